// auto-generated by cutlass_sweep.gemm — config: {"arch": "sm_90", "cluster_m": 1, "cluster_n": 1, "dtype": "int8", "dtype_b": "int8", "layout": "nt", "stages": 0, "tile_k": 128, "tile_m": 512, "tile_n": 176}
#include "cutlass/cutlass.h"
#include "cutlass/gemm/collective/collective_builder.hpp"
#include "cutlass/gemm/device/gemm_universal_adapter.h"
#include "cutlass/gemm/kernel/gemm_universal.hpp"
#include "cutlass/epilogue/collective/collective_builder.hpp"

using ElemA = int8_t;
using ElemB = int8_t;
using ElemCD = int8_t;
using Acc  = int32_t;
using TileShape    = cute::Shape<cute::_512, cute::_176, cute::_128>;
using ClusterShape = cute::Shape<cute::_1, cute::_1, cute::_1>;

using CollectiveEpilogue = typename cutlass::epilogue::collective::CollectiveBuilder<
    cutlass::arch::Sm90, cutlass::arch::OpClassTensorOp,
    TileShape, ClusterShape,
    cutlass::epilogue::collective::EpilogueTileAuto,
    Acc, Acc,
    ElemCD, cutlass::layout::RowMajor, 128 / cutlass::sizeof_bits<ElemCD>::value,
    ElemCD, cutlass::layout::RowMajor, 128 / cutlass::sizeof_bits<ElemCD>::value,
    cutlass::epilogue::collective::EpilogueScheduleAuto
  >::CollectiveOp;

using CollectiveMainloop = typename cutlass::gemm::collective::CollectiveBuilder<
    cutlass::arch::Sm90, cutlass::arch::OpClassTensorOp,
    ElemA, cutlass::layout::RowMajor, 128 / cutlass::sizeof_bits<ElemA>::value,
    ElemB, cutlass::layout::ColumnMajor, 128 / cutlass::sizeof_bits<ElemB>::value,
    Acc,
    TileShape, ClusterShape,
    cutlass::gemm::collective::StageCountAutoCarveout<static_cast<int>(sizeof(typename CollectiveEpilogue::SharedStorage))>,
    cutlass::gemm::collective::KernelScheduleAuto
  >::CollectiveOp;

using GemmKernel = cutlass::gemm::kernel::GemmUniversal<
    cute::Shape<int,int,int,int>,
    CollectiveMainloop,
    CollectiveEpilogue
>;
using Gemm = cutlass::gemm::device::GemmUniversalAdapter<GemmKernel>;

// Force the device kernel symbol into the cubin without needing a host main.
auto* _anchor = &cutlass::device_kernel<GemmKernel>;


// ===== COMPILED SASS (sm_90a) =====

	.target	sm_90a

	.elftype	@"ET_EXEC"


//--------------------- .note.nv.tkinfo           --------------------------
	.section	.note.nv.tkinfo,"",@"SHT_NOTE"
	.sectionflags	@"SHF_NOTE_NV_TKINFO"
	.tkinfo
        /*0018*/ 	.word	0x00000002
        /*0030*/ 	.string	""
        /*0030*/ 	.string	"ptxas"
        /*0030*/ 	.string	"Cuda compilation tools, release 13.0, V13.0.88"
        /*0030*/ 	.string	"Build cuda_13.0.r13.0/compiler.36424714_0"
        /*0030*/ 	.string	"-arch sm_90a -m 64 "



//--------------------- .note.nv.cuinfo           --------------------------
	.section	.note.nv.cuinfo,"",@"SHT_NOTE"
	.sectionflags	@"SHF_NOTE_NV_CUINFO"
        /*0018*/ 	.short	0x0002
        /*001a*/ 	.short	0x005a
        /*001c*/ 	.short	0x0082
	.zero		2


//--------------------- .nv.info                  --------------------------
	.section	.nv.info,"",@"SHT_CUDA_INFO"
	.align	4


	//----- nvinfo : EIATTR_REGCOUNT
	.align		4
        /*0000*/ 	.byte	0x04, 0x2f
        /*0002*/ 	.short	(.L_15 - .L_14)
	.align		4
.L_14:
        /*0004*/ 	.word	index@(_ZN7cutlass13device_kernelINS_4gemm6kernel13GemmUniversalIN4cute5tupleIJiiiiEEENS1_10collective13CollectiveMmaINS1_34MainloopSm90TmaGmmaWarpSpecializedILi2ENS5_IJNS4_1CILi1EEESB_SB_EEENS1_35KernelTmaWarpSpecializedCooperativeEEENS5_IJNSA_ILi512EEENSA_ILi176EEENSA_ILi128EEEEEEaNS5_IJlSB_lEEEaSJ_NS4_8TiledMMAINS4_8MMA_AtomIJNS4_4SM904GMMA26MMA_64x16x32_S32S8S8_SS_TNEEEENS4_6LayoutINS5_IJNSA_ILi2EEESB_SB_EEENS5_IJSB_NSA_ILi0EEEST_EEEEENS5_IJNS4_10UnderscoreESW_SW_EEEEENS4_13SM90_TMA_LOADENS4_14ComposedLayoutINS4_7SwizzleILi3ELi4ELi3EEENS4_18smem_ptr_flag_bitsILi8EEENSQ_INS5_IJNSA_ILi8EEESH_EEENS5_IJSH_SB_EEEEEEEvNS4_8identityESZ_S19_vS1A_EENS_8epilogue10collective6detail29Sm90TmaWarpSpecializedAdapterINS1D_15DefaultEpilogueIaSJ_SJ_NS1C_6thread17LinearCombinationIaLi1EiiLNS1H_9ScaleType4KindE0ELNS_15FloatRoundStyleE2EaEENS1_15EpilogueDefaultEEEEEvvEEEEvNT_6ParamsE)
        /*0008*/ 	.word	0x000000a8


	//----- nvinfo : EIATTR_FRAME_SIZE
	.align		4
.L_15:
        /*000c*/ 	.byte	0x04, 0x11
        /*000e*/ 	.short	(.L_17 - .L_16)
	.align		4
.L_16:
        /*0010*/ 	.word	index@(_ZN7cutlass13device_kernelINS_4gemm6kernel13GemmUniversalIN4cute5tupleIJiiiiEEENS1_10collective13CollectiveMmaINS1_34MainloopSm90TmaGmmaWarpSpecializedILi2ENS5_IJNS4_1CILi1EEESB_SB_EEENS1_35KernelTmaWarpSpecializedCooperativeEEENS5_IJNSA_ILi512EEENSA_ILi176EEENSA_ILi128EEEEEEaNS5_IJlSB_lEEEaSJ_NS4_8TiledMMAINS4_8MMA_AtomIJNS4_4SM904GMMA26MMA_64x16x32_S32S8S8_SS_TNEEEENS4_6LayoutINS5_IJNSA_ILi2EEESB_SB_EEENS5_IJSB_NSA_ILi0EEEST_EEEEENS5_IJNS4_10UnderscoreESW_SW_EEEEENS4_13SM90_TMA_LOADENS4_14ComposedLayoutINS4_7SwizzleILi3ELi4ELi3EEENS4_18smem_ptr_flag_bitsILi8EEENSQ_INS5_IJNSA_ILi8EEESH_EEENS5_IJSH_SB_EEEEEEEvNS4_8identityESZ_S19_vS1A_EENS_8epilogue10collective6detail29Sm90TmaWarpSpecializedAdapterINS1D_15DefaultEpilogueIaSJ_SJ_NS1C_6thread17LinearCombinationIaLi1EiiLNS1H_9ScaleType4KindE0ELNS_15FloatRoundStyleE2EaEENS1_15EpilogueDefaultEEEEEvvEEEEvNT_6ParamsE)
        /*0014*/ 	.word	0x00000858


	//----- nvinfo : EIATTR_MIN_STACK_SIZE
	.align		4
.L_17:
        /*0018*/ 	.byte	0x04, 0x12
        /*001a*/ 	.short	(.L_19 - .L_18)
	.align		4
.L_18:
        /*001c*/ 	.word	index@(_ZN7cutlass13device_kernelINS_4gemm6kernel13GemmUniversalIN4cute5tupleIJiiiiEEENS1_10collective13CollectiveMmaINS1_34MainloopSm90TmaGmmaWarpSpecializedILi2ENS5_IJNS4_1CILi1EEESB_SB_EEENS1_35KernelTmaWarpSpecializedCooperativeEEENS5_IJNSA_ILi512EEENSA_ILi176EEENSA_ILi128EEEEEEaNS5_IJlSB_lEEEaSJ_NS4_8TiledMMAINS4_8MMA_AtomIJNS4_4SM904GMMA26MMA_64x16x32_S32S8S8_SS_TNEEEENS4_6LayoutINS5_IJNSA_ILi2EEESB_SB_EEENS5_IJSB_NSA_ILi0EEEST_EEEEENS5_IJNS4_10UnderscoreESW_SW_EEEEENS4_13SM90_TMA_LOADENS4_14ComposedLayoutINS4_7SwizzleILi3ELi4ELi3EEENS4_18smem_ptr_flag_bitsILi8EEENSQ_INS5_IJNSA_ILi8EEESH_EEENS5_IJSH_SB_EEEEEEEvNS4_8identityESZ_S19_vS1A_EENS_8epilogue10collective6detail29Sm90TmaWarpSpecializedAdapterINS1D_15DefaultEpilogueIaSJ_SJ_NS1C_6thread17LinearCombinationIaLi1EiiLNS1H_9ScaleType4KindE0ELNS_15FloatRoundStyleE2EaEENS1_15EpilogueDefaultEEEEEvvEEEEvNT_6ParamsE)
        /*0020*/ 	.word	0x00000858
.L_19:


//--------------------- .nv.compat                --------------------------
	.section	.nv.compat,"",@"SHT_CUDA_COMPAT_INFO"
	.align	4
        /*0000*/ 	.byte	0x02, 0x09, 0x01, 0x00, 0x02, 0x02, 0x04, 0x00, 0x02, 0x05, 0x05, 0x00, 0x03, 0x07, 0x01, 0x01
        /*0010*/ 	.byte	0x02, 0x03, 0x01, 0x00, 0x02, 0x06, 0x01, 0x00, 0x04, 0x0b, 0x08, 0x00, 0x00, 0x00, 0x00, 0x00
        /*0020*/ 	.byte	0x00, 0x00, 0x00, 0x00


//--------------------- .nv.info._ZN7cutlass13device_kernelINS_4gemm6kernel13GemmUniversalIN4cute5tupleIJiiiiEEENS1_10collective13CollectiveMmaINS1_34MainloopSm90TmaGmmaWarpSpecializedILi2ENS5_IJNS4_1CILi1EEESB_SB_EEENS1_35KernelTmaWarpSpecializedCooperativeEEENS5_IJNSA_ILi512EEENSA_ILi176EEENSA_ILi128EEEEEEaNS5_IJlSB_lEEEaSJ_NS4_8TiledMMAINS4_8MMA_AtomIJNS4_4SM904GMMA26MMA_64x16x32_S32S8S8_SS_TNEEEENS4_6LayoutINS5_IJNSA_ILi2EEESB_SB_EEENS5_IJSB_NSA_ILi0EEEST_EEEEENS5_IJNS4_10UnderscoreESW_SW_EEEEENS4_13SM90_TMA_LOADENS4_14ComposedLayoutINS4_7SwizzleILi3ELi4ELi3EEENS4_18smem_ptr_flag_bitsILi8EEENSQ_INS5_IJNSA_ILi8EEESH_EEENS5_IJSH_SB_EEEEEEEvNS4_8identityESZ_S19_vS1A_EENS_8epilogue10collective6detail29Sm90TmaWarpSpecializedAdapterINS1D_15DefaultEpilogueIaSJ_SJ_NS1C_6thread17LinearCombinationIaLi1EiiLNS1H_9ScaleType4KindE0ELNS_15FloatRoundStyleE2EaEENS1_15EpilogueDefaultEEEEEvvEEEEvNT_6ParamsE --------------------------
	.section	.nv.info._ZN7cutlass13device_kernelINS_4gemm6kernel13GemmUniversalIN4cute5tupleIJiiiiEEENS1_10collective13CollectiveMmaINS1_34MainloopSm90TmaGmmaWarpSpecializedILi2ENS5_IJNS4_1CILi1EEESB_SB_EEENS1_35KernelTmaWarpSpecializedCooperativeEEENS5_IJNSA_ILi512EEENSA_ILi176EEENSA_ILi128EEEEEEaNS5_IJlSB_lEEEaSJ_NS4_8TiledMMAINS4_8MMA_AtomIJNS4_4SM904GMMA26MMA_64x16x32_S32S8S8_SS_TNEEEENS4_6LayoutINS5_IJNSA_ILi2EEESB_SB_EEENS5_IJSB_NSA_ILi0EEEST_EEEEENS5_IJNS4_10UnderscoreESW_SW_EEEEENS4_13SM90_TMA_LOADENS4_14ComposedLayoutINS4_7SwizzleILi3ELi4ELi3EEENS4_18smem_ptr_flag_bitsILi8EEENSQ_INS5_IJNSA_ILi8EEESH_EEENS5_IJSH_SB_EEEEEEEvNS4_8identityESZ_S19_vS1A_EENS_8epilogue10collective6detail29Sm90TmaWarpSpecializedAdapterINS1D_15DefaultEpilogueIaSJ_SJ_NS1C_6thread17LinearCombinationIaLi1EiiLNS1H_9ScaleType4KindE0ELNS_15FloatRoundStyleE2EaEENS1_15EpilogueDefaultEEEEEvvEEEEvNT_6ParamsE,"",@"SHT_CUDA_INFO"
	.sectionflags	@""
	.align	4


	//----- nvinfo : EIATTR_CUDA_API_VERSION
	.align		4
        /*0000*/ 	.byte	0x04, 0x37
        /*0002*/ 	.short	(.L_21 - .L_20)
.L_20:
        /*0004*/ 	.word	0x00000082


	//----- nvinfo : EIATTR_KPARAM_INFO
	.align		4
.L_21:
        /*0008*/ 	.byte	0x04, 0x17
        /*000a*/ 	.short	(.L_23 - .L_22)
.L_22:
        /*000c*/ 	.word	0x00000000
        /*0010*/ 	.short	0x0000
        /*0012*/ 	.short	0x0070
        /*0014*/ 	.byte	0x00, 0xf0, 0x01, 0x10


	//----- nvinfo : EIATTR_SPARSE_MMA_MASK
	.align		4
.L_23:
        /*0018*/ 	.byte	0x03, 0x50
        /*001a*/ 	.short	0x0000


	//----- nvinfo : EIATTR_MAXREG_COUNT
	.align		4
        /*001c*/ 	.byte	0x03, 0x1b
        /*001e*/ 	.short	0x00a8


	//----- nvinfo : EIATTR_NUM_BARRIERS
	.align		4
        /*0020*/ 	.byte	0x02, 0x4c
        /*0022*/ 	.byte	0x01
	.zero		1


	//----- nvinfo : EIATTR_EXTERNS
	.align		4
        /*0024*/ 	.byte	0x04, 0x0f
        /*0026*/ 	.short	(.L_25 - .L_24)


	//   ....[0]....
	.align		4
.L_24:
        /*0028*/ 	.word	index@(__assertfail)


	//----- nvinfo : EIATTR_ANNOTATIONS
	.align		4
.L_25:
        /*002c*/ 	.byte	0x04, 0x55
        /*002e*/ 	.short	(.L_27 - .L_26)


	//   ....[0]....
.L_26:
        /*0030*/ 	.word	0x00000001
        /*0034*/ 	.byte	0x50, 0x02, 0x00, 0x00, 0x01, 0x00, 0x00, 0x00, 0xa0, 0x04, 0x00, 0x00, 0x01, 0x00, 0x00, 0x00
        /* <DEDUP_REMOVED lines=1037> */
        /*4114*/ 	.byte	0x00, 0x91, 0x02, 0x00


	//----- nvinfo : EIATTR_MERCURY_ISA_VERSION
	.align		4
.L_27:
        /*4118*/ 	.byte	0x03, 0x5f
        /*411a*/ 	.short	0x0101


	//----- nvinfo : EIATTR_INT_WARP_WIDE_INSTR_OFFSETS
	.align		4
        /*411c*/ 	.byte	0x04, 0x31
        /*411e*/ 	.short	(.L_29 - .L_28)


	//   ....[0]....
.L_28:
        /*4120*/ 	.word	0x00000500


	//   ....[1]....
        /*4124*/ 	.word	0x00000510


	//   ....[2]....
        /*4128*/ 	.word	0x000005a0


	//----- nvinfo : EIATTR_COOP_GROUP_MASK_REGIDS
	.align		4
.L_29:
        /*412c*/ 	.byte	0x04, 0x29
        /*412e*/ 	.short	(.L_31 - .L_30)


	//   ....[0]....
.L_30:
        /*4130*/ 	.word	0xffffffff


	//   ....[1]....
        /*4134*/ 	.word	0xffffffff


	//   ....[2]....
        /*4138*/ 	.word	0xffffffff


	//   ....[3]....
        /*413c*/ 	.word	0xffffffff


	//   ....[4]....
        /*4140*/ 	.word	0xffffffff


	//----- nvinfo : EIATTR_COOP_GROUP_INSTR_OFFSETS
	.align		4
.L_31:
        /*4144*/ 	.byte	0x04, 0x28
        /*4146*/ 	.short	(.L_33 - .L_32)


	//   ....[0]....
.L_32:
        /*4148*/ 	.word	0x00000070


	//   ....[1]....
        /*414c*/ 	.word	0x00000080


	//   ....[2]....
        /*4150*/ 	.word	0x000001a0


	//   ....[3]....
        /*4154*/ 	.word	0x00000390


	//   ....[4]....
        /*4158*/ 	.word	0x000012b0


	//----- nvinfo : EIATTR_REG_RECONFIG
	.align		4
.L_33:
        /*415c*/ 	.byte	0x01, 0x54
	.zero		2


	//----- nvinfo : EIATTR_SYSCALL_OFFSETS
	.align		4
        /*4160*/ 	.byte	0x04, 0x46
        /*4162*/ 	.short	(.L_35 - .L_34)


	//   ....[0]....
.L_34:
        /*4164*/ 	.word	0x00001460


	//----- nvinfo : EIATTR_MBARRIER_INSTR_OFFSETS
	.align		4
.L_35:
        /*4168*/ 	.byte	0x04, 0x39
        /*416a*/ 	.short	(.L_37 - .L_36)


	//   ....[0]....
.L_36:
        /*416c*/ 	.word	0x00000340
        /*4170*/ 	.word	0x000000ff
        /*4174*/ 	.word	0x00000000
        /*4178*/ 	.short	0x0100
        /*417a*/ 	.byte	0x08
	.zero		1


	//   ....[1]....
        /*417c*/ 	.word	0x00000350
        /*4180*/ 	.word	0x000000ff
        /*4184*/ 	.word	0x00000010
        /*4188*/ 	.short	0x0100
        /*418a*/ 	.byte	0x08
	.zero		1


	//   ....[2]....
        /*418c*/ 	.word	0x00000360
        /*4190*/ 	.word	0x000000ff
        /*4194*/ 	.word	0x00000008
        /*4198*/ 	.short	0x0100
        /*419a*/ 	.byte	0x08
	.zero		1


	//   ....[3]....
        /*419c*/ 	.word	0x00000370
        /*41a0*/ 	.word	0x000000ff
        /*41a4*/ 	.word	0x00000018
        /*41a8*/ 	.short	0x0100
        /*41aa*/ 	.byte	0x08
	.zero		1


	//   ....[4]....
        /*41ac*/ 	.word	0x00000620
        /*41b0*/ 	.word	0x000000ff
        /*41b4*/ 	.word	0x00000030
        /*41b8*/ 	.short	0x0100
        /*41ba*/ 	.byte	0x10
	.zero		1


	//   ....[5]....
        /*41bc*/ 	.word	0x000006c0
        /*41c0*/ 	.word	0x000000ff
        /*41c4*/ 	.word	0x00000038
        /*41c8*/ 	.short	0x0100
        /*41ca*/ 	.byte	0x10
	.zero		1


	//   ....[6]....
        /*41cc*/ 	.word	0x00001580
        /*41d0*/ 	.word	0x00000003
        /*41d4*/ 	.word	0x00000000
        /*41d8*/ 	.short	0x010a
        /*41da*/ 	.byte	0x3f
	.zero		1


	//   ....[7]....
        /*41dc*/ 	.word	0x000015c0
        /*41e0*/ 	.word	0x00000003
        /*41e4*/ 	.word	0x00000000
        /*41e8*/ 	.short	0x010a
        /*41ea*/ 	.byte	0x3f
	.zero		1


	//   ....[8]....
        /*41ec*/ 	.word	0x0000aa50
        /*41f0*/ 	.word	0x00000002
        /*41f4*/ 	.word	0x00000000
        /*41f8*/ 	.short	0x010a
        /*41fa*/ 	.byte	0x3f
	.zero		1


	//   ....[9]....
        /*41fc*/ 	.word	0x0000aa90
        /*4200*/ 	.word	0x00000002
        /*4204*/ 	.word	0x00000000
        /*4208*/ 	.short	0x010a
        /*420a*/ 	.byte	0x3f
	.zero		1


	//   ....[10]....
        /*420c*/ 	.word	0x00014020
        /*4210*/ 	.word	0x00000002
        /*4214*/ 	.word	0x00000000
        /*4218*/ 	.short	0x0101
        /*421a*/ 	.byte	0x3f
	.zero		1


	//   ....[11]....
        /*421c*/ 	.word	0x00014240
        /*4220*/ 	.word	0x00000000
        /*4224*/ 	.word	0x00000000
        /*4228*/ 	.short	0x0101
        /*422a*/ 	.byte	0x3f
	.zero		1


	//   ....[12]....
        /*422c*/ 	.word	0x00028610
        /*4230*/ 	.word	0x0000000b
        /*4234*/ 	.word	0x00000010
        /*4238*/ 	.short	0x010a
        /*423a*/ 	.byte	0x3f
	.zero		1


	//   ....[13]....
        /*423c*/ 	.word	0x000289f0
        /*4240*/ 	.word	0x00000002
        /*4244*/ 	.word	0x00000038
        /*4248*/ 	.short	0x0101
        /*424a*/ 	.byte	0x3f
	.zero		1


	//   ....[14]....
        /*424c*/ 	.word	0x000291d0
        /*4250*/ 	.word	0x00000005
        /*4254*/ 	.word	0x00000000
        /*4258*/ 	.short	0x010a
        /*425a*/ 	.byte	0x3f
	.zero		1


	//   ....[15]....
        /*425c*/ 	.word	0x00029260
        /*4260*/ 	.word	0x00000003
        /*4264*/ 	.word	0x00000000
        /*4268*/ 	.short	0x010a
        /*426a*/ 	.byte	0x3f
	.zero		1


	//   ....[16]....
        /*426c*/ 	.word	0x000292c0
        /*4270*/ 	.word	0x00000003
        /*4274*/ 	.word	0x00000000
        /*4278*/ 	.short	0x010a
        /*427a*/ 	.byte	0x3f
	.zero		1


	//   ....[17]....
        /*427c*/ 	.word	0x00029310
        /*4280*/ 	.word	0x00000002
        /*4284*/ 	.word	0x00000000
        /*4288*/ 	.short	0x010a
        /*428a*/ 	.byte	0x3f
	.zero		1


	//   ....[18]....
        /*428c*/ 	.word	0x000293e0
        /*4290*/ 	.word	0x0000000b
        /*4294*/ 	.word	0x00000010
        /*4298*/ 	.short	0x010a
        /*429a*/ 	.byte	0x3f
	.zero		1


	//   ....[19]....
        /*429c*/ 	.word	0x000294b0
        /*42a0*/ 	.word	0x00000005
        /*42a4*/ 	.word	0x00000000
        /*42a8*/ 	.short	0x010a
        /*42aa*/ 	.byte	0x3f
	.zero		1


	//----- nvinfo : EIATTR_NUM_MBARRIERS
	.align		4
.L_37:
        /*42ac*/ 	.byte	0x03, 0x38
        /*42ae*/ 	.short	0x0006


	//----- nvinfo : EIATTR_EXIT_INSTR_OFFSETS
	.align		4
        /*42b0*/ 	.byte	0x04, 0x1c
        /*42b2*/ 	.short	(.L_39 - .L_38)


	//   ....[0]....
.L_38:
        /*42b4*/ 	.word	0x00000720


	//   ....[1]....
        /*42b8*/ 	.word	0x00001110


	//   ....[2]....
        /*42bc*/ 	.word	0x00027b50


	//   ....[3]....
        /*42c0*/ 	.word	0x00028280


	//   ....[4]....
        /*42c4*/ 	.word	0x000292b0


	//----- nvinfo : EIATTR_MAX_THREADS
	.align		4
.L_39:
        /*42c8*/ 	.byte	0x04, 0x05
        /*42ca*/ 	.short	(.L_41 - .L_40)
.L_40:
        /*42cc*/ 	.word	0x00000180
        /*42d0*/ 	.word	0x00000001
        /*42d4*/ 	.word	0x00000001


	//----- nvinfo : EIATTR_CRS_STACK_SIZE
	.align		4
.L_41:
        /*42d8*/ 	.byte	0x04, 0x1e
        /*42da*/ 	.short	(.L_43 - .L_42)
.L_42:
        /*42dc*/ 	.word	0x00000000


	//----- nvinfo : EIATTR_CBANK_PARAM_SIZE
	.align		4
.L_43:
        /*42e0*/ 	.byte	0x03, 0x19
        /*42e2*/ 	.short	0x0470


	//----- nvinfo : EIATTR_PARAM_CBANK
	.align		4
        /*42e4*/ 	.byte	0x04, 0x0a
        /*42e6*/ 	.short	(.L_45 - .L_44)
	.align		4
.L_44:
        /*42e8*/ 	.word	index@(.nv.constant0._ZN7cutlass13device_kernelINS_4gemm6kernel13GemmUniversalIN4cute5tupleIJiiiiEEENS1_10collective13CollectiveMmaINS1_34MainloopSm90TmaGmmaWarpSpecializedILi2ENS5_IJNS4_1CILi1EEESB_SB_EEENS1_35KernelTmaWarpSpecializedCooperativeEEENS5_IJNSA_ILi512EEENSA_ILi176EEENSA_ILi128EEEEEEaNS5_IJlSB_lEEEaSJ_NS4_8TiledMMAINS4_8MMA_AtomIJNS4_4SM904GMMA26MMA_64x16x32_S32S8S8_SS_TNEEEENS4_6LayoutINS5_IJNSA_ILi2EEESB_SB_EEENS5_IJSB_NSA_ILi0EEEST_EEEEENS5_IJNS4_10UnderscoreESW_SW_EEEEENS4_13SM90_TMA_LOADENS4_14ComposedLayoutINS4_7SwizzleILi3ELi4ELi3EEENS4_18smem_ptr_flag_bitsILi8EEENSQ_INS5_IJNSA_ILi8EEESH_EEENS5_IJSH_SB_EEEEEEEvNS4_8identityESZ_S19_vS1A_EENS_8epilogue10collective6detail29Sm90TmaWarpSpecializedAdapterINS1D_15DefaultEpilogueIaSJ_SJ_NS1C_6thread17LinearCombinationIaLi1EiiLNS1H_9ScaleType4KindE0ELNS_15FloatRoundStyleE2EaEENS1_15EpilogueDefaultEEEEEvvEEEEvNT_6ParamsE)
        /*42ec*/ 	.short	0x0210
        /*42ee*/ 	.short	0x0470


	//----- nvinfo : EIATTR_SW_WAR
	.align		4
.L_45:
        /*42f0*/ 	.byte	0x04, 0x36
        /*42f2*/ 	.short	(.L_47 - .L_46)
.L_46:
        /*42f4*/ 	.word	0x00000008
.L_47:


//--------------------- .nv.callgraph             --------------------------
	.section	.nv.callgraph,"",@"SHT_CUDA_CALLGRAPH"
	.align	4
	.sectionentsize	8
	.align		4
        /*0000*/ 	.word	0x00000000
	.align		4
        /*0004*/ 	.word	0xffffffff
	.align		4
        /*0008*/ 	.word	index@(_ZN7cutlass13device_kernelINS_4gemm6kernel13GemmUniversalIN4cute5tupleIJiiiiEEENS1_10collective13CollectiveMmaINS1_34MainloopSm90TmaGmmaWarpSpecializedILi2ENS5_IJNS4_1CILi1EEESB_SB_EEENS1_35KernelTmaWarpSpecializedCooperativeEEENS5_IJNSA_ILi512EEENSA_ILi176EEENSA_ILi128EEEEEEaNS5_IJlSB_lEEEaSJ_NS4_8TiledMMAINS4_8MMA_AtomIJNS4_4SM904GMMA26MMA_64x16x32_S32S8S8_SS_TNEEEENS4_6LayoutINS5_IJNSA_ILi2EEESB_SB_EEENS5_IJSB_NSA_ILi0EEEST_EEEEENS5_IJNS4_10UnderscoreESW_SW_EEEEENS4_13SM90_TMA_LOADENS4_14ComposedLayoutINS4_7SwizzleILi3ELi4ELi3EEENS4_18smem_ptr_flag_bitsILi8EEENSQ_INS5_IJNSA_ILi8EEESH_EEENS5_IJSH_SB_EEEEEEEvNS4_8identityESZ_S19_vS1A_EENS_8epilogue10collective6detail29Sm90TmaWarpSpecializedAdapterINS1D_15DefaultEpilogueIaSJ_SJ_NS1C_6thread17LinearCombinationIaLi1EiiLNS1H_9ScaleType4KindE0ELNS_15FloatRoundStyleE2EaEENS1_15EpilogueDefaultEEEEEvvEEEEvNT_6ParamsE)
	.align		4
        /*000c*/ 	.word	index@(__assertfail)
	.align		4
        /*0010*/ 	.word	0x00000000
	.align		4
        /*0014*/ 	.word	0xfffffffe
	.align		4
        /*0018*/ 	.word	0x00000000
	.align		4
        /*001c*/ 	.word	0xfffffffd
	.align		4
        /*0020*/ 	.word	0x00000000
	.align		4
        /*0024*/ 	.word	0xfffffffc


//--------------------- .nv.constant4             --------------------------
	.section	.nv.constant4,"a",@progbits
	.align	8
	.align		8
.nv.constant4:
        /*0000*/ 	.dword	__assertfail
	.align		8
        /*0008*/ 	.dword	__unnamed_1
	.align		8
        /*0010*/ 	.dword	_ZN40_INTERNAL_ab7ebc8b_4_k_cu_a9be6192_149454cuda3std3__45__cpo5beginE
	.align		8
        /*0018*/ 	.dword	_ZN40_INTERNAL_ab7ebc8b_4_k_cu_a9be6192_149454cuda3std3__45__cpo3endE
	.align		8
        /*0020*/ 	.dword	_ZN40_INTERNAL_ab7ebc8b_4_k_cu_a9be6192_149454cuda3std3__45__cpo6cbeginE
	.align		8
        /*0028*/ 	.dword	_ZN40_INTERNAL_ab7ebc8b_4_k_cu_a9be6192_149454cuda3std3__45__cpo4cendE
	.align		8
        /*0030*/ 	.dword	_ZN40_INTERNAL_ab7ebc8b_4_k_cu_a9be6192_149454cuda3std3__442_GLOBAL__N__ab7ebc8b_4_k_cu_a9be6192_149456ignoreE
	.align		8
        /*0038*/ 	.dword	_ZN40_INTERNAL_ab7ebc8b_4_k_cu_a9be6192_149454cuda3std3__419piecewise_constructE
	.align		8
        /*0040*/ 	.dword	_ZN40_INTERNAL_ab7ebc8b_4_k_cu_a9be6192_149454cuda3std3__48in_placeE
	.align		8
        /*0048*/ 	.dword	_ZN40_INTERNAL_ab7ebc8b_4_k_cu_a9be6192_149454cuda3std6ranges3__45__cpo4swapE
	.align		8
        /*0050*/ 	.dword	_ZN40_INTERNAL_ab7ebc8b_4_k_cu_a9be6192_149454cuda3std6ranges3__45__cpo9iter_moveE
	.align		8
        /*0058*/ 	.dword	_ZN40_INTERNAL_ab7ebc8b_4_k_cu_a9be6192_149454cute7productE
	.align		8
        /*0060*/ 	.dword	_ZN40_INTERNAL_ab7ebc8b_4_k_cu_a9be6192_149454cute1_E
	.align		8
        /*0068*/ 	.dword	$str$22
	.align		8
        /*0070*/ 	.dword	$str$23


//--------------------- .text._ZN7cutlass13device_kernelINS_4gemm6kernel13GemmUniversalIN4cute5tupleIJiiiiEEENS1_10collective13CollectiveMmaINS1_34MainloopSm90TmaGmmaWarpSpecializedILi2ENS5_IJNS4_1CILi1EEESB_SB_EEENS1_35KernelTmaWarpSpecializedCooperativeEEENS5_IJNSA_ILi512EEENSA_ILi176EEENSA_ILi128EEEEEEaNS5_IJlSB_lEEEaSJ_NS4_8TiledMMAINS4_8MMA_AtomIJNS4_4SM904GMMA26MMA_64x16x32_S32S8S8_SS_TNEEEENS4_6LayoutINS5_IJNSA_ILi2EEESB_SB_EEENS5_IJSB_NSA_ILi0EEEST_EEEEENS5_IJNS4_10UnderscoreESW_SW_EEEEENS4_13SM90_TMA_LOADENS4_14ComposedLayoutINS4_7SwizzleILi3ELi4ELi3EEENS4_18smem_ptr_flag_bitsILi8EEENSQ_INS5_IJNSA_ILi8EEESH_EEENS5_IJSH_SB_EEEEEEEvNS4_8identityESZ_S19_vS1A_EENS_8epilogue10collective6detail29Sm90TmaWarpSpecializedAdapterINS1D_15DefaultEpilogueIaSJ_SJ_NS1C_6thread17LinearCombinationIaLi1EiiLNS1H_9ScaleType4KindE0ELNS_15FloatRoundStyleE2EaEENS1_15EpilogueDefaultEEEEEvvEEEEvNT_6ParamsE --------------------------
	.section	.text._ZN7cutlass13device_kernelINS_4gemm6kernel13GemmUniversalIN4cute5tupleIJiiiiEEENS1_10collective13CollectiveMmaINS1_34MainloopSm90TmaGmmaWarpSpecializedILi2ENS5_IJNS4_1CILi1EEESB_SB_EEENS1_35KernelTmaWarpSpecializedCooperativeEEENS5_IJNSA_ILi512EEENSA_ILi176EEENSA_ILi128EEEEEEaNS5_IJlSB_lEEEaSJ_NS4_8TiledMMAINS4_8MMA_AtomIJNS4_4SM904GMMA26MMA_64x16x32_S32S8S8_SS_TNEEEENS4_6LayoutINS5_IJNSA_ILi2EEESB_SB_EEENS5_IJSB_NSA_ILi0EEEST_EEEEENS5_IJNS4_10UnderscoreESW_SW_EEEEENS4_13SM90_TMA_LOADENS4_14ComposedLayoutINS4_7SwizzleILi3ELi4ELi3EEENS4_18smem_ptr_flag_bitsILi8EEENSQ_INS5_IJNSA_ILi8EEESH_EEENS5_IJSH_SB_EEEEEEEvNS4_8identityESZ_S19_vS1A_EENS_8epilogue10collective6detail29Sm90TmaWarpSpecializedAdapterINS1D_15DefaultEpilogueIaSJ_SJ_NS1C_6thread17LinearCombinationIaLi1EiiLNS1H_9ScaleType4KindE0ELNS_15FloatRoundStyleE2EaEENS1_15EpilogueDefaultEEEEEvvEEEEvNT_6ParamsE,"ax",@progbits
	.align	128
.text._ZN7cutlass13device_kernelINS_4gemm6kernel13GemmUniversalIN4cute5tupleIJiiiiEEENS1_10collective13CollectiveMmaINS1_34MainloopSm90TmaGmmaWarpSpecializedILi2ENS5_IJNS4_1CILi1EEESB_SB_EEENS1_35KernelTmaWarpSpecializedCooperativeEEENS5_IJNSA_ILi512EEENSA_ILi176EEENSA_ILi128EEEEEEaNS5_IJlSB_lEEEaSJ_NS4_8TiledMMAINS4_8MMA_AtomIJNS4_4SM904GMMA26MMA_64x16x32_S32S8S8_SS_TNEEEENS4_6LayoutINS5_IJNSA_ILi2EEESB_SB_EEENS5_IJSB_NSA_ILi0EEEST_EEEEENS5_IJNS4_10UnderscoreESW_SW_EEEEENS4_13SM90_TMA_LOADENS4_14ComposedLayoutINS4_7SwizzleILi3ELi4ELi3EEENS4_18smem_ptr_flag_bitsILi8EEENSQ_INS5_IJNSA_ILi8EEESH_EEENS5_IJSH_SB_EEEEEEEvNS4_8identityESZ_S19_vS1A_EENS_8epilogue10collective6detail29Sm90TmaWarpSpecializedAdapterINS1D_15DefaultEpilogueIaSJ_SJ_NS1C_6thread17LinearCombinationIaLi1EiiLNS1H_9ScaleType4KindE0ELNS_15FloatRoundStyleE2EaEENS1_15EpilogueDefaultEEEEEvvEEEEvNT_6ParamsE:
        .type           _ZN7cutlass13device_kernelINS_4gemm6kernel13GemmUniversalIN4cute5tupleIJiiiiEEENS1_10collective13CollectiveMmaINS1_34MainloopSm90TmaGmmaWarpSpecializedILi2ENS5_IJNS4_1CILi1EEESB_SB_EEENS1_35KernelTmaWarpSpecializedCooperativeEEENS5_IJNSA_ILi512EEENSA_ILi176EEENSA_ILi128EEEEEEaNS5_IJlSB_lEEEaSJ_NS4_8TiledMMAINS4_8MMA_AtomIJNS4_4SM904GMMA26MMA_64x16x32_S32S8S8_SS_TNEEEENS4_6LayoutINS5_IJNSA_ILi2EEESB_SB_EEENS5_IJSB_NSA_ILi0EEEST_EEEEENS5_IJNS4_10UnderscoreESW_SW_EEEEENS4_13SM90_TMA_LOADENS4_14ComposedLayoutINS4_7SwizzleILi3ELi4ELi3EEENS4_18smem_ptr_flag_bitsILi8EEENSQ_INS5_IJNSA_ILi8EEESH_EEENS5_IJSH_SB_EEEEEEEvNS4_8identityESZ_S19_vS1A_EENS_8epilogue10collective6detail29Sm90TmaWarpSpecializedAdapterINS1D_15DefaultEpilogueIaSJ_SJ_NS1C_6thread17LinearCombinationIaLi1EiiLNS1H_9ScaleType4KindE0ELNS_15FloatRoundStyleE2EaEENS1_15EpilogueDefaultEEEEEvvEEEEvNT_6ParamsE,@function
        .size           _ZN7cutlass13device_kernelINS_4gemm6kernel13GemmUniversalIN4cute5tupleIJiiiiEEENS1_10collective13CollectiveMmaINS1_34MainloopSm90TmaGmmaWarpSpecializedILi2ENS5_IJNS4_1CILi1EEESB_SB_EEENS1_35KernelTmaWarpSpecializedCooperativeEEENS5_IJNSA_ILi512EEENSA_ILi176EEENSA_ILi128EEEEEEaNS5_IJlSB_lEEEaSJ_NS4_8TiledMMAINS4_8MMA_AtomIJNS4_4SM904GMMA26MMA_64x16x32_S32S8S8_SS_TNEEEENS4_6LayoutINS5_IJNSA_ILi2EEESB_SB_EEENS5_IJSB_NSA_ILi0EEEST_EEEEENS5_IJNS4_10UnderscoreESW_SW_EEEEENS4_13SM90_TMA_LOADENS4_14ComposedLayoutINS4_7SwizzleILi3ELi4ELi3EEENS4_18smem_ptr_flag_bitsILi8EEENSQ_INS5_IJNSA_ILi8EEESH_EEENS5_IJSH_SB_EEEEEEEvNS4_8identityESZ_S19_vS1A_EENS_8epilogue10collective6detail29Sm90TmaWarpSpecializedAdapterINS1D_15DefaultEpilogueIaSJ_SJ_NS1C_6thread17LinearCombinationIaLi1EiiLNS1H_9ScaleType4KindE0ELNS_15FloatRoundStyleE2EaEENS1_15EpilogueDefaultEEEEEvvEEEEvNT_6ParamsE,(.L_x_148 - _ZN7cutlass13device_kernelINS_4gemm6kernel13GemmUniversalIN4cute5tupleIJiiiiEEENS1_10collective13CollectiveMmaINS1_34MainloopSm90TmaGmmaWarpSpecializedILi2ENS5_IJNS4_1CILi1EEESB_SB_EEENS1_35KernelTmaWarpSpecializedCooperativeEEENS5_IJNSA_ILi512EEENSA_ILi176EEENSA_ILi128EEEEEEaNS5_IJlSB_lEEEaSJ_NS4_8TiledMMAINS4_8MMA_AtomIJNS4_4SM904GMMA26MMA_64x16x32_S32S8S8_SS_TNEEEENS4_6LayoutINS5_IJNSA_ILi2EEESB_SB_EEENS5_IJSB_NSA_ILi0EEEST_EEEEENS5_IJNS4_10UnderscoreESW_SW_EEEEENS4_13SM90_TMA_LOADENS4_14ComposedLayoutINS4_7SwizzleILi3ELi4ELi3EEENS4_18smem_ptr_flag_bitsILi8EEENSQ_INS5_IJNSA_ILi8EEESH_EEENS5_IJSH_SB_EEEEEEEvNS4_8identityESZ_S19_vS1A_EENS_8epilogue10collective6detail29Sm90TmaWarpSpecializedAdapterINS1D_15DefaultEpilogueIaSJ_SJ_NS1C_6thread17LinearCombinationIaLi1EiiLNS1H_9ScaleType4KindE0ELNS_15FloatRoundStyleE2EaEENS1_15EpilogueDefaultEEEEEvvEEEEvNT_6ParamsE)
        .other          _ZN7cutlass13device_kernelINS_4gemm6kernel13GemmUniversalIN4cute5tupleIJiiiiEEENS1_10collective13CollectiveMmaINS1_34MainloopSm90TmaGmmaWarpSpecializedILi2ENS5_IJNS4_1CILi1EEESB_SB_EEENS1_35KernelTmaWarpSpecializedCooperativeEEENS5_IJNSA_ILi512EEENSA_ILi176EEENSA_ILi128EEEEEEaNS5_IJlSB_lEEEaSJ_NS4_8TiledMMAINS4_8MMA_AtomIJNS4_4SM904GMMA26MMA_64x16x32_S32S8S8_SS_TNEEEENS4_6LayoutINS5_IJNSA_ILi2EEESB_SB_EEENS5_IJSB_NSA_ILi0EEEST_EEEEENS5_IJNS4_10UnderscoreESW_SW_EEEEENS4_13SM90_TMA_LOADENS4_14ComposedLayoutINS4_7SwizzleILi3ELi4ELi3EEENS4_18smem_ptr_flag_bitsILi8EEENSQ_INS5_IJNSA_ILi8EEESH_EEENS5_IJSH_SB_EEEEEEEvNS4_8identityESZ_S19_vS1A_EENS_8epilogue10collective6detail29Sm90TmaWarpSpecializedAdapterINS1D_15DefaultEpilogueIaSJ_SJ_NS1C_6thread17LinearCombinationIaLi1EiiLNS1H_9ScaleType4KindE0ELNS_15FloatRoundStyleE2EaEENS1_15EpilogueDefaultEEEEEvvEEEEvNT_6ParamsE,@"STO_CUDA_ENTRY STV_DEFAULT"
_ZN7cutlass13device_kernelINS_4gemm6kernel13GemmUniversalIN4cute5tupleIJiiiiEEENS1_10collective13CollectiveMmaINS1_34MainloopSm90TmaGmmaWarpSpecializedILi2ENS5_IJNS4_1CILi1EEESB_SB_EEENS1_35KernelTmaWarpSpecializedCooperativeEEENS5_IJNSA_ILi512EEENSA_ILi176EEENSA_ILi128EEEEEEaNS5_IJlSB_lEEEaSJ_NS4_8TiledMMAINS4_8MMA_AtomIJNS4_4SM904GMMA26MMA_64x16x32_S32S8S8_SS_TNEEEENS4_6LayoutINS5_IJNSA_ILi2EEESB_SB_EEENS5_IJSB_NSA_ILi0EEEST_EEEEENS5_IJNS4_10UnderscoreESW_SW_EEEEENS4_13SM90_TMA_LOADENS4_14ComposedLayoutINS4_7SwizzleILi3ELi4ELi3EEENS4_18smem_ptr_flag_bitsILi8EEENSQ_INS5_IJNSA_ILi8EEESH_EEENS5_IJSH_SB_EEEEEEEvNS4_8identityESZ_S19_vS1A_EENS_8epilogue10collective6detail29Sm90TmaWarpSpecializedAdapterINS1D_15DefaultEpilogueIaSJ_SJ_NS1C_6thread17LinearCombinationIaLi1EiiLNS1H_9ScaleType4KindE0ELNS_15FloatRoundStyleE2EaEENS1_15EpilogueDefaultEEEEEvvEEEEvNT_6ParamsE:
[----:B------:R-:W0:Y:S02]  /*0000*/  LDC R1, c[0x0][0x28] ;  /* 0x00000a00ff017b82 */ /* 0x000e240000000800 */
[----:B0-----:R-:W-:Y:S01]  /*0010*/  VIADD R1, R1, 0xfffff7a8 ;  /* 0xfffff7a801017836 */ /* 0x001fe20000000000 */
[----:B------:R-:W0:Y:S01]  /*0020*/  S2R R2, SR_TID.X ;  /* 0x0000000000027919 */ /* 0x000e220000002100 */
[----:B------:R-:W-:Y:S01]  /*0030*/  ELECT P0, URZ, PT ;  /* 0x00000000003f782f */ /* 0x000fe20003800000 */
[----:B------:R-:W-:Y:S01]  /*0040*/  BSSY B0, `(.L_x_0) ;  /* 0x0000015000007945 */ /* 0x000fe20003800000 */
[--C-:B0-----:R-:W-:Y:S02]  /*0050*/  SHF.R.U32.HI R0, RZ, 0x5, R2.reuse ;  /* 0x00000005ff007819 */ /* 0x101fe40000011602 */
[----:B------:R-:W-:-:S03]  /*0060*/  SHF.R.U32.HI R2, RZ, 0x7, R2 ;  /* 0x00000007ff027819 */ /* 0x000fc60000011602 */
[----:B------:R-:W0:Y:S04]  /*0070*/  SHFL.IDX PT, R3, R0, RZ, 0x1f ;  /* 0x00001fff00037589 */ /* 0x000e2800000e0000 */
[----:B------:R-:W1:Y:S01]  /*0080*/  SHFL.IDX PT, R2, R2, RZ, 0x1f ;  /* 0x00001fff02027589 */ /* 0x000e6200000e0000 */
[----:B0-----:R-:W-:Y:S02]  /*0090*/  R2UR UR10, R3 ;  /* 0x00000000030a72ca */ /* 0x001fe400000e0000 */
[----:B-1----:R-:W-:-:S11]  /*00a0*/  R2UR UR5, R2 ;  /* 0x00000000020572ca */ /* 0x002fd600000e0000 */
[----:B------:R-:W-:Y:S02]  /*00b0*/  USHF.R.S32.HI UR4, URZ, 0x1f, UR10 ;  /* 0x0000001f3f047899 */ /* 0x000fe4000801140a */
[----:B------:R-:W-:Y:S02]  /*00c0*/  ISETP.NE.OR P0, PT, RZ, UR10, !P0 ;  /* 0x0000000aff007c0c */ /* 0x000fe4000c705670 */
[----:B------:R-:W-:-:S04]  /*00d0*/  ULEA.HI UR4, UR4, UR10, URZ, 0x2 ;  /* 0x0000000a04047291 */ /* 0x000fc8000f8f103f */
[----:B------:R-:W-:-:S04]  /*00e0*/  ULOP3.LUT UR4, UR4, 0xfffffffc, URZ, 0xc0, !UPT ;  /* 0xfffffffc04047892 */ /* 0x000fc8000f8ec03f */
[----:B------:R-:W-:-:S03]  /*00f0*/  UIADD3 UR10, UR10, -UR4, URZ ;  /* 0x800000040a0a7290 */ /* 0x000fc6000fffe03f */
[----:B------:R-:W-:Y:S09]  /*0100*/  @P0 BRA `(.L_x_1) ;  /* 0x0000000000200947 */ /* 0x000ff20003800000 */
[----:B------:R-:W-:Y:S02]  /*0110*/  ULDC.64 UR6, c[0x0][0x198] ;  /* 0x0000660000067ab9 */ /* 0x000fe40000000a00 */
[----:B------:R-:W-:Y:S02]  /*0120*/  UIADD3 UR8, UP0, UR6, 0xf0, URZ ;  /* 0x000000f006087890 */ /* 0x000fe4000ff1e03f */
[----:B------:R-:W-:Y:S02]  /*0130*/  UIADD3 UR6, UP1, UR6, 0x1f0, URZ ;  /* 0x000001f006067890 */ /* 0x000fe4000ff3e03f */
[----:B------:R-:W-:Y:S02]  /*0140*/  UIADD3.X UR9, URZ, UR7, URZ, UP0, !UPT ;  /* 0x000000073f097290 */ /* 0x000fe400087fe43f */
[----:B------:R-:W-:-:S07]  /*0150*/  UIADD3.X UR7, URZ, UR7, URZ, UP1, !UPT ;  /* 0x000000073f077290 */ /* 0x000fce0008ffe43f */
[----:B------:R0:W-:Y:S02]  /*0160*/  UTMACCTL.PF [UR8] ;  /* 0x00000000080079b9 */ /* 0x0001e40008040000 */
[----:B------:R0:W-:Y:S02]  /*0170*/  UTMACCTL.PF [UR6] ;  /* 0x00000000060079b9 */ /* 0x0001e40008040000 */
[----:B0-----:R-:W-:Y:S01]  /*0180*/  NOP ;  /* 0x0000000000007918 */ /* 0x001fe20000000000 */
.L_x_1:
[----:B------:R-:W-:Y:S05]  /*0190*/  BSYNC B0 ;  /* 0x0000000000007941 */ /* 0x000fea0003800000 */
.L_x_0:
[----:B------:R-:W0:Y:S01]  /*01a0*/  SHFL.IDX PT, R2, R0, RZ, 0x1f ;  /* 0x00001fff00027589 */ /* 0x000e2200000e0000 */
[----:B------:R-:W-:Y:S01]  /*01b0*/  UISETP.NE.AND UP0, UPT, UR10, 0x3, UPT ;  /* 0x000000030a00788c */ /* 0x000fe2000bf05270 */
[----:B------:R-:W-:Y:S01]  /*01c0*/  ISETP.NE.AND P1, PT, RZ, UR5, PT ;  /* 0x00000005ff007c0c */ /* 0x000fe2000bf25270 */
[----:B------:R-:W-:Y:S02]  /*01d0*/  UIADD3 UR18, UR5, -0x1, URZ ;  /* 0xffffffff05127890 */ /* 0x000fe4000fffe03f */
[----:B------:R-:W-:Y:S02]  /*01e0*/  UISETP.EQ.OR UP0, UPT, UR10, URZ, !UP0 ;  /* 0x0000003f0a00728c */ /* 0x000fe4000c702670 */
[----:B------:R-:W-:Y:S02]  /*01f0*/  UISETP.GE.U32.AND UP1, UPT, UR18, 0x2, UPT ;  /* 0x000000021200788c */ /* 0x000fe4000bf26070 */
[----:B------:R-:W-:-:S04]  /*0200*/  UISETP.EQ.AND UP0, UPT, UR5, URZ, UP0 ;  /* 0x0000003f0500728c */ /* 0x000fc80008702270 */
[----:B------:R-:W-:-:S04]  /*0210*/  USEL UR4, URZ, 0x1, !UP0 ;  /* 0x000000013f047887 */ /* 0x000fc8000c000000 */
[----:B------:R-:W-:Y:S01]  /*0220*/  USEL UR4, UR4, 0x2, UP1 ;  /* 0x0000000204047887 */ /* 0x000fe20008800000 */
[----:B0-----:R-:W-:-:S05]  /*0230*/  ISETP.NE.AND P0, PT, R2, RZ, PT ;  /* 0x000000ff0200720c */ /* 0x001fca0003f05270 */
[----:B------:R-:W-:-:S05]  /*0240*/  IMAD.U32 R2, RZ, RZ, UR4 ;  /* 0x00000004ff027e24 */ /* 0x000fca000f8e00ff */
[----:B------:R0:W-:Y:S03]  /*0250*/  STL [R1+0x258], R2 ;  /* 0x0002580201007387 */ /* 0x0001e60000100800 */
[----:B------:R-:W-:Y:S05]  /*0260*/  @P0 BRA `(.L_x_2) ;  /* 0x0000000000480947 */ /* 0x000fea0003800000 */
[----:B------:R-:W1:Y:S01]  /*0270*/  S2UR UR8, SR_CgaCtaId ;  /* 0x00000000000879c3 */ /* 0x000e620000008800 */
[----:B------:R-:W-:Y:S01]  /*0280*/  UMOV UR4, 0x400 ;  /* 0x0000040000047882 */ /* 0x000fe20000000000 */
[----:B------:R-:W-:Y:S01]  /*0290*/  UMOV UR5, 0x1 ;  /* 0x0000000100057882 */ /* 0x000fe20000000000 */
[----:B------:R-:W-:Y:S01]  /*02a0*/  UMOV UR6, 0x100 ;  /* 0x0000010000067882 */ /* 0x000fe20000000000 */
[----:B------:R-:W-:Y:S01]  /*02b0*/  ELECT P0, URZ, PT ;  /* 0x00000000003f782f */ /* 0x000fe20003800000 */
[----:B------:R-:W-:-:S04]  /*02c0*/  UIADD3 UR6, -UR6, 0x100000, URZ ;  /* 0x0010000006067890 */ /* 0x000fc8000fffe13f */
[----:B------:R-:W-:Y:S02]  /*02d0*/  USHF.L.U32 UR7, UR6, 0xb, URZ ;  /* 0x0000000b06077899 */ /* 0x000fe4000800063f */
[----:B------:R-:W-:Y:S02]  /*02e0*/  USHF.L.U32 UR6, UR6, 0x1, URZ ;  /* 0x0000000106067899 */ /* 0x000fe4000800063f */
[----:B-1----:R-:W-:Y:S02]  /*02f0*/  ULEA UR8, UR8, UR4, 0x18 ;  /* 0x0000000408087291 */ /* 0x002fe4000f8ec03f */
[----:B------:R-:W-:-:S04]  /*0300*/  UIADD3 UR4, -UR5, 0x100000, URZ ;  /* 0x0010000005047890 */ /* 0x000fc8000fffe13f */
[----:B------:R-:W-:Y:S02]  /*0310*/  USHF.L.U32 UR5, UR4, 0xb, URZ ;  /* 0x0000000b04057899 */ /* 0x000fe4000800063f */
[----:B------:R-:W-:Y:S01]  /*0320*/  USHF.L.U32 UR4, UR4, 0x1, URZ ;  /* 0x0000000104047899 */ /* 0x000fe2000800063f */
[----:B------:R-:W1:Y:S11]  /*0330*/  FENCE.VIEW.ASYNC.S ;  /* 0x00000000000073c6 */ /* 0x000e760000000000 */
[----:B-1----:R1:W2:Y:S01]  /*0340*/  SYNCS.EXCH.64 URZ, [UR8], UR4 ;  /* 0x00000004083f75b2 */ /* 0x0022a20008000100 */
[----:B------:R1:W3:Y:S01]  /*0350*/  SYNCS.EXCH.64 URZ, [UR8+0x10], UR6 ;  /* 0x00001006083f75b2 */ /* 0x0002e20008000100 */
[----:B------:R1:W4:Y:S01]  /*0360*/  SYNCS.EXCH.64 URZ, [UR8+0x8], UR4 ;  /* 0x00000804083f75b2 */ /* 0x0003220008000100 */
[----:B------:R1:W0:Y:S01]  /*0370*/  SYNCS.EXCH.64 URZ, [UR8+0x18], UR6 ;  /* 0x00001806083f75b2 */ /* 0x0002220008000100 */
[----:B------:R-:W-:Y:S01]  /*0380*/  NOP ;  /* 0x0000000000007918 */ /* 0x000fe20000000000 */
.L_x_2:
[----:B------:R-:W5:Y:S01]  /*0390*/  SHFL.IDX PT, R0, R0, RZ, 0x1f ;  /* 0x00001fff00007589 */ /* 0x000f6200000e0000 */
[----:B------:R-:W-:Y:S01]  /*03a0*/  ELECT P0, URZ, PT ;  /* 0x00000000003f782f */ /* 0x000fe20003800000 */
[----:B------:R-:W2:Y:S01]  /*03b0*/  S2UR UR17, SR_CTAID.Y ;  /* 0x00000000001179c3 */ /* 0x000ea20000002600 */
[----:B-1----:R-:W-:Y:S01]  /*03c0*/  ULDC UR5, c[0x0][0x65c] ;  /* 0x0001970000057ab9 */ /* 0x002fe20000000800 */
[----:B------:R-:W-:Y:S01]  /*03d0*/  UMOV UR12, 0x20 ;  /* 0x00000020000c7882 */ /* 0x000fe20000000000 */
[----:B------:R-:W-:Y:S01]  /*03e0*/  UISETP.NE.AND UP2, UPT, UR5, 0x1, UPT ;  /* 0x000000010500788c */ /* 0x000fe2000bf45270 */
[----:B------:R-:W-:Y:S01]  /*03f0*/  NOP ;  /* 0x0000000000007918 */ /* 0x000fe20000000000 */
[----:B------:R-:W-:Y:S02]  /*0400*/  NOP ;  /* 0x0000000000007918 */ /* 0x000fe40000000000 */
[----:B------:R-:W-:Y:S01]  /*0410*/  UP2UR UR7, UPR, URZ, 0x4 ;  /* 0x000000043f077883 */ /* 0x000fe20008000000 */
[----:B------:R-:W1:Y:S01]  /*0420*/  S2UR UR4, SR_CTAID.X ;  /* 0x00000000000479c3 */ /* 0x000e620000002500 */
[----:B------:R-:W-:-:S02]  /*0430*/  PLOP3.LUT P2, PT, PT, PT, UP2, 0x80, 0x0 ;  /* 0x000000000000781c */ /* 0x000fc40003f4f028 */
[----:B------:R-:W-:Y:S02]  /*0440*/  PLOP3.LUT P4, PT, PT, PT, UP2, 0x80, 0x0 ;  /* 0x000000000000781c */ /* 0x000fe40003f8f028 */
[----:B------:R-:W-:Y:S01]  /*0450*/  IMAD.U32 R6, RZ, RZ, UR7 ;  /* 0x00000007ff067e24 */ /* 0x000fe2000f8e00ff */
[----:B------:R-:W-:Y:S01]  /*0460*/  @UP2 ULDC UR14, c[0x0][0x10] ;  /* 0x00000400000e2ab9 */ /* 0x000fe20000000800 */
[----:B------:R-:W-:Y:S01]  /*0470*/  @UP2 UMOV UR9, URZ ;  /* 0x0000003f00092c82 */ /* 0x000fe20008000000 */
[----:B------:R-:W-:Y:S01]  /*0480*/  @!UP2 ULDC UR11, c[0x0][0xc] ;  /* 0x00000300000baab9 */ /* 0x000fe20000000800 */
[----:B------:R-:W-:Y:S01]  /*0490*/  PLOP3.LUT P3, PT, PT, PT, UP2, 0x80, 0x0 ;  /* 0x000000000000781c */ /* 0x000fe20003f6f028 */
[----:B------:R0:W-:Y:S01]  /*04a0*/  STL [R1+0x270], R6 ;  /* 0x0002700601007387 */ /* 0x0001e20000100800 */
[----:B-----5:R-:W-:Y:S01]  /*04b0*/  ISETP.NE.OR P0, PT, R0, RZ, !P0 ;  /* 0x000000ff0000720c */ /* 0x020fe20004705670 */
[----:B--2---:R-:W-:Y:S02]  /*04c0*/  @UP2 UMOV UR7, UR17 ;  /* 0x0000001100072c82 */ /* 0x004fe40008000000 */
[----:B------:R-:W-:Y:S01]  /*04d0*/  @UP2 UMOV UR8, UR7 ;  /* 0x0000000700082c82 */ /* 0x000fe20008000000 */
[----:B------:R-:W-:Y:S01]  /*04e0*/  @!UP2 UMOV UR7, UR17 ;  /* 0x000000110007ac82 */ /* 0x000fe20008000000 */
[----:B-1----:R-:W-:-:S08]  /*04f0*/  @UP2 UIMAD.WIDE.U32 UR14, UR4, UR14, UR8 ;  /* 0x0000000e040e22a5 */ /* 0x002fd0000f8e0008 */
[----:B------:R-:W-:Y:S01]  /*0500*/  VOTEU.ALL UP0, P0 ;  /* 0x00000000003f7886 */ /* 0x000fe20000000000 */
[----:B------:R-:W-:Y:S01]  /*0510*/  VOTEU.ALL UP1, P0 ;  /* 0x00000000003f7886 */ /* 0x000fe20000020000 */
[----:B0-----:R-:W-:-:S03]  /*0520*/  IMAD.U32 R2, RZ, RZ, UR14 ;  /* 0x0000000eff027e24 */ /* 0x001fc6000f8e00ff */
[----:B------:R-:W0:Y:S01]  /*0530*/  @!UP0 S2UR UR6, SR_CgaCtaId ;  /* 0x00000000000689c3 */ /* 0x000e220000008800 */
[----:B------:R-:W-:Y:S01]  /*0540*/  @!UP0 UMOV UR5, 0x400 ;  /* 0x0000040000058882 */ /* 0x000fe20000000000 */
[----:B------:R-:W-:-:S04]  /*0550*/  @!UP0 UIADD3 UR12, -UR12, 0x100000, URZ ;  /* 0x001000000c0c8890 */ /* 0x000fc8000fffe13f */
[----:B------:R-:W-:Y:S02]  /*0560*/  @!UP0 USHF.L.U32 UR13, UR12, 0xb, URZ ;  /* 0x0000000b0c0d8899 */ /* 0x000fe4000800063f */
[----:B------:R-:W-:Y:S01]  /*0570*/  @!UP0 USHF.L.U32 UR12, UR12, 0x1, URZ ;  /* 0x000000010c0c8899 */ /* 0x000fe2000800063f */
[----:B------:R-:W-:Y:S01]  /*0580*/  IMAD.U32 R3, RZ, RZ, UR15 ;  /* 0x0000000fff037e24 */ /* 0x000fe2000f8e00ff */
[----:B0-----:R-:W-:Y:S01]  /*0590*/  @!UP0 ULEA UR16, UR6, UR5, 0x18 ;  /* 0x0000000506108291 */ /* 0x001fe2000f8ec03f */
[----:B------:R-:W-:Y:S01]  /*05a0*/  VOTEU.ALL UP0, P0 ;  /* 0x00000000003f7886 */ /* 0x000fe20000000000 */
[----:B------:R-:W-:Y:S01]  /*05b0*/  PLOP3.LUT P0, PT, PT, PT, UP2, 0x80, 0x0 ;  /* 0x000000000000781c */ /* 0x000fe20003f0f028 */
[----:B------:R-:W-:Y:S01]  /*05c0*/  UMOV UR5, URZ ;  /* 0x0000003f00057c82 */ /* 0x000fe20008000000 */
[----:B------:R-:W-:Y:S01]  /*05d0*/  @UP2 UMOV UR6, URZ ;  /* 0x0000003f00062c82 */ /* 0x000fe20008000000 */
[----:B------:R-:W-:Y:S02]  /*05e0*/  @!UP2 UIMAD.WIDE.U32 UR8, UR11, UR7, UR4 ;  /* 0x000000070b08a2a5 */ /* 0x000fe4000f8e0004 */
[----:B------:R-:W-:-:S04]  /*05f0*/  @UP2 UIADD3 UR6, UR15, UR6, URZ ;  /* 0x000000060f062290 */ /* 0x000fc8000fffe03f */
[----:B------:R-:W-:Y:S01]  /*0600*/  IMAD.U32 R5, RZ, RZ, UR9 ;  /* 0x00000009ff057e24 */ /* 0x000fe2000f8e00ff */
[----:B------:R-:W0:Y:S02]  /*0610*/  FENCE.VIEW.ASYNC.S ;  /* 0x00000000000073c6 */ /* 0x000e240000000000 */
[----:B0-----:R0:W3:Y:S01]  /*0620*/  @!UP0 SYNCS.EXCH.64 URZ, [UR16+0x30], UR12 ;  /* 0x0000300c103f85b2 */ /* 0x0010e20008000100 */
[----:B------:R-:W-:Y:S02]  /*0630*/  @P2 IMAD.U32 R7, RZ, RZ, UR6 ;  /* 0x00000006ff072e24 */ /* 0x000fe4000f8e00ff */
[----:B------:R-:W-:Y:S02]  /*0640*/  @P0 IMAD.MOV.U32 R8, RZ, RZ, R2 ;  /* 0x000000ffff080224 */ /* 0x000fe400078e0002 */
[----:B------:R-:W-:Y:S02]  /*0650*/  IMAD.U32 R2, RZ, RZ, UR8 ;  /* 0x00000008ff027e24 */ /* 0x000fe4000f8e00ff */
[----:B------:R-:W-:-:S02]  /*0660*/  @!P4 IMAD.MOV.U32 R7, RZ, RZ, R5 ;  /* 0x000000ffff07c224 */ /* 0x000fc400078e0005 */
[----:B------:R-:W-:Y:S02]  /*0670*/  @!P3 IMAD.MOV.U32 R8, RZ, RZ, R2 ;  /* 0x000000ffff08b224 */ /* 0x000fe400078e0002 */
[----:B------:R-:W-:Y:S01]  /*0680*/  IMAD.U32 R3, RZ, RZ, UR9 ;  /* 0x00000009ff037e24 */ /* 0x000fe2000f8e00ff */
[----:B------:R0:W-:Y:S01]  /*0690*/  STL [R1+0x25c], R7 ;  /* 0x00025c0701007387 */ /* 0x0001e20000100800 */
[----:B------:R-:W-:-:S03]  /*06a0*/  IMAD.U32 R4, RZ, RZ, UR8 ;  /* 0x00000008ff047e24 */ /* 0x000fc6000f8e00ff */
[----:B------:R0:W-:Y:S01]  /*06b0*/  STL [R1+0x260], R8 ;  /* 0x0002600801007387 */ /* 0x0001e20000100800 */
[----:B------:R0:W3:Y:S01]  /*06c0*/  @!UP1 SYNCS.EXCH.64 URZ, [UR16+0x38], UR12 ;  /* 0x0000380c103f95b2 */ /* 0x0000e20008000100 */
[----:B------:R-:W-:Y:S01]  /*06d0*/  NOP ;  /* 0x0000000000007918 */ /* 0x000fe20000000000 */
[----:B---34-:R-:W-:Y:S06]  /*06e0*/  BAR.SYNC.DEFER_BLOCKING 0x0 ;  /* 0x0000000000007b1d */ /* 0x018fec0000010000 */
[----:B------:R-:W-:Y:S05]  /*06f0*/  @!P1 BRA `(.L_x_3) ;  /* 0x0000027400189947 */ /* 0x000fea0003800000 */
[----:B------:R-:W-:-:S06]  /*0700*/  UISETP.GT.U32.AND UP0, UPT, UR18, 0x1, UPT ;  /* 0x000000011200788c */ /* 0x000fcc000bf04070 */
[----:B------:R-:W-:-:S13]  /*0710*/  PLOP3.LUT P0, PT, PT, PT, UP0, 0x80, 0x0 ;  /* 0x000000000000781c */ /* 0x000fda0003f0f008 */
[----:B0-----:R-:W-:Y:S05]  /*0720*/  @P0 EXIT ;  /* 0x000000000000094d */ /* 0x001fea0003800000 */
[----:B------:R-:W-:Y:S01]  /*0730*/  UMOV UR6, 0xffffffff ;  /* 0xffffffff00067882 */ /* 0x000fe20000000000 */
[----:B------:R-:W-:Y:S01]  /*0740*/  ULDC.64 UR8, c[0x0][0x650] ;  /* 0x0001940000087ab9 */ /* 0x000fe20000000a00 */
[----:B------:R-:W-:Y:S01]  /*0750*/  IMAD.U32 R2, RZ, RZ, UR6 ;  /* 0x00000006ff027e24 */ /* 0x000fe2000f8e00ff */
[----:B------:R-:W-:Y:S01]  /*0760*/  ISETP.GE.U32.AND P0, PT, R8, UR8, PT ;  /* 0x0000000808007c0c */ /* 0x000fe2000bf06070 */
[----:B------:R-:W-:Y:S01]  /*0770*/  UMOV UR8, 0xffffffff ;  /* 0xffffffff00087882 */ /* 0x000fe20000000000 */
[----:B------:R-:W-:Y:S01]  /*0780*/  IMAD.U32 R23, RZ, RZ, UR6 ;  /* 0x00000006ff177e24 */ /* 0x000fe2000f8e00ff */
[----:B------:R-:W-:Y:S01]  /*0790*/  MOV R22, UR8 ;  /* 0x0000000800167c02 */ /* 0x000fe20008000f00 */
[----:B------:R0:W-:Y:S01]  /*07a0*/  STL [R1+0x264], R2 ;  /* 0x0002640201007387 */ /* 0x0001e20000100800 */
[----:B------:R-:W-:Y:S02]  /*07b0*/  ISETP.GE.U32.AND.EX P0, PT, R7, UR9, PT, P0 ;  /* 0x0000000907007c0c */ /* 0x000fe4000bf06100 */
[----:B------:R-:W-:-:S11]  /*07c0*/  PRMT R0, RZ, 0x7610, R0 ;  /* 0x00007610ff007816 */ /* 0x000fd60000000000 */
[----:B0-----:R-:W-:Y:S05]  /*07d0*/  @P0 BRA `(.L_x_4) ;  /* 0x0000000400940947 */ /* 0x001fea0003800000 */
[----:B------:R-:W-:Y:S01]  /*07e0*/  I2FP.F32.U32 R0, UR4 ;  /* 0x0000000400007c45 */ /* 0x000fe20008201000 */
[----:B------:R-:W-:Y:S01]  /*07f0*/  ULDC.64 UR16, c[0x0][0x628] ;  /* 0x00018a0000107ab9 */ /* 0x000fe20000000a00 */
[----:B------:R-:W-:Y:S01]  /*0800*/  ULDC UR6, c[0x0][0x150] ;  /* 0x0000540000067ab9 */ /* 0x000fe20000000800 */
[----:B------:R-:W-:Y:S01]  /*0810*/  ISETP.NE.U32.AND P0, PT, RZ, UR16, PT ;  /* 0x00000010ff007c0c */ /* 0x000fe2000bf05070 */
[----:B------:R-:W-:Y:S01]  /*0820*/  ULDC UR15, c[0x0][0x630] ;  /* 0x00018c00000f7ab9 */ /* 0x000fe20000000800 */
[----:B------:R-:W-:Y:S01]  /*0830*/  FMUL R0, R0, UR6 ;  /* 0x0000000600007c20 */ /* 0x000fe20008400000 */
[----:B------:R-:W-:Y:S01]  /*0840*/  R2UR UR18, R8 ;  /* 0x00000000081272ca */ /* 0x000fe200000e0000 */
[----:B------:R-:W-:Y:S01]  /*0850*/  ULDC UR20, c[0x0][0x154] ;  /* 0x0000550000147ab9 */ /* 0x000fe20000000800 */
[----:B------:R-:W-:Y:S01]  /*0860*/  ISETP.NE.AND.EX P0, PT, RZ, UR17, PT, P0 ;  /* 0x00000011ff007c0c */ /* 0x000fe2000bf05300 */
[----:B------:R0:W1:Y:S01]  /*0870*/  F2I.U32.TRUNC.NTZ R2, R0 ;  /* 0x0000000000027305 */ /* 0x000062000020f000 */
[----:B------:R-:W-:-:S02]  /*0880*/  R2UR UR19, R7 ;  /* 0x00000000071372ca */ /* 0x000fc400000e0000 */
[----:B------:R-:W-:Y:S02]  /*0890*/  R2UR UR8, R8 ;  /* 0x00000000080872ca */ /* 0x000fe400000e0000 */
[----:B------:R-:W-:-:S07]  /*08a0*/  R2UR UR9, R7 ;  /* 0x00000000070972ca */ /* 0x000fce00000e0000 */
[----:B0-----:R-:W-:Y:S08]  /*08b0*/  @!P0 BRA `(.L_x_5) ;  /* 0x0000000000308947 */ /* 0x001ff00003800000 */
[----:B------:R-:W-:Y:S01]  /*08c0*/  R2UR UR8, R8 ;  /* 0x00000000080872ca */ /* 0x000fe200000e0000 */
[----:B------:R-:W-:Y:S01]  /*08d0*/  ULDC UR6, c[0x0][0x634] ;  /* 0x00018d0000067ab9 */ /* 0x000fe20000000800 */
[----:B------:R-:W-:-:S11]  /*08e0*/  R2UR UR14, R7 ;  /* 0x00000000070e72ca */ /* 0x000fd600000e0000 */
[----:B------:R-:W-:-:S04]  /*08f0*/  UIADD3 UR6, UP0, UR8, UR6, URZ ;  /* 0x0000000608067290 */ /* 0x000fc8000ff1e03f */
[----:B------:R-:W-:-:S04]  /*0900*/  UIADD3.X UR14, URZ, UR14, URZ, UP0, !UPT ;  /* 0x0000000e3f0e7290 */ /* 0x000fc800087fe43f */
[----:B------:R-:W-:-:S04]  /*0910*/  UIMAD.WIDE.U32 UR8, UR14, UR16, URZ ;  /* 0x000000100e0872a5 */ /* 0x000fc8000f8e003f */
[----:B------:R-:W-:Y:S02]  /*0920*/  UIMAD.WIDE.U32 UR10, UP0, UR6, UR17, UR8 ;  /* 0x00000011060a72a5 */ /* 0x000fe4000f800008 */
[----:B------:R-:W-:Y:S02]  /*0930*/  UIMAD.WIDE.U32 UR8, UR6, UR16, URZ ;  /* 0x00000010060872a5 */ /* 0x000fe4000f8e003f */
[----:B------:R-:W-:Y:S02]  /*0940*/  UIADD3.X UR13, URZ, URZ, URZ, UP0, !UPT ;  /* 0x0000003f3f0d7290 */ /* 0x000fe400087fe43f */
[----:B------:R-:W-:Y:S01]  /*0950*/  UIADD3 URZ, UP0, UR9, UR10, URZ ;  /* 0x0000000a093f7290 */ /* 0x000fe2000ff1e03f */
[----:B------:R-:W-:-:S03]  /*0960*/  UMOV UR12, UR11 ;  /* 0x0000000b000c7c82 */ /* 0x000fc60008000000 */
[----:B------:R-:W-:-:S12]  /*0970*/  UIMAD.WIDE.U32.X UR8, UR14, UR17, UR12, UP0 ;  /* 0x000000110e0872a5 */ /* 0x000fd800080e040c */
.L_x_5:
[----:B------:R-:W-:Y:S01]  /*0980*/  USHF.R.U64 UR5, UR8, UR15, UR9 ;  /* 0x0000000f08057299 */ /* 0x000fe20008001209 */
[----:B------:R-:W-:Y:S01]  /*0990*/  I2FP.F32.U32 R0, UR7 ;  /* 0x0000000700007c45 */ /* 0x000fe20008201000 */
[----:B------:R-:W-:Y:S01]  /*09a0*/  USHF.R.U32.HI UR6, URZ, UR15, UR9 ;  /* 0x0000000f3f067299 */ /* 0x000fe20008011609 */
[----:B-1----:R-:W-:Y:S01]  /*09b0*/  R2UR UR12, R2 ;  /* 0x00000000020c72ca */ /* 0x002fe200000e0000 */
[----:B------:R-:W-:Y:S02]  /*09c0*/  UIADD3 UR15, UP0, URZ, -UR5, URZ ;  /* 0x800000053f0f7290 */ /* 0x000fe4000ff1e03f */
[----:B------:R-:W-:Y:S01]  /*09d0*/  FMUL R0, R0, UR20 ;  /* 0x0000001400007c20 */ /* 0x000fe20008400000 */
[----:B------:R-:W-:Y:S01]  /*09e0*/  ULDC.64 UR8, c[0x0][0x620] ;  /* 0x0001880000087ab9 */ /* 0x000fe20000000a00 */
[----:B------:R-:W-:Y:S01]  /*09f0*/  UIADD3.X UR6, URZ, ~UR6, URZ, UP0, !UPT ;  /* 0x800000063f067290 */ /* 0x000fe200087fe43f */
[----:B------:R-:W-:Y:S01]  /*0a00*/  UMOV UR10, UR18 ;  /* 0x00000012000a7c82 */ /* 0x000fe20008000000 */
[----:B------:R-:W-:-:S02]  /*0a10*/  UMOV UR11, UR19 ;  /* 0x00000013000b7c82 */ /* 0x000fc40008000000 */
[----:B------:R-:W-:Y:S01]  /*0a20*/  UIMAD UR6, UR6, UR8, URZ ;  /* 0x00000008060672a4 */ /* 0x000fe2000f8e023f */
[----:B------:R-:W0:Y:S01]  /*0a30*/  F2I.U32.TRUNC.NTZ R0, R0 ;  /* 0x0000000000007305 */ /* 0x000e22000020f000 */
[----:B------:R-:W-:Y:S02]  /*0a40*/  UIMAD.WIDE.U32 UR10, UR15, UR8, UR10 ;  /* 0x000000080f0a72a5 */ /* 0x000fe4000f8e000a */
[----:B------:R-:W-:Y:S01]  /*0a50*/  UIMAD UR15, UR15, UR9, UR6 ;  /* 0x000000090f0f72a4 */ /* 0x000fe2000f8e0206 */
[----:B------:R-:W-:Y:S01]  /*0a60*/  ULDC UR22, c[0x0][0x658] ;  /* 0x0001960000167ab9 */ /* 0x000fe20000000800 */
[----:B------:R-:W-:Y:S02]  /*0a70*/  UMOV UR20, 0xffffffff ;  /* 0xffffffff00147882 */ /* 0x000fe40000000000 */
[----:B------:R-:W-:Y:S01]  /*0a80*/  UIADD3 UR15, UR11, UR15, URZ ;  /* 0x0000000f0b0f7290 */ /* 0x000fe2000fffe03f */
[----:B------:R-:W-:Y:S01]  /*0a90*/  ULDC UR16, c[0x0][0x618] ;  /* 0x0001860000107ab9 */ /* 0x000fe20000000800 */
[----:B------:R-:W-:Y:S01]  /*0aa0*/  ULDC.64 UR8, c[0x0][0x640] ;  /* 0x0001900000087ab9 */ /* 0x000fe20000000a00 */
[----:B------:R-:W-:Y:S01]  /*0ab0*/  USHF.L.U32 UR11, UR20, UR22, URZ ;  /* 0x00000016140b7299 */ /* 0x000fe2000800063f */
[----:B------:R-:W-:Y:S01]  /*0ac0*/  ISETP.NE.U32.AND P0, PT, RZ, UR8, PT ;  /* 0x00000008ff007c0c */ /* 0x000fe2000bf05070 */
[----:B------:R-:W-:-:S02]  /*0ad0*/  USHF.R.U64 UR20, UR10, UR16, UR15 ;  /* 0x000000100a147299 */ /* 0x000fc4000800120f */
[----:B------:R-:W-:Y:S01]  /*0ae0*/  USHF.R.U32.HI UR10, URZ, UR16, UR15 ;  /* 0x000000103f0a7299 */ /* 0x000fe2000801160f */
[----:B0-----:R-:W-:Y:S01]  /*0af0*/  R2UR UR14, R0 ;  /* 0x00000000000e72ca */ /* 0x001fe200000e0000 */
[----:B------:R-:W-:Y:S01]  /*0b00*/  ULDC UR18, c[0x0][0x608] ;  /* 0x0001820000127ab9 */ /* 0x000fe20000000800 */
[----:B------:R-:W-:Y:S01]  /*0b10*/  ISETP.NE.AND.EX P0, PT, RZ, UR9, PT, P0 ;  /* 0x00000009ff007c0c */ /* 0x000fe2000bf05300 */
[----:B------:R-:W-:Y:S02]  /*0b20*/  USHF.R.U64 UR24, UR20, UR18, UR10 ;  /* 0x0000001214187299 */ /* 0x000fe4000800120a */
[----:B------:R-:W-:Y:S01]  /*0b30*/  USHF.R.U32.HI UR10, URZ, UR18, UR10 ;  /* 0x000000123f0a7299 */ /* 0x000fe2000801160a */
[----:B------:R-:W-:Y:S01]  /*0b40*/  UMOV UR17, 0x1 ;  /* 0x0000000100117882 */ /* 0x000fe20000000000 */
[----:B------:R-:W-:Y:S02]  /*0b50*/  UIADD3 UR12, -UR12, URZ, URZ ;  /* 0x0000003f0c0c7290 */ /* 0x000fe4000fffe13f */
[----:B------:R-:W-:-:S02]  /*0b60*/  USHF.R.U64 UR25, UR24, UR22, UR10 ;  /* 0x0000001618197299 */ /* 0x000fc4000800120a */
[----:B------:R-:W-:Y:S01]  /*0b70*/  USHF.L.U32 UR16, UR17, UR22, URZ ;  /* 0x0000001611107299 */ /* 0x000fe2000800063f */
[----:B------:R-:W-:Y:S01]  /*0b80*/  ULDC UR13, c[0x0][0x144] ;  /* 0x00005100000d7ab9 */ /* 0x000fe20000000800 */
[----:B------:R-:W-:Y:S01]  /*0b90*/  ULDC UR6, c[0x0][0x600] ;  /* 0x0001800000067ab9 */ /* 0x000fe20000000800 */
[----:B------:R-:W-:Y:S02]  /*0ba0*/  ULOP3.LUT UR17, URZ, UR11, URZ, 0x33, !UPT ;  /* 0x0000000b3f117292 */ /* 0x000fe4000f8e333f */
[----:B------:R-:W-:Y:S02]  /*0bb0*/  USHF.R.U32.HI UR11, URZ, UR22, UR10 ;  /* 0x000000163f0b7299 */ /* 0x000fe4000801160a */
[----:B------:R-:W-:Y:S02]  /*0bc0*/  UIADD3 UR19, UR6, -0x1, URZ ;  /* 0xffffffff06137890 */ /* 0x000fe4000fffe03f */
[----:B------:R-:W-:Y:S02]  /*0bd0*/  UIADD3 UR21, -UR14, URZ, URZ ;  /* 0x0000003f0e157290 */ /* 0x000fe4000fffe13f */
[----:B------:R-:W-:Y:S01]  /*0be0*/  UIMAD UR4, UR13, UR12, UR4 ;  /* 0x0000000c0d0472a4 */ /* 0x000fe2000f8e0204 */
[----:B------:R-:W-:Y:S01]  /*0bf0*/  ULDC UR26, c[0x0][0x148] ;  /* 0x00005200001a7ab9 */ /* 0x000fe20000000800 */
[----:B------:R-:W-:Y:S01]  /*0c00*/  ULDC UR22, c[0x0][0x648] ;  /* 0x0001920000167ab9 */ /* 0x000fe20000000800 */
[----:B------:R-:W-:Y:S01]  /*0c10*/  ULDC UR23, c[0x0][0x638] ;  /* 0x00018e0000177ab9 */ /* 0x000fe20000000800 */
[----:B------:R-:W-:Y:S01]  /*0c20*/  UMOV UR10, UR25 ;  /* 0x00000019000a7c82 */ /* 0x000fe20008000000 */
[----:B------:R-:W-:Y:S07]  /*0c30*/  @!P0 BRA `(.L_x_6) ;  /* 0x0000000000308947 */ /* 0x000fee0003800000 */
[----:B------:R-:W-:Y:S02]  /*0c40*/  ULDC UR14, c[0x0][0x64c] ;  /* 0x00019300000e7ab9 */ /* 0x000fe40000000800 */
        /* <DEDUP_REMOVED lines=8> */
[----:B------:R-:W-:-:S07]  /*0cd0*/  UIMAD.WIDE.U32.X UR8, UR18, UR9, UR14, UP0 ;  /* 0x00000009120872a5 */ /* 0x000fce00080e040e */
[----:B------:R-:W-:Y:S01]  /*0ce0*/  UMOV UR10, UR8 ;  /* 0x00000008000a7c82 */ /* 0x000fe20008000000 */
[----:B------:R-:W-:-:S05]  /*0cf0*/  UMOV UR11, UR9 ;  /* 0x00000009000b7c82 */ /* 0x000fca0008000000 */
.L_x_6:
[----:B------:R-:W-:Y:S01]  /*0d00*/  R2UR UR8, R6 ;  /* 0x00000000060872ca */ /* 0x000fe200000e0000 */
[----:B------:R-:W-:Y:S01]  /*0d10*/  IMAD.U32 R2, RZ, RZ, UR5 ;  /* 0x00000005ff027e24 */ /* 0x000fe2000f8e00ff */
[----:B------:R-:W-:Y:S01]  /*0d20*/  ULOP3.LUT UR17, UR24, UR17, URZ, 0xc0, !UPT ;  /* 0x0000001118117292 */ /* 0x000fe2000f8ec03f */
[----:B------:R-:W-:Y:S01]  /*0d30*/  IMAD.MOV.U32 R0, RZ, RZ, 0x1 ;  /* 0x00000001ff007424 */ /* 0x000fe200078e00ff */
[----:B------:R-:W-:Y:S02]  /*0d40*/  ULOP3.LUT UR19, UR20, UR19, URZ, 0xc0, !UPT ;  /* 0x0000001314137292 */ /* 0x000fe4000f8ec03f */
[----:B------:R0:W-:Y:S07]  /*0d50*/  STL [R1+0x264], R2 ;  /* 0x0002640201007387 */ /* 0x0001ee0000100800 */
[----:B------:R-:W-:-:S02]  /*0d60*/  UISETP.NE.AND UP0, UPT, UR8, URZ, UPT ;  /* 0x0000003f0800728c */ /* 0x000fc4000bf05270 */
[----:B------:R-:W-:-:S04]  /*0d70*/  USHF.R.U64 UR8, UR10, UR22, UR11 ;  /* 0x000000160a087299 */ /* 0x000fc8000800120b */
[----:B------:R-:W-:-:S05]  /*0d80*/  UIMAD UR16, UR16, UR8, UR17 ;  /* 0x00000008101072a4 */ /* 0x000fca000f8e0211 */
[----:B------:R-:W-:Y:S02]  /*0d90*/  @UP0 UIMAD UR4, UR26, UR21, UR7 ;  /* 0x000000151a0402a4 */ /* 0x000fe4000f8e0207 */
[----:B------:R-:W-:-:S03]  /*0da0*/  UIADD3 UR7, -UR8, URZ, URZ ;  /* 0x0000003f08077290 */ /* 0x000fc6000fffe13f */
[----:B------:R-:W-:Y:S01]  /*0db0*/  ULDC UR8, c[0x0][0x610] ;  /* 0x0001840000087ab9 */ /* 0x000fe20000000800 */
[----:B------:R-:W-:Y:S02]  /*0dc0*/  UIMAD UR7, UR7, UR23, UR25 ;  /* 0x00000017070772a4 */ /* 0x000fe4000f8e0219 */
[----:B------:R-:W-:Y:S02]  /*0dd0*/  UIMAD UR4, UR16, UR8, UR4 ;  /* 0x00000008100472a4 */ /* 0x000fe4000f8e0204 */
[----:B------:R-:W-:-:S04]  /*0de0*/  UIMAD UR7, UR7, UR6, UR19 ;  /* 0x00000006070772a4 */ /* 0x000fc8000f8e0213 */
[----:B------:R-:W-:Y:S02]  /*0df0*/  USEL UR6, UR7, UR4, !UP0 ;  /* 0x0000000407067287 */ /* 0x000fe4000c000000 */
[----:B------:R-:W-:-:S04]  /*0e00*/  USEL UR4, UR4, UR7, !UP0 ;  /* 0x0000000704047287 */ /* 0x000fc8000c000000 */
[----:B------:R-:W-:Y:S02]  /*0e10*/  IMAD.U32 R22, RZ, RZ, UR6 ;  /* 0x00000006ff167e24 */ /* 0x000fe4000f8e00ff */
[----:B0-----:R-:W-:-:S07]  /*0e20*/  IMAD.U32 R23, RZ, RZ, UR4 ;  /* 0x00000004ff177e24 */ /* 0x001fce000f8e00ff */
.L_x_4:
[----:B------:R-:W-:-:S08]  /*0e30*/  NOP ;  /* 0x0000000000007918 */ /* 0x000fd00000000000 */
[----:B------:R-:W0:Y:S02]  /*0e40*/  USETMAXREG.TRY_ALLOC.CTAPOOL UP0, 0xf0 ;  /* 0x000000f0000079c8 */ /* 0x000e240008000600 */
[----:B0-----:R-:W-:-:S13]  /*0e50*/  PLOP3.LUT P0, PT, PT, PT, UP0, 0x80, 0x0 ;  /* 0x000000000000781c */ /* 0x001fda0003f0f008 */
[----:B------:R-:W-:Y:S05]  /*0e60*/  @!P0 BRA `(.L_x_4) ;  /* 0xfffffffc00f08947 */ /* 0x000fea000383ffff */
[----:B------:R-:W-:Y:S01]  /*0e70*/  ULDC.64 UR4, c[0x0][0x598] ;  /* 0x0001660000047ab9 */ /* 0x000fe20000000a00 */
[----:B------:R-:W-:Y:S01]  /*0e80*/  ULDC.64 UR36, c[0x0][0x208] ;  /* 0x0000820000247ab9 */ /* 0x000fe20000000a00 */
[----:B------:R-:W-:-:S04]  /*0e90*/  ISETP.NE.U32.AND P0, PT, RZ, UR4, PT ;  /* 0x00000004ff007c0c */ /* 0x000fc8000bf05070 */
[----:B------:R-:W-:-:S13]  /*0ea0*/  ISETP.NE.AND.EX P0, PT, RZ, UR5, PT, P0 ;  /* 0x00000005ff007c0c */ /* 0x000fda000bf05300 */
[----:B------:R-:W-:Y:S05]  /*0eb0*/  @!P0 BRA `(.L_x_7) ;  /* 0x00000000001c8947 */ /* 0x000fea0003800000 */
[----:B------:R-:W0:Y:S02]  /*0ec0*/  LDC.64 R2, c[0x0][0x598] ;  /* 0x00016600ff027b82 */ /* 0x000e240000000a00 */
[----:B0-----:R-:W2:Y:S02]  /*0ed0*/  LDG.E.64 R2, desc[UR36][R2.64] ;  /* 0x0000002402027981 */ /* 0x001ea4000c1e1b00 */
[----:B--2---:R-:W-:-:S04]  /*0ee0*/  ISETP.NE.U32.AND P0, PT, R2, RZ, PT ;  /* 0x000000ff0200720c */ /* 0x004fc80003f05070 */
[----:B------:R-:W-:-:S13]  /*0ef0*/  ISETP.NE.AND.EX P0, PT, R3, RZ, PT, P0 ;  /* 0x000000ff0300720c */ /* 0x000fda0003f05300 */
[----:B------:R-:W-:Y:S05]  /*0f00*/  @!P0 BRA `(.L_x_7) ;  /* 0x0000000000088947 */ /* 0x000fea0003800000 */
[----:B------:R0:W5:Y:S01]  /*0f10*/  LD.E R17, desc[UR36][R2.64] ;  /* 0x0000002402117980 */ /* 0x000162000c101900 */
[----:B------:R-:W-:Y:S05]  /*0f20*/  BRA `(.L_x_8) ;  /* 0x0000000000247947 */ /* 0x000fea0003800000 */
.L_x_7:
[----:B------:R-:W-:Y:S02]  /*0f30*/  ULDC.64 UR4, c[0x0][0x588] ;  /* 0x0001620000047ab9 */ /* 0x000fe40000000a00 */
[----:B------:R-:W-:-:S04]  /*0f40*/  ISETP.NE.U32.AND P0, PT, RZ, UR4, PT ;  /* 0x00000004ff007c0c */ /* 0x000fc8000bf05070 */
[----:B------:R-:W-:-:S13]  /*0f50*/  ISETP.NE.AND.EX P0, PT, RZ, UR5, PT, P0 ;  /* 0x00000005ff007c0c */ /* 0x000fda000bf05300 */
[----:B------:R-:W-:Y:S05]  /*0f60*/  @!P0 BRA `(.L_x_9) ;  /* 0x00000000000c8947 */ /* 0x000fea0003800000 */
[----:B------:R-:W0:Y:S02]  /*0f70*/  LDC.64 R2, c[0x0][0x588] ;  /* 0x00016200ff027b82 */ /* 0x000e240000000a00 */
[----:B0-----:R1:W5:Y:S01]  /*0f80*/  LDG.E R17, desc[UR36][R2.64] ;  /* 0x0000002402117981 */ /* 0x001362000c1e1900 */
[----:B------:R-:W-:Y:S05]  /*0f90*/  BRA `(.L_x_8) ;  /* 0x0000000000087947 */ /* 0x000fea0003800000 */
.L_x_9:
[----:B------:R-:W-:Y:S02]  /*0fa0*/  ULDC UR4, c[0x0][0x580] ;  /* 0x0001600000047ab9 */ /* 0x000fe40000000800 */
[----:B------:R-:W-:-:S07]  /*0fb0*/  IMAD.U32 R17, RZ, RZ, UR4 ;  /* 0x00000004ff117e24 */ /* 0x000fce000f8e00ff */
.L_x_8:
[----:B------:R-:W-:Y:S02]  /*0fc0*/  ULDC.64 UR4, c[0x0][0x5a0] ;  /* 0x0001680000047ab9 */ /* 0x000fe40000000a00 */
[----:B------:R-:W-:-:S04]  /*0fd0*/  ISETP.NE.U32.AND P0, PT, RZ, UR4, PT ;  /* 0x00000004ff007c0c */ /* 0x000fc8000bf05070 */
[----:B------:R-:W-:-:S13]  /*0fe0*/  ISETP.NE.AND.EX P0, PT, RZ, UR5, PT, P0 ;  /* 0x00000005ff007c0c */ /* 0x000fda000bf05300 */
[----:B------:R-:W-:Y:S05]  /*0ff0*/  @!P0 BRA `(.L_x_10) ;  /* 0x00000000001c8947 */ /* 0x000fea0003800000 */
[----:B01----:R-:W0:Y:S02]  /*1000*/  LDC.64 R2, c[0x0][0x5a0] ;  /* 0x00016800ff027b82 */ /* 0x003e240000000a00 */
[----:B0-----:R-:W2:Y:S02]  /*1010*/  LDG.E.64 R2, desc[UR36][R2.64] ;  /* 0x0000002402027981 */ /* 0x001ea4000c1e1b00 */
[----:B--2---:R-:W-:-:S04]  /*1020*/  ISETP.NE.U32.AND P0, PT, R2, RZ, PT ;  /* 0x000000ff0200720c */ /* 0x004fc80003f05070 */
[----:B------:R-:W-:-:S13]  /*1030*/  ISETP.NE.AND.EX P0, PT, R3, RZ, PT, P0 ;  /* 0x000000ff0300720c */ /* 0x000fda0003f05300 */
[----:B------:R-:W-:Y:S05]  /*1040*/  @!P0 BRA `(.L_x_10) ;  /* 0x0000000000088947 */ /* 0x000fea0003800000 */
[----:B------:R0:W5:Y:S01]  /*1050*/  LD.E R18, desc[UR36][R2.64] ;  /* 0x0000002402127980 */ /* 0x000162000c101900 */
[----:B------:R-:W-:Y:S05]  /*1060*/  BRA `(.L_x_11) ;  /* 0x0000000000247947 */ /* 0x000fea0003800000 */
.L_x_10:
[----:B------:R-:W-:Y:S02]  /*1070*/  ULDC.64 UR4, c[0x0][0x590] ;  /* 0x0001640000047ab9 */ /* 0x000fe40000000a00 */
[----:B------:R-:W-:-:S04]  /*1080*/  ISETP.NE.U32.AND P0, PT, RZ, UR4, PT ;  /* 0x00000004ff007c0c */ /* 0x000fc8000bf05070 */
[----:B------:R-:W-:-:S13]  /*1090*/  ISETP.NE.AND.EX P0, PT, RZ, UR5, PT, P0 ;  /* 0x00000005ff007c0c */ /* 0x000fda000bf05300 */
[----:B------:R-:W-:Y:S05]  /*10a0*/  @!P0 BRA `(.L_x_12) ;  /* 0x00000000000c8947 */ /* 0x000fea0003800000 */
[----:B------:R-:W2:Y:S02]  /*10b0*/  LDC.64 R18, c[0x0][0x590] ;  /* 0x00016400ff127b82 */ /* 0x000ea40000000a00 */
[----:B--2---:R2:W5:Y:S01]  /*10c0*/  LDG.E R18, desc[UR36][R18.64] ;  /* 0x0000002412127981 */ /* 0x004562000c1e1900 */
[----:B------:R-:W-:Y:S05]  /*10d0*/  BRA `(.L_x_11) ;  /* 0x0000000000087947 */ /* 0x000fea0003800000 */
.L_x_12:
[----:B------:R-:W-:Y:S02]  /*10e0*/  ULDC UR4, c[0x0][0x584] ;  /* 0x0001610000047ab9 */ /* 0x000fe40000000800 */
[----:B------:R-:W-:-:S07]  /*10f0*/  IMAD.U32 R18, RZ, RZ, UR4 ;  /* 0x00000004ff127e24 */ /* 0x000fce000f8e00ff */
.L_x_11:
[----:B------:R-:W-:-:S13]  /*1100*/  LOP3.LUT P0, RZ, R0, 0xff, RZ, 0xc0, !PT ;  /* 0x000000ff00ff7812 */ /* 0x000fda000780c0ff */
[----:B------:R-:W-:Y:S05]  /*1110*/  @!P0 EXIT ;  /* 0x000000000000894d */ /* 0x000fea0003800000 */
[----:B------:R-:W-:Y:S01]  /*1120*/  ULDC UR4, c[0x0][0x28c] ;  /* 0x0000a30000047ab9 */ /* 0x000fe20000000800 */
[----:B------:R-:W-:Y:S01]  /*1130*/  ULDC.64 UR56, c[0x0][0x5c8] ;  /* 0x0001720000387ab9 */ /* 0x000fe20000000a00 */
[----:B------:R-:W-:Y:S02]  /*1140*/  UIADD3 UR4, UR4, 0x7f, URZ ;  /* 0x0000007f04047890 */ /* 0x000fe4000fffe03f */
[----:B------:R-:W-:Y:S02]  /*1150*/  USHF.L.U32 UR6, UR56, 0x7, URZ ;  /* 0x0000000738067899 */ /* 0x000fe4000800063f */
[----:B------:R-:W-:Y:S02]  /*1160*/  USHF.R.S32.HI UR5, URZ, 0x1f, UR4 ;  /* 0x0000001f3f057899 */ /* 0x000fe40008011404 */
[----:B------:R-:W-:Y:S02]  /*1170*/  USHF.L.U64.HI UR6, UR56, 0x8, UR57 ;  /* 0x0000000838067899 */ /* 0x000fe40008010239 */
[----:B------:R-:W-:-:S02]  /*1180*/  ULEA.HI UR5, UR5, UR4, URZ, 0x7 ;  /* 0x0000000405057291 */ /* 0x000fc4000f8f383f */
[----:B------:R-:W-:Y:S02]  /*1190*/  USHF.L.U64.HI UR60, UR56, 0x7, UR57 ;  /* 0x00000007383c7899 */ /* 0x000fe40008010239 */
[----:B------:R-:W-:Y:S01]  /*11a0*/  IMAD.U32 R0, RZ, RZ, UR6 ;  /* 0x00000006ff007e24 */ /* 0x000fe2000f8e00ff */
[----:B------:R-:W-:Y:S01]  /*11b0*/  USHF.R.S32.HI UR5, URZ, 0x7, UR5 ;  /* 0x000000073f057899 */ /* 0x000fe20008011405 */
[----:B------:R-:W-:Y:S01]  /*11c0*/  UMOV UR4, URZ ;  /* 0x0000003f00047c82 */ /* 0x000fe20008000000 */
[----:B------:R-:W-:Y:S02]  /*11d0*/  USHF.L.U64.HI UR38, UR56, 0x3, UR57 ;  /* 0x0000000338267899 */ /* 0x000fe40008010239 */
[----:B------:R3:W-:Y:S01]  /*11e0*/  STL [R1+0x274], R0 ;  /* 0x0002740001007387 */ /* 0x0007e20000100800 */
[----:B------:R-:W-:Y:S01]  /*11f0*/  USHF.L.U32 UR59, UR56, 0x3, URZ ;  /* 0x00000003383b7899 */ /* 0x000fe2000800063f */
[----:B01----:R-:W-:Y:S01]  /*1200*/  IMAD.U32 R2, RZ, RZ, UR5 ;  /* 0x00000005ff027e24 */ /* 0x003fe2000f8e00ff */
[----:B------:R-:W-:Y:S01]  /*1210*/  UMOV UR61, URZ ;  /* 0x0000003f003d7c82 */ /* 0x000fe20008000000 */
[----:B---3--:R-:W-:-:S05]  /*1220*/  IMAD.U32 R0, RZ, RZ, UR4 ;  /* 0x00000004ff007e24 */ /* 0x008fca000f8e00ff */
[----:B------:R0:W-:Y:S04]  /*1230*/  STL [R1+0x268], R0 ;  /* 0x0002680001007387 */ /* 0x0001e80000100800 */
[----:B------:R0:W-:Y:S02]  /*1240*/  STL [R1+0x26c], R2 ;  /* 0x00026c0201007387 */ /* 0x0001e40000100800 */
.L_x_116:
[----:B0-----:R-:W0:Y:S01]  /*1250*/  S2R R0, SR_TID.X ;  /* 0x0000000000007919 */ /* 0x001e220000002100 */
[----:B-1----:R-:W1:Y:S01]  /*1260*/  S2UR UR7, SR_CgaCtaId ;  /* 0x00000000000779c3 */ /* 0x002e620000008800 */
[----:B------:R-:W-:Y:S02]  /*1270*/  UMOV UR6, 0x400 ;  /* 0x0000040000067882 */ /* 0x000fe40000000000 */
[----:B-1----:R-:W-:Y:S01]  /*1280*/  ULEA UR6, UR7, UR6, 0x18 ;  /* 0x0000000607067291 */ /* 0x002fe2000f8ec03f */
[----:B0-----:R-:W-:-:S04]  /*1290*/  LOP3.LUT R0, R0, 0x80, RZ, 0xc0, !PT ;  /* 0x0000008000007812 */ /* 0x001fc800078ec0ff */
[----:B------:R-:W-:-:S06]  /*12a0*/  SHF.R.U32.HI R0, RZ, 0x7, R0 ;  /* 0x00000007ff007819 */ /* 0x000fcc0000011600 */
[----:B------:R-:W0:Y:S02]  /*12b0*/  SHFL.IDX PT, R0, R0, RZ, 0x1f ;  /* 0x00001fff00007589 */ /* 0x000e2400000e0000 */
[----:B0-----:R-:W-:-:S13]  /*12c0*/  R2UR UR4, R0 ;  /* 0x00000000000472ca */ /* 0x001fda00000e0000 */
[----:B------:R-:W-:-:S04]  /*12d0*/  ULEA.HI UR5, UR4, UR4, URZ, 0x1 ;  /* 0x0000000404057291 */ /* 0x000fc8000f8f083f */
[----:B------:R-:W-:-:S04]  /*12e0*/  ULOP3.LUT UR5, UR5, 0x7fffe, URZ, 0xc0, !UPT ;  /* 0x0007fffe05057892 */ /* 0x000fc8000f8ec03f */
[----:B------:R-:W-:-:S03]  /*12f0*/  UIADD3 UR5, UR4, -UR5, URZ ;  /* 0x8000000504057290 */ /* 0x000fc6000fffe03f */
[----:B------:R-:W-:Y:S01]  /*1300*/  ULDC UR4, c[0x0][0x28c] ;  /* 0x0000a30000047ab9 */ /* 0x000fe20000000800 */
[----:B------:R-:W-:Y:S01]  /*1310*/  ULEA UR5, UR5, UR6, 0xd ;  /* 0x0000000605057291 */ /* 0x000fe2000f8e683f */
[----:B------:R-:W-:-:S03]  /*1320*/  ISETP.LT.AND P0, PT, RZ, UR4, PT ;  /* 0x00000004ff007c0c */ /* 0x000fc6000bf01270 */
[----:B------:R-:W-:-:S04]  /*1330*/  UIADD3 UR5, UR5, 0x100, URZ ;  /* 0x0000010005057890 */ /* 0x000fc8000fffe03f */
[----:B------:R-:W-:-:S04]  /*1340*/  USHF.R.U32.HI UR5, URZ, 0x4, UR5 ;  /* 0x000000043f057899 */ /* 0x000fc80008011605 */
[----:B------:R-:W-:Y:S02]  /*1350*/  ULOP3.LUT UR39, UR5, 0x3fff, URZ, 0xc0, !UPT ;  /* 0x00003fff05277892 */ /* 0x000fe4000f8ec03f */
[----:B------:R-:W-:Y:S10]  /*1360*/  @P0 BRA `(.L_x_13) ;  /* 0x0000000000400947 */ /* 0x000ff40003800000 */
[----:B------:R-:W-:Y:S01]  /*1370*/  MOV R0, 0x0 ;  /* 0x0000000000007802 */ /* 0x000fe20000000f00 */
[----:B------:R-:W-:Y:S01]  /*1380*/  ULDC.64 UR4, c[0x4][0x68] ;  /* 0x01001a0000047ab9 */ /* 0x000fe20000000a00 */
[----:B------:R-:W-:Y:S01]  /*1390*/  ULDC.64 UR6, c[0x4][0x8] ;  /* 0x0100020000067ab9 */ /* 0x000fe20000000a00 */
[----:B------:R-:W-:Y:S01]  /*13a0*/  IMAD.U32 R4, RZ, RZ, UR4 ;  /* 0x00000004ff047e24 */ /* 0x000fe2000f8e00ff */
[----:B------:R0:W1:Y:S01]  /*13b0*/  LDC.64 R2, c[0x4][R0] ;  /* 0x0100000000027b82 */ /* 0x0000620000000a00 */
[----:B------:R-:W-:Y:S01]  /*13c0*/  IMAD.U32 R5, RZ, RZ, UR5 ;  /* 0x00000005ff057e24 */ /* 0x000fe2000f8e00ff */
[----:B------:R-:W-:Y:S01]  /*13d0*/  ULDC.64 UR4, c[0x4][0x70] ;  /* 0x01001c0000047ab9 */ /* 0x000fe20000000a00 */
[----:B------:R-:W-:Y:S01]  /*13e0*/  IMAD.U32 R10, RZ, RZ, UR6 ;  /* 0x00000006ff0a7e24 */ /* 0x000fe2000f8e00ff */
[----:B------:R-:W-:Y:S01]  /*13f0*/  MOV R8, 0x1e1 ;  /* 0x000001e100087802 */ /* 0x000fe20000000f00 */
[----:B------:R-:W-:Y:S02]  /*1400*/  IMAD.U32 R6, RZ, RZ, UR4 ;  /* 0x00000004ff067e24 */ /* 0x000fe4000f8e00ff */
[----:B------:R-:W-:-:S02]  /*1410*/  IMAD.U32 R7, RZ, RZ, UR5 ;  /* 0x00000005ff077e24 */ /* 0x000fc4000f8e00ff */
[----:B------:R-:W-:Y:S02]  /*1420*/  IMAD.U32 R11, RZ, RZ, UR7 ;  /* 0x00000007ff0b7e24 */ /* 0x000fe4000f8e00ff */
[----:B------:R-:W-:Y:S02]  /*1430*/  IMAD.MOV.U32 R12, RZ, RZ, 0x1 ;  /* 0x00000001ff0c7424 */ /* 0x000fe400078e00ff */
[----:B0-----:R-:W-:-:S07]  /*1440*/  IMAD.MOV.U32 R13, RZ, RZ, RZ ;  /* 0x000000ffff0d7224 */ /* 0x001fce00078e00ff */
[----:B------:R-:W-:-:S07]  /*1450*/  LEPC R20, `(.L_x_13) ;  /* 0x000000001014794e */ /* 0x000fce0000000000 */
[----:B-12--5:R-:W-:Y:S05]  /*1460*/  CALL.ABS.NOINC R2 ;  /* 0x0000000002007343 */ /* 0x026fea0003c00000 */
.L_x_13:
[----:B------:R-:W3:Y:S02]  /*1470*/  LDL R2, [R1+0x258] ;  /* 0x0002580001027983 */ /* 0x000ee40000100800 */
[----:B---3--:R-:W-:-:S13]  /*1480*/  R2UR UR4, R2 ;  /* 0x00000000020472ca */ /* 0x008fda00000e0000 */
[----:B------:R-:W-:-:S06]  /*1490*/  ULOP3.LUT UR4, UR4, 0x1, URZ, 0xfc, !UPT ;  /* 0x0000000104047892 */ /* 0x000fcc000f8efc3f */
[----:B------:R-:W-:-:S05]  /*14a0*/  IMAD.U32 R0, RZ, RZ, UR4 ;  /* 0x00000004ff007e24 */ /* 0x000fca000f8e00ff */
[----:B------:R-:W-:-:S13]  /*14b0*/  ISETP.NE.AND P0, PT, R0, 0x3, PT ;  /* 0x000000030000780c */ /* 0x000fda0003f05270 */
[----:B------:R-:W-:Y:S05]  /*14c0*/  @!P0 BRA `(.L_x_14) ;  /* 0x0000000000048947 */ /* 0x000fea0003800000 */
[----:B------:R-:W-:Y:S01]  /*14d0*/  BPT.TRAP 0x1 ;  /* 0x000000040000795c */ /* 0x000fe20000300000 */
.L_x_14:
[----:B------:R-:W3:Y:S01]  /*14e0*/  LDL R0, [R1+0x268] ;  /* 0x0002680001007983 */ /* 0x000ee20000100800 */
[----:B------:R-:W0:Y:S01]  /*14f0*/  S2UR UR5, SR_CgaCtaId ;  /* 0x00000000000579c3 */ /* 0x000e220000008800 */
[----:B------:R-:W-:Y:S01]  /*1500*/  UMOV UR4, 0x400 ;  /* 0x0000040000047882 */ /* 0x000fe20000000000 */
[----:B------:R-:W-:Y:S01]  /*1510*/  IMAD.U32 R3, RZ, RZ, UR61 ;  /* 0x0000003dff037e24 */ /* 0x000fe2000f8e00ff */
[----:B0-----:R-:W-:Y:S01]  /*1520*/  ULEA UR4, UR5, UR4, 0x18 ;  /* 0x0000000405047291 */ /* 0x001fe2000f8ec03f */
[----:B---3--:R-:W-:-:S05]  /*1530*/  R2UR UR6, R0 ;  /* 0x00000000000672ca */ /* 0x008fca00000e0000 */
[----:B------:R-:W-:-:S04]  /*1540*/  IMAD.U32 R0, RZ, RZ, UR4 ;  /* 0x00000004ff007e24 */ /* 0x000fc8000f8e00ff */
[----:B------:R-:W-:-:S04]  /*1550*/  IMAD R3, R3, 0x8, R0 ;  /* 0x0000000803037824 */ /* 0x000fc800078e0200 */
[----:B------:R-:W-:-:S05]  /*1560*/  IMAD.U32 R2, RZ, RZ, UR6 ;  /* 0x00000006ff027e24 */ /* 0x000fca000f8e00ff */
[----:B------:R-:W-:-:S04]  /*1570*/  SHF.L.U32 R2, R2, 0x1f, RZ ;  /* 0x0000001f02027819 */ /* 0x000fc800000006ff */
[----:B------:R0:W1:Y:S01]  /*1580*/  SYNCS.PHASECHK.TRANS64.TRYWAIT P1, [R3+URZ], R2 ;  /* 0x00000002030075a7 */ /* 0x000062000802017f */
[----:B------:R-:W-:Y:S05]  /*1590*/  @!P0 BRA `(.L_x_15) ;  /* 0x0000000000048947 */ /* 0x000fea0003800000 */
[----:B------:R-:W-:Y:S01]  /*15a0*/  BPT.TRAP 0x1 ;  /* 0x000000040000795c */ /* 0x000fe20000300000 */
.L_x_15:
[----:B-1----:R-:W-:Y:S05]  /*15b0*/  @P1 BRA `(.L_x_16) ;  /* 0x0000000000081947 */ /* 0x002fea0003800000 */
[----:B------:R-:W1:Y:S02]  /*15c0*/  SYNCS.PHASECHK.TRANS64.TRYWAIT P1, [R3+URZ], R2 ;  /* 0x00000002030075a7 */ /* 0x000e64000802017f */
[----:B-1----:R-:W-:Y:S05]  /*15d0*/  @!P1 BRA `(.L_x_17) ;  /* 0x0000027c00389947 */ /* 0x002fea0003800000 */
.L_x_16:
[----:B------:R-:W3:Y:S02]  /*15e0*/  LDL R4, [R1+0x26c] ;  /* 0x00026c0001047983 */ /* 0x000ee40000100800 */
[----:B---3--:R-:W-:-:S13]  /*15f0*/  R2UR UR5, R4 ;  /* 0x00000000040572ca */ /* 0x008fda00000e0000 */
[----:B------:R-:W-:-:S04]  /*1600*/  UISETP.LT.AND UP0, UPT, UR5, 0x1, UPT ;  /* 0x000000010500788c */ /* 0x000fc8000bf01270 */
[----:B------:R-:W-:-:S06]  /*1610*/  USEL UR4, UR5, 0x1, UP0 ;  /* 0x0000000105047887 */ /* 0x000fcc0008000000 */
[----:B01----:R-:W-:-:S05]  /*1620*/  IMAD.U32 R2, RZ, RZ, UR4 ;  /* 0x00000004ff027e24 */ /* 0x003fca000f8e00ff */
[----:B------:R-:W-:Y:S01]  /*1630*/  IADD3 R2, -R2, UR5, RZ ;  /* 0x0000000502027c10 */ /* 0x000fe2000fffe1ff */
[----:B------:R-:W-:Y:S05]  /*1640*/  WARPSYNC.ALL ;  /* 0x0000000000007948 */ /* 0x000fea0003800000 */
[----:B------:R-:W-:Y:S02]  /*1650*/  ISETP.GE.AND P1, PT, R2, 0x1, PT ;  /* 0x000000010200780c */ /* 0x000fe40003f26270 */
[----:B------:R-:W-:Y:S01]  /*1660*/  R2UR UR4, R0 ;  /* 0x00000000000472ca */ /* 0x000fe200000e0000 */
[----:B------:R-:W-:Y:S01]  /*1670*/  ULOP3.LUT UR5, UR39, 0x10000, URZ, 0xfc, !UPT ;  /* 0x0001000027057892 */ /* 0x000fe2000f8efc3f */
[----:B------:R-:W-:Y:S01]  /*1680*/  WARPGROUP.ARRIVE ;  /* 0x00000000000079c5 */ /* 0x000fe20000000000 */
[----:B------:R-:W-:Y:S01]  /*1690*/  UMOV UR33, 0x40000040 ;  /* 0x4000004000217882 */ /* 0x000fe20000000000 */
[----:B------:R-:W-:Y:S01]  /*16a0*/  UMOV UR35, 0x40000040 ;  /* 0x4000004000237882 */ /* 0x000fe20000000000 */
[----:B------:R-:W-:Y:S01]  /*16b0*/  ULEA UR58, UR61, UR5, 0xc ;  /* 0x000000053d3a7291 */ /* 0x000fe2000f8e603f */
[----:B------:R-:W-:Y:S01]  /*16c0*/  STL [R1+0x310], R23 ;  /* 0x0003101701007387 */ /* 0x000fe20000100800 */
[----:B------:R-:W-:Y:S01]  /*16d0*/  UMOV UR29, UR33 ;  /* 0x00000021001d7c82 */ /* 0x000fe20008000000 */
[----:B------:R-:W-:Y:S01]  /*16e0*/  UMOV UR31, 0x40000040 ;  /* 0x40000040001f7882 */ /* 0x000fe20000000000 */
[----:B------:R-:W-:Y:S01]  /*16f0*/  IMAD.U32 R4, RZ, RZ, UR5 ;  /* 0x00000005ff047e24 */ /* 0x000fe2000f8e00ff */
[----:B------:R-:W-:Y:S01]  /*1700*/  STL [R1+0x30c], R22 ;  /* 0x00030c1601007387 */ /* 0x000fe20000100800 */
[----:B------:R-:W-:Y:S01]  /*1710*/  UMOV UR5, UR33 ;  /* 0x0000002100057c82 */ /* 0x000fe20008000000 */
[----:B------:R-:W-:Y:S01]  /*1720*/  UMOV UR32, UR58 ;  /* 0x0000003a00207c82 */ /* 0x000fe20008000000 */
[----:B------:R-:W-:Y:S01]  /*1730*/  UIADD3 UR4, UR4, 0x20100, URZ ;  /* 0x0002010004047890 */ /* 0x000fe2000fffe03f */
[----:B------:R-:W-:Y:S01]  /*1740*/  STL [R1+0x308], R19 ;  /* 0x0003081301007387 */ /* 0x000fe20000100800 */
[----:B------:R-:W-:Y:S01]  /*1750*/  UMOV UR28, UR32 ;  /* 0x00000020001c7c82 */ /* 0x000fe20008000000 */
[----:B------:R-:W-:Y:S01]  /*1760*/  UMOV UR7, 0x40000040 ;  /* 0x4000004000077882 */ /* 0x000fe20000000000 */
[----:B------:R-:W-:Y:S01]  /*1770*/  USHF.R.U32.HI UR4, URZ, 0x4, UR4 ;  /* 0x000000043f047899 */ /* 0x000fe20008011604 */
[----:B-----5:R-:W-:Y:S01]  /*1780*/  STL [R1+0x304], R18 ;  /* 0x0003041201007387 */ /* 0x020fe20000100800 */
[----:B------:R-:W-:Y:S01]  /*1790*/  UMOV UR16, UR32 ;  /* 0x0000002000107c82 */ /* 0x000fe20008000000 */
[----:B------:R-:W-:Y:S01]  /*17a0*/  UMOV UR17, UR33 ;  /* 0x0000002100117c82 */ /* 0x000fe20008000000 */
[----:B------:R-:W-:Y:S01]  /*17b0*/  ULOP3.LUT UR39, UR4, 0x3fff, URZ, 0xc0, !UPT ;  /* 0x00003fff04277892 */ /* 0x000fe2000f8ec03f */
[----:B------:R-:W-:Y:S01]  /*17c0*/  STL [R1+0x300], R17 ;  /* 0x0003001101007387 */ /* 0x000fe20000100800 */
[----:B------:R-:W-:Y:S01]  /*17d0*/  UMOV UR19, 0x40000040 ;  /* 0x4000004000137882 */ /* 0x000fe20000000000 */
[----:B------:R-:W-:Y:S01]  /*17e0*/  UMOV UR4, UR32 ;  /* 0x0000002000047c82 */ /* 0x000fe20008000000 */
[----:B------:R-:W-:Y:S01]  /*17f0*/  ULOP3.LUT UR39, UR39, 0x10000, URZ, 0xfc, !UPT ;  /* 0x0001000027277892 */ /* 0x000fe2000f8efc3f */
[----:B------:R2:W-:Y:S01]  /*1800*/  STL [R1+0x2fc], R16 ;  /* 0x0002fc1001007387 */ /* 0x0005e20000100800 */
[----:B------:R-:W-:Y:S01]  /*1810*/  UMOV UR12, UR32 ;  /* 0x00000020000c7c82 */ /* 0x000fe20008000000 */
[----:B------:R-:W-:Y:S01]  /*1820*/  UMOV UR13, UR33 ;  /* 0x00000021000d7c82 */ /* 0x000fe20008000000 */
[----:B------:R-:W-:Y:S01]  /*1830*/  UIMAD UR57, UR61, 0x580, UR39 ;  /* 0x000005803d3978a4 */ /* 0x000fe2000f8e0227 */
[----:B------:R-:W-:Y:S01]  /*1840*/  STL [R1+0x2f8], R2 ;  /* 0x0002f80201007387 */ /* 0x000fe20000100800 */
[----:B------:R-:W-:Y:S01]  /*1850*/  UMOV UR15, 0x40000040 ;  /* 0x40000040000f7882 */ /* 0x000fe20000000000 */
[----:B------:R-:W-:Y:S01]  /*1860*/  UMOV UR24, UR32 ;  /* 0x0000002000187c82 */ /* 0x000fe20008000000 */
[----:B------:R-:W-:Y:S01]  /*1870*/  UIADD3 UR6, UR57, 0x80, URZ ;  /* 0x0000008039067890 */ /* 0x000fe2000fffe03f */
[----:B------:R-:W-:Y:S01]  /*1880*/  STL [R1+0x314], R0 ;  /* 0x0003140001007387 */ /* 0x000fe20000100800 */
[----:B------:R-:W-:Y:S01]  /*1890*/  UIADD3 UR10, UR57, 0x100, URZ ;  /* 0x00000100390a7890 */ /* 0x000fe2000fffe03f */
[----:B------:R-:W-:Y:S01]  /*18a0*/  MOV R6, UR38 ;  /* 0x0000002600067c02 */ /* 0x000fe20008000f00 */
[----:B------:R-:W-:Y:S01]  /*18b0*/  UMOV UR34, UR57 ;  /* 0x0000003900227c82 */ /* 0x000fe20008000000 */
[----:B------:R-:W-:Y:S01]  /*18c0*/  UIADD3 UR18, UR57, 0x180, URZ ;  /* 0x0000018039127890 */ /* 0x000fe2000fffe03f */
[----:B------:R-:W-:Y:S01]  /*18d0*/  IGMMA.64x16x32.S8.S8 R24, gdesc[UR32], RZ, !UPT, gsb0 ;  /* 0x00600000201879f1 */ /* 0x000fe2000c0410ff */
[----:B------:R-:W-:Y:S01]  /*18e0*/  UMOV UR30, UR6 ;  /* 0x00000006001e7c82 */ /* 0x000fe20008000000 */
[----:B------:R-:W-:Y:S01]  /*18f0*/  STL [R1+0x318], R4 ;  /* 0x0003180401007387 */ /* 0x000fe20000100800 */
[----:B------:R-:W-:Y:S01]  /*1900*/  UMOV UR6, UR10 ;  /* 0x0000000a00067c82 */ /* 0x000fe20008000000 */
[----:B------:R-:W-:Y:S01]  /*1910*/  UIADD3 UR14, UR57, 0x200, URZ ;  /* 0x00000200390e7890 */ /* 0x000fe2000fffe03f */
[----:B------:R-:W-:Y:S01]  /*1920*/  MOV R7, UR39 ;  /* 0x0000002700077c02 */ /* 0x000fe20008000f00 */
[----:B------:R-:W-:Y:S01]  /*1930*/  UIADD3 UR26, UR57, 0x280, URZ ;  /* 0x00000280391a7890 */ /* 0x000fe2000fffe03f */
[----:B------:R-:W-:Y:S01]  /*1940*/  MOV R5, UR37 ;  /* 0x0000002500057c02 */ /* 0x000fe20008000f00 */
[----:B------:R-:W-:Y:S01]  /*1950*/  UMOV UR25, UR33 ;  /* 0x0000002100197c82 */ /* 0x000fe20008000000 */
[----:B------:R-:W-:Y:S01]  /*1960*/  UMOV UR27, 0x40000040 ;  /* 0x40000040001b7882 */ /* 0x000fe20000000000 */
[----:B------:R-:W-:Y:S01]  /*1970*/  UIADD3 UR10, UR57, 0x300, URZ ;  /* 0x00000300390a7890 */ /* 0x000fe2000fffe03f */
[----:B------:R-:W-:Y:S01]  /*1980*/  MOV R3, UR36 ;  /* 0x0000002400037c02 */ /* 0x000fe20008000f00 */
[----:B------:R-:W-:Y:S01]  /*1990*/  UMOV UR8, UR32 ;  /* 0x0000002000087c82 */ /* 0x000fe20008000000 */
[----:B------:R-:W-:Y:S01]  /*19a0*/  UMOV UR9, UR33 ;  /* 0x0000002100097c82 */ /* 0x000fe20008000000 */
[----:B------:R-:W-:Y:S01]  /*19b0*/  UMOV UR11, 0x40000040 ;  /* 0x40000040000b7882 */ /* 0x000fe20000000000 */
[----:B------:R-:W-:Y:S01]  /*19c0*/  UIADD3 UR22, UR57, 0x380, URZ ;  /* 0x0000038039167890 */ /* 0x000fe2000fffe03f */
[----:B------:R-:W-:Y:S01]  /*19d0*/  UMOV UR20, UR32 ;  /* 0x0000002000147c82 */ /* 0x000fe20008000000 */
[----:B------:R-:W-:Y:S01]  /*19e0*/  UMOV UR21, UR33 ;  /* 0x0000002100157c82 */ /* 0x000fe20008000000 */
[----:B------:R-:W-:Y:S01]  /*19f0*/  UMOV UR23, 0x40000040 ;  /* 0x4000004000177882 */ /* 0x000fe20000000000 */
[----:B------:R-:W-:Y:S01]  /*1a00*/  UIADD3 UR42, UR57, 0x400, URZ ;  /* 0x00000400392a7890 */ /* 0x000fe2000fffe03f */
[----:B------:R-:W-:Y:S01]  /*1a10*/  UMOV UR40, UR32 ;  /* 0x0000002000287c82 */ /* 0x000fe20008000000 */
[----:B------:R-:W-:Y:S01]  /*1a20*/  UMOV UR41, UR33 ;  /* 0x0000002100297c82 */ /* 0x000fe20008000000 */
[----:B------:R-:W-:Y:S01]  /*1a30*/  UMOV UR43, 0x40000040 ;  /* 0x40000040002b7882 */ /* 0x000fe20000000000 */
[----:B------:R-:W-:Y:S01]  /*1a40*/  UMOV UR38, UR30 ;  /* 0x0000001e00267c82 */ /* 0x000fe20008000000 */
[----:B------:R-:W-:Y:S01]  /*1a50*/  UMOV UR39, UR31 ;  /* 0x0000001f00277c82 */ /* 0x000fe20008000000 */
[----:B------:R-:W-:Y:S01]  /*1a60*/  UIADD3 UR46, UR57, 0x500, URZ ;  /* 0x00000500392e7890 */ /* 0x000fe2000fffe03f */
[----:B------:R-:W-:Y:S01]  /*1a70*/  UMOV UR44, UR32 ;  /* 0x00000020002c7c82 */ /* 0x000fe20008000000 */
[----:B------:R-:W-:Y:S01]  /*1a80*/  UMOV UR45, UR33 ;  /* 0x00000021002d7c82 */ /* 0x000fe20008000000 */
[----:B------:R-:W-:Y:S01]  /*1a90*/  UMOV UR47, 0x40000040 ;  /* 0x40000040002f7882 */ /* 0x000fe20000000000 */
[----:B------:R-:W-:Y:S01]  /*1aa0*/  UMOV UR50, UR38 ;  /* 0x0000002600327c82 */ /* 0x000fe20008000000 */
[----:B------:R-:W-:Y:S01]  /*1ab0*/  UMOV UR51, UR39 ;  /* 0x0000002700337c82 */ /* 0x000fe20008000000 */
[----:B------:R-:W-:Y:S01]  /*1ac0*/  UMOV UR54, UR18 ;  /* 0x0000001200367c82 */ /* 0x000fe20008000000 */
[----:B------:R-:W-:Y:S01]  /*1ad0*/  UMOV UR55, UR19 ;  /* 0x0000001300377c82 */ /* 0x000fe20008000000 */
[----:B------:R-:W-:-:S02]  /*1ae0*/  WARPGROUP.DEPBAR.LE gsb0, 0x0 ;  /* 0x00008000000079c5 */ /* 0x000fc40000010000 */
[----:B------:R-:W-:Y:S01]  /*1af0*/  IMAD.MOV.U32 R9, RZ, RZ, R30 ;  /* 0x000000ffff097224 */ /* 0x000fe200078e001e */
[----:B------:R-:W-:Y:S01]  /*1b00*/  MOV R58, R25 ;  /* 0x00000019003a7202 */ /* 0x000fe20000000f00 */
[----:B------:R-:W-:Y:S02]  /*1b10*/  IMAD.MOV.U32 R8, RZ, RZ, R31 ;  /* 0x000000ffff087224 */ /* 0x000fe400078e001f */
[----:B------:R-:W-:Y:S02]  /*1b20*/  IMAD.MOV.U32 R62, RZ, RZ, R29 ;  /* 0x000000ffff3e7224 */ /* 0x000fe400078e001d */
[----:B------:R-:W-:Y:S02]  /*1b30*/  IMAD.MOV.U32 R61, RZ, RZ, R28 ;  /* 0x000000ffff3d7224 */ /* 0x000fe400078e001c */
[----:B------:R-:W-:Y:S02]  /*1b40*/  IMAD.MOV.U32 R60, RZ, RZ, R27 ;  /* 0x000000ffff3c7224 */ /* 0x000fe400078e001b */
[----:B------:R-:W-:-:S02]  /*1b50*/  IMAD.MOV.U32 R59, RZ, RZ, R26 ;  /* 0x000000ffff3b7224 */ /* 0x000fc400078e001a */
[----:B------:R-:W-:Y:S02]  /*1b60*/  IMAD.MOV.U32 R57, RZ, RZ, R24 ;  /* 0x000000ffff397224 */ /* 0x000fe400078e0018 */
[----:B------:R-:W-:-:S06]  /*1b70*/  WARPGROUP.ARRIVE ;  /* 0x00000000000079c5 */ /* 0x000fcc0000000000 */
[----:B------:R-:W-:Y:S01]  /*1b80*/  IGMMA.64x16x32.S8.S8 R24, gdesc[UR28], RZ, !UPT, gsb0 ;  /* 0x006000001c1879f1 */ /* 0x000fe2000c0410ff */
[----:B------:R-:W-:Y:S01]  /*1b90*/  UIADD3 UR30, UR57, 0x480, URZ ;  /* 0x00000480391e7890 */ /* 0x000fe2000fffe03f */
[----:B------:R-:W-:Y:S01]  /*1ba0*/  UMOV UR28, UR32 ;  /* 0x00000020001c7c82 */ /* 0x000fe20008000000 */
[----:B------:R-:W-:Y:S01]  /*1bb0*/  UMOV UR29, UR33 ;  /* 0x00000021001d7c82 */ /* 0x000fe20008000000 */
[----:B------:R-:W-:Y:S01]  /*1bc0*/  UMOV UR31, 0x40000040 ;  /* 0x40000040001f7882 */ /* 0x000fe20000000000 */
[----:B------:R-:W-:Y:S02]  /*1bd0*/  WARPGROUP.DEPBAR.LE gsb0, 0x0 ;  /* 0x00008000000079c5 */ /* 0x000fe40000010000 */
[----:B--2---:R-:W-:Y:S01]  /*1be0*/  WARPGROUP.ARRIVE ;  /* 0x00000000000079c5 */ /* 0x004fe20000000000 */
[----:B------:R-:W-:Y:S04]  /*1bf0*/  STL.64 [R1+0x1a0], R24 ;  /* 0x0001a01801007387 */ /* 0x000fe80000100a00 */
[----:B------:R0:W-:Y:S01]  /*1c00*/  STL.64 [R1+0x1a8], R26 ;  /* 0x0001a81a01007387 */ /* 0x0001e20000100a00 */
[----:B------:R-:W-:Y:S01]  /*1c10*/  IGMMA.64x16x32.S8.S8 R12, gdesc[UR4], RZ, !UPT, gsb0 ;  /* 0x00600000040c79f1 */ /* 0x000fe2000c0410ff */
[----:B------:R-:W-:-:S02]  /*1c20*/  UIADD3 UR4, UR58, 0x400, URZ ;  /* 0x000004003a047890 */ /* 0x000fc4000fffe03f */
[----:B------:R-:W-:Y:S04]  /*1c30*/  STL.64 [R1+0x1b0], R28 ;  /* 0x0001b01c01007387 */ /* 0x000fe80000100a00 */
[----:B------:R1:W-:Y:S01]  /*1c40*/  STL.64 [R1+0x1b8], R30 ;  /* 0x0001b81e01007387 */ /* 0x0003e20000100a00 */
[----:B------:R-:W-:Y:S02]  /*1c50*/  WARPGROUP.DEPBAR.LE gsb0, 0x0 ;  /* 0x00008000000079c5 */ /* 0x000fe40000010000 */
[----:B------:R-:W-:Y:S02]  /*1c60*/  IMAD.MOV.U32 R56, RZ, RZ, R13 ;  /* 0x000000ffff387224 */ /* 0x000fe400078e000d */
[----:B------:R-:W-:Y:S02]  /*1c70*/  IMAD.MOV.U32 R39, RZ, RZ, R14 ;  /* 0x000000ffff277224 */ /* 0x000fe400078e000e */
[----:B------:R-:W-:-:S02]  /*1c80*/  IMAD.MOV.U32 R38, RZ, RZ, R15 ;  /* 0x000000ffff267224 */ /* 0x000fc400078e000f */
[----:B------:R-:W-:Y:S02]  /*1c90*/  IMAD.MOV.U32 R37, RZ, RZ, R16 ;  /* 0x000000ffff257224 */ /* 0x000fe400078e0010 */
[----:B------:R-:W-:Y:S02]  /*1ca0*/  IMAD.MOV.U32 R36, RZ, RZ, R17 ;  /* 0x000000ffff247224 */ /* 0x000fe400078e0011 */
[----:B------:R-:W-:Y:S02]  /*1cb0*/  IMAD.MOV.U32 R35, RZ, RZ, R18 ;  /* 0x000000ffff237224 */ /* 0x000fe400078e0012 */
[----:B------:R-:W-:Y:S02]  /*1cc0*/  IMAD.MOV.U32 R34, RZ, RZ, R19 ;  /* 0x000000ffff227224 */ /* 0x000fe400078e0013 */
[----:B------:R-:W-:Y:S02]  /*1cd0*/  IMAD.MOV.U32 R33, RZ, RZ, R12 ;  /* 0x000000ffff217224 */ /* 0x000fe400078e000c */
[----:B------:R-:W-:-:S06]  /*1ce0*/  WARPGROUP.ARRIVE ;  /* 0x00000000000079c5 */ /* 0x000fcc0000000000 */
[----:B------:R-:W-:Y:S03]  /*1cf0*/  IGMMA.64x16x32.S8.S8 R12, gdesc[UR16], RZ, !UPT, gsb0 ;  /* 0x00600000100c79f1 */ /* 0x000fe6000c0410ff */
[----:B------:R-:W-:Y:S02]  /*1d00*/  WARPGROUP.DEPBAR.LE gsb0, 0x0 ;  /* 0x00008000000079c5 */ /* 0x000fe40000010000 */
[----:B------:R-:W-:Y:S01]  /*1d10*/  IMAD.MOV.U32 R32, RZ, RZ, R13 ;  /* 0x000000ffff207224 */ /* 0x000fe200078e000d */
[----:B0-----:R-:W-:Y:S01]  /*1d20*/  MOV R26, R19 ;  /* 0x00000013001a7202 */ /* 0x001fe20000000f00 */
[----:B-1----:R-:W-:Y:S02]  /*1d30*/  IMAD.MOV.U32 R31, RZ, RZ, R14 ;  /* 0x000000ffff1f7224 */ /* 0x002fe400078e000e */
[----:B------:R-:W-:Y:S02]  /*1d40*/  IMAD.MOV.U32 R30, RZ, RZ, R15 ;  /* 0x000000ffff1e7224 */ /* 0x000fe400078e000f */
[----:B------:R-:W-:-:S02]  /*1d50*/  IMAD.MOV.U32 R29, RZ, RZ, R16 ;  /* 0x000000ffff1d7224 */ /* 0x000fc400078e0010 */
[----:B------:R-:W-:Y:S02]  /*1d60*/  IMAD.MOV.U32 R28, RZ, RZ, R17 ;  /* 0x000000ffff1c7224 */ /* 0x000fe400078e0011 */
[----:B------:R-:W-:Y:S02]  /*1d70*/  IMAD.MOV.U32 R27, RZ, RZ, R18 ;  /* 0x000000ffff1b7224 */ /* 0x000fe400078e0012 */
[----:B------:R-:W-:Y:S02]  /*1d80*/  IMAD.MOV.U32 R25, RZ, RZ, R12 ;  /* 0x000000ffff197224 */ /* 0x000fe400078e000c */
[----:B------:R-:W-:-:S06]  /*1d90*/  WARPGROUP.ARRIVE ;  /* 0x00000000000079c5 */ /* 0x000fcc0000000000 */
[----:B------:R-:W-:Y:S03]  /*1da0*/  IGMMA.64x16x32.S8.S8 R12, gdesc[UR12], RZ, !UPT, gsb0 ;  /* 0x006000000c0c79f1 */ /* 0x000fe6000c0410ff */
[----:B------:R-:W-:Y:S02]  /*1db0*/  WARPGROUP.DEPBAR.LE gsb0, 0x0 ;  /* 0x00008000000079c5 */ /* 0x000fe40000010000 */
[----:B------:R-:W-:Y:S01]  /*1dc0*/  WARPGROUP.ARRIVE ;  /* 0x00000000000079c5 */ /* 0x000fe20000000000 */
[----:B------:R-:W-:Y:S01]  /*1dd0*/  STL.64 [R1+0x28], R14 ;  /* 0x0000280e01007387 */ /* 0x000fe20000100a00 */
[----:B------:R-:W-:Y:S02]  /*1de0*/  IMAD.MOV.U32 R24, RZ, RZ, R13 ;  /* 0x000000ffff187224 */ /* 0x000fe400078e000d */
[----:B------:R-:W-:Y:S01]  /*1df0*/  IMAD.MOV.U32 R23, RZ, RZ, R12 ;  /* 0x000000ffff177224 */ /* 0x000fe200078e000c */
[----:B------:R-:W-:Y:S01]  /*1e00*/  STL.64 [R1+0x30], R16 ;  /* 0x0000301001007387 */ /* 0x000fe20000100a00 */
[----:B------:R-:W-:Y:S03]  /*1e10*/  IGMMA.64x16x32.S8.S8 R208, gdesc[UR24], RZ, !UPT, gsb0 ;  /* 0x0060000018d079f1 */ /* 0x000fe6000c0410ff */
[----:B------:R-:W-:Y:S01]  /*1e20*/  STL.64 [R1+0x38], R18 ;  /* 0x0000381201007387 */ /* 0x000fe20000100a00 */
[----:B------:R-:W-:-:S02]  /*1e30*/  WARPGROUP.DEPBAR.LE gsb0, 0x0 ;  /* 0x00008000000079c5 */ /* 0x000fc40000010000 */
[----:B------:R-:W-:Y:S01]  /*1e40*/  WARPGROUP.ARRIVE ;  /* 0x00000000000079c5 */ /* 0x000fe20000000000 */
[----:B------:R0:W-:Y:S04]  /*1e50*/  STL.64 [R1+0x738], R214 ;  /* 0x000738d601007387 */ /* 0x0001e80000100a00 */
[----:B------:R1:W-:Y:S01]  /*1e60*/  STL.64 [R1+0x730], R212 ;  /* 0x000730d401007387 */ /* 0x0003e20000100a00 */
[----:B------:R-:W-:Y:S03]  /*1e70*/  IGMMA.64x16x32.S8.S8 R176, gdesc[UR8], RZ, !UPT, gsb0 ;  /* 0x0060000008b079f1 */ /* 0x000fe6000c0410ff */
[----:B------:R2:W-:Y:S04]  /*1e80*/  STL.64 [R1+0x728], R210 ;  /* 0x000728d201007387 */ /* 0x0005e80000100a00 */
[----:B------:R3:W-:Y:S01]  /*1e90*/  STL.64 [R1+0x720], R208 ;  /* 0x000720d001007387 */ /* 0x0007e20000100a00 */
[----:B0-----:R-:W-:-:S02]  /*1ea0*/  IMAD.MOV.U32 R215, RZ, RZ, R24 ;  /* 0x000000ffffd77224 */ /* 0x001fc400078e0018 */
[----:B------:R-:W-:Y:S02]  /*1eb0*/  IMAD.MOV.U32 R214, RZ, RZ, R23 ;  /* 0x000000ffffd67224 */ /* 0x000fe400078e0017 */
[----:B-1----:R-:W-:Y:S02]  /*1ec0*/  IMAD.MOV.U32 R212, RZ, RZ, R35 ;  /* 0x000000ffffd47224 */ /* 0x002fe400078e0023 */
[----:B------:R-:W-:Y:S02]  /*1ed0*/  IMAD.MOV.U32 R213, RZ, RZ, R34 ;  /* 0x000000ffffd57224 */ /* 0x000fe400078e0022 */
[----:B--2---:R-:W-:Y:S02]  /*1ee0*/  IMAD.MOV.U32 R210, RZ, RZ, R37 ;  /* 0x000000ffffd27224 */ /* 0x004fe400078e0025 */
[----:B------:R-:W-:Y:S02]  /*1ef0*/  IMAD.MOV.U32 R211, RZ, RZ, R36 ;  /* 0x000000ffffd37224 */ /* 0x000fe400078e0024 */
[----:B---3--:R-:W-:-:S02]  /*1f00*/  IMAD.MOV.U32 R208, RZ, RZ, R39 ;  /* 0x000000ffffd07224 */ /* 0x008fc400078e0027 */
[----:B------:R-:W-:Y:S01]  /*1f10*/  IMAD.MOV.U32 R209, RZ, RZ, R38 ;  /* 0x000000ffffd17224 */ /* 0x000fe200078e0026 */
[----:B------:R-:W-:Y:S02]  /*1f20*/  WARPGROUP.DEPBAR.LE gsb0, 0x0 ;  /* 0x00008000000079c5 */ /* 0x000fe40000010000 */
[----:B------:R-:W-:Y:S01]  /*1f30*/  WARPGROUP.ARRIVE ;  /* 0x00000000000079c5 */ /* 0x000fe20000000000 */
[----:B------:R0:W-:Y:S04]  /*1f40*/  STL.64 [R1+0x758], R182 ;  /* 0x000758b601007387 */ /* 0x0001e80000100a00 */
[----:B------:R1:W-:Y:S01]  /*1f50*/  STL.64 [R1+0x750], R180 ;  /* 0x000750b401007387 */ /* 0x0003e20000100a00 */
[----:B------:R-:W-:Y:S03]  /*1f60*/  IGMMA.64x16x32.S8.S8 R144, gdesc[UR20], RZ, !UPT, gsb0 ;  /* 0x00600000149079f1 */ /* 0x000fe6000c0410ff */
[----:B------:R2:W-:Y:S04]  /*1f70*/  STL.64 [R1+0x748], R178 ;  /* 0x000748b201007387 */ /* 0x0005e80000100a00 */
[----:B------:R3:W-:Y:S01]  /*1f80*/  STL.64 [R1+0x740], R176 ;  /* 0x000740b001007387 */ /* 0x0007e20000100a00 */
[----:B0-----:R-:W-:-:S02]  /*1f90*/  IMAD.MOV.U32 R182, RZ, RZ, R27 ;  /* 0x000000ffffb67224 */ /* 0x001fc400078e001b */
[----:B------:R-:W-:Y:S01]  /*1fa0*/  IMAD.MOV.U32 R183, RZ, RZ, R26 ;  /* 0x000000ffffb77224 */ /* 0x000fe200078e001a */
[----:B-1----:R-:W-:Y:S01]  /*1fb0*/  MOV R181, R28 ;  /* 0x0000001c00b57202 */ /* 0x002fe20000000f00 */
[----:B------:R-:W-:Y:S02]  /*1fc0*/  IMAD.MOV.U32 R180, RZ, RZ, R29 ;  /* 0x000000ffffb47224 */ /* 0x000fe400078e001d */
[----:B--2---:R-:W-:Y:S02]  /*1fd0*/  IMAD.MOV.U32 R178, RZ, RZ, R31 ;  /* 0x000000ffffb27224 */ /* 0x004fe400078e001f */
[----:B------:R-:W-:Y:S02]  /*1fe0*/  IMAD.MOV.U32 R179, RZ, RZ, R30 ;  /* 0x000000ffffb37224 */ /* 0x000fe400078e001e */
[----:B---3--:R-:W-:Y:S02]  /*1ff0*/  IMAD.MOV.U32 R177, RZ, RZ, R32 ;  /* 0x000000ffffb17224 */ /* 0x008fe400078e0020 */
[----:B------:R-:W-:Y:S01]  /*2000*/  IMAD.MOV.U32 R176, RZ, RZ, R25 ;  /* 0x000000ffffb07224 */ /* 0x000fe200078e0019 */
[----:B------:R-:W-:-:S02]  /*2010*/  WARPGROUP.DEPBAR.LE gsb0, 0x0 ;  /* 0x00008000000079c5 */ /* 0x000fc40000010000 */
[----:B------:R-:W-:Y:S01]  /*2020*/  WARPGROUP.ARRIVE ;  /* 0x00000000000079c5 */ /* 0x000fe20000000000 */
[----:B------:R0:W-:Y:S04]  /*2030*/  STL.64 [R1+0x778], R150 ;  /* 0x0007789601007387 */ /* 0x0001e80000100a00 */
[----:B------:R1:W-:Y:S01]  /*2040*/  STL.64 [R1+0x770], R148 ;  /* 0x0007709401007387 */ /* 0x0003e20000100a00 */
[----:B------:R-:W-:Y:S03]  /*2050*/  IGMMA.64x16x32.S8.S8 R112, gdesc[UR40], RZ, !UPT, gsb0 ;  /* 0x00600000287079f1 */ /* 0x000fe6000c0410ff */
[----:B------:R-:W-:Y:S04]  /*2060*/  STL.64 [R1+0x768], R146 ;  /* 0x0007689201007387 */ /* 0x000fe80000100a00 */
[----:B------:R-:W-:Y:S01]  /*2070*/  STL.64 [R1+0x760], R144 ;  /* 0x0007609001007387 */ /* 0x000fe20000100a00 */
[----:B0-----:R-:W-:-:S02]  /*2080*/  IMAD.MOV.U32 R150, RZ, RZ, R33 ;  /* 0x000000ffff967224 */ /* 0x001fc400078e0021 */
[----:B------:R-:W-:Y:S02]  /*2090*/  IMAD.MOV.U32 R151, RZ, RZ, R56 ;  /* 0x000000ffff977224 */ /* 0x000fe400078e0038 */
[----:B-1----:R-:W-:Y:S02]  /*20a0*/  IMAD.MOV.U32 R148, RZ, RZ, R9 ;  /* 0x000000ffff947224 */ /* 0x002fe400078e0009 */
[----:B------:R-:W-:Y:S01]  /*20b0*/  IMAD.MOV.U32 R149, RZ, RZ, R8 ;  /* 0x000000ffff957224 */ /* 0x000fe200078e0008 */
[----:B------:R-:W-:Y:S02]  /*20c0*/  WARPGROUP.DEPBAR.LE gsb0, 0x0 ;  /* 0x00008000000079c5 */ /* 0x000fe40000010000 */
[----:B------:R-:W-:Y:S01]  /*20d0*/  WARPGROUP.ARRIVE ;  /* 0x00000000000079c5 */ /* 0x000fe20000000000 */
[----:B------:R-:W-:Y:S04]  /*20e0*/  STL [R1+0x71c], R118 ;  /* 0x00071c7601007387 */ /* 0x000fe80000100800 */
[----:B------:R-:W-:Y:S01]  /*20f0*/  STL [R1+0x718], R119 ;  /* 0x0007187701007387 */ /* 0x000fe20000100800 */
[----:B------:R-:W-:Y:S03]  /*2100*/  IGMMA.64x16x32.S8.S8 R80, gdesc[UR28], RZ, !UPT, gsb0 ;  /* 0x006000001c5079f1 */ /* 0x000fe6000c0410ff */
[----:B------:R-:W-:-:S02]  /*2110*/  WARPGROUP.DEPBAR.LE gsb0, 0x0 ;  /* 0x00008000000079c5 */ /* 0x000fc40000010000 */
[----:B------:R-:W-:Y:S01]  /*2120*/  WARPGROUP.ARRIVE ;  /* 0x00000000000079c5 */ /* 0x000fe20000000000 */
[----:B------:R-:W-:Y:S04]  /*2130*/  STL [R1+0x714], R82 ;  /* 0x0007145201007387 */ /* 0x000fe80000100800 */
[----:B------:R-:W-:Y:S01]  /*2140*/  STL [R1+0x710], R83 ;  /* 0x0007105301007387 */ /* 0x000fe20000100800 */
[----:B------:R-:W-:Y:S01]  /*2150*/  IGMMA.64x16x32.S8.S8 R48, gdesc[UR44], RZ, !UPT, gsb0 ;  /* 0x006000002c3079f1 */ /* 0x000fe2000c0410ff */
[----:B------:R-:W-:Y:S01]  /*2160*/  UMOV UR44, UR4 ;  /* 0x00000004002c7c82 */ /* 0x000fe20008000000 */
[----:B------:R-:W-:Y:S01]  /*2170*/  UMOV UR45, 0x40000040 ;  /* 0x40000040002d7882 */ /* 0x000fe20000000000 */
[----:B------:R-:W-:Y:S01]  /*2180*/  UMOV UR28, UR44 ;  /* 0x0000002c001c7c82 */ /* 0x000fe20008000000 */
        /* <DEDUP_REMOVED lines=9> */
[----:B------:R-:W-:Y:S01]  /*2220*/  STL [R1+0x70c], R84 ;  /* 0x00070c5401007387 */ /* 0x000fe20000100800 */
        /* <DEDUP_REMOVED lines=13> */
[----:B------:R-:W-:-:S02]  /*2300*/  WARPGROUP.DEPBAR.LE gsb0, 0x0 ;  /* 0x00008000000079c5 */ /* 0x000fc40000010000 */
[----:B------:R-:W-:Y:S01]  /*2310*/  WARPGROUP.ARRIVE ;  /* 0x00000000000079c5 */ /* 0x000fe20000000000 */
[----:B------:R-:W-:Y:S04]  /*2320*/  STL [R1+0x6c4], R48 ;  /* 0x0006c43001007387 */ /* 0x000fe80000100800 */
[----:B------:R-:W-:Y:S01]  /*2330*/  STL [R1+0x6c0], R49 ;  /* 0x0006c03101007387 */ /* 0x000fe20000100800 */
[----:B------:R-:W-:Y:S01]  /*2340*/  IGMMA.64x16x32.S8.S8 R40, gdesc[UR44], RZ, !UPT, gsb0 ;  /* 0x006000002c2879f1 */ /* 0x000fe2000c0410ff */
[----:B------:R-:W-:Y:S02]  /*2350*/  UIADD3 UR44, UR58, 0xc00, URZ ;  /* 0x00000c003a2c7890 */ /* 0x000fe4000fffe03f */
[----:B------:R-:W-:Y:S01]  /*2360*/  STL [R1+0x6bc], R50 ;  /* 0x0006bc3201007387 */ /* 0x000fe20000100800 */
[----:B------:R-:W-:-:S02]  /*2370*/  UMOV UR45, 0x40000040 ;  /* 0x40000040002d7882 */ /* 0x000fc40000000000 */
[----:B------:R-:W-:Y:S01]  /*2380*/  UMOV UR37, UR45 ;  /* 0x0000002d00257c82 */ /* 0x000fe20008000000 */
[----:B------:R-:W-:Y:S01]  /*2390*/  STL [R1+0x6b8], R51 ;  /* 0x0006b83301007387 */ /* 0x000fe20000100800 */
[----:B------:R-:W-:Y:S01]  /*23a0*/  UMOV UR36, UR44 ;  /* 0x0000002c00247c82 */ /* 0x000fe20008000000 */
[----:B------:R-:W-:Y:S01]  /*23b0*/  UMOV UR52, UR44 ;  /* 0x0000002c00347c82 */ /* 0x000fe20008000000 */
[----:B------:R-:W-:Y:S01]  /*23c0*/  UMOV UR53, UR45 ;  /* 0x0000002d00357c82 */ /* 0x000fe20008000000 */
[----:B------:R-:W-:Y:S04]  /*23d0*/  STL [R1+0x6b4], R52 ;  /* 0x0006b43401007387 */ /* 0x000fe80000100800 */
[----:B------:R-:W-:Y:S04]  /*23e0*/  STL [R1+0x6b0], R53 ;  /* 0x0006b03501007387 */ /* 0x000fe80000100800 */
[----:B------:R-:W-:Y:S04]  /*23f0*/  STL [R1+0x6ac], R54 ;  /* 0x0006ac3601007387 */ /* 0x000fe80000100800 */
[----:B------:R-:W-:Y:S01]  /*2400*/  STL [R1+0x6a8], R55 ;  /* 0x0006a83701007387 */ /* 0x000fe20000100800 */
[----:B------:R-:W-:-:S02]  /*2410*/  WARPGROUP.DEPBAR.LE gsb0, 0x0 ;  /* 0x00008000000079c5 */ /* 0x000fc40000010000 */
[----:B------:R-:W-:Y:S01]  /*2420*/  WARPGROUP.ARRIVE ;  /* 0x00000000000079c5 */ /* 0x000fe20000000000 */
[----:B------:R-:W-:Y:S04]  /*2430*/  STL [R1+0x6e0], R40 ;  /* 0x0006e02801007387 */ /* 0x000fe80000100800 */
[----:B------:R-:W-:Y:S01]  /*2440*/  STL [R1+0x6dc], R41 ;  /* 0x0006dc2901007387 */ /* 0x000fe20000100800 */
[----:B------:R-:W-:Y:S03]  /*2450*/  IGMMA.64x16x32.S8.S8 R72, gdesc[UR28], RZ, !UPT, gsb0 ;  /* 0x006000001c4879f1 */ /* 0x000fe6000c0410ff */
[----:B------:R-:W-:Y:S04]  /*2460*/  STL [R1+0x6d8], R42 ;  /* 0x0006d82a01007387 */ /* 0x000fe80000100800 */
[----:B------:R-:W-:Y:S04]  /*2470*/  STL [R1+0x6d4], R43 ;  /* 0x0006d42b01007387 */ /* 0x000fe80000100800 */
[----:B------:R-:W-:Y:S04]  /*2480*/  STL [R1+0x6d0], R44 ;  /* 0x0006d02c01007387 */ /* 0x000fe80000100800 */
[----:B------:R-:W-:Y:S04]  /*2490*/  STL [R1+0x6cc], R45 ;  /* 0x0006cc2d01007387 */ /* 0x000fe80000100800 */
[----:B------:R-:W-:Y:S04]  /*24a0*/  STL [R1+0x6c8], R46 ;  /* 0x0006c82e01007387 */ /* 0x000fe80000100800 */
[----:B------:R0:W-:Y:S01]  /*24b0*/  STL [R1+0x6a4], R47 ;  /* 0x0006a42f01007387 */ /* 0x0001e20000100800 */
        /* <DEDUP_REMOVED lines=10> */
[----:B------:R-:W-:Y:S04]  /*2560*/  STL [R1+0x6a0], R79 ;  /* 0x0006a04f01007387 */ /* 0x000fe80000100800 */
[----:B------:R-:W-:Y:S04]  /*2570*/  STL.64 [R1+0x798], R114 ;  /* 0x0007987201007387 */ /* 0x000fe80000100a00 */
[----:B------:R-:W-:Y:S01]  /*2580*/  STL.64 [R1+0x790], R112 ;  /* 0x0007907001007387 */ /* 0x000fe20000100a00 */
[----:B------:R-:W-:-:S02]  /*2590*/  WARPGROUP.DEPBAR.LE gsb0, 0x0 ;  /* 0x00008000000079c5 */ /* 0x000fc40000010000 */
[----:B------:R-:W-:Y:S01]  /*25a0*/  WARPGROUP.ARRIVE ;  /* 0x00000000000079c5 */ /* 0x000fe20000000000 */
[----:B------:R-:W-:Y:S04]  /*25b0*/  STL.64 [R1+0x788], R110 ;  /* 0x0007886e01007387 */ /* 0x000fe80000100a00 */
[----:B------:R-:W-:Y:S01]  /*25c0*/  STL.64 [R1+0x780], R108 ;  /* 0x0007806c01007387 */ /* 0x000fe20000100a00 */
[----:B------:R-:W-:Y:S03]  /*25d0*/  IGMMA.64x16x32.S8.S8 R136, gdesc[UR20], RZ, !UPT, gsb0 ;  /* 0x00600000148879f1 */ /* 0x000fe6000c0410ff */
[----:B------:R-:W-:Y:S02]  /*25e0*/  WARPGROUP.DEPBAR.LE gsb0, 0x0 ;  /* 0x00008000000079c5 */ /* 0x000fe40000010000 */
[----:B------:R-:W-:-:S06]  /*25f0*/  WARPGROUP.ARRIVE ;  /* 0x00000000000079c5 */ /* 0x000fcc0000000000 */
[----:B------:R-:W-:Y:S03]  /*2600*/  IGMMA.64x16x32.S8.S8 R168, gdesc[UR8], RZ, !UPT, gsb0 ;  /* 0x0060000008a879f1 */ /* 0x000fe6000c0410ff */
[----:B------:R-:W-:Y:S02]  /*2610*/  WARPGROUP.DEPBAR.LE gsb0, 0x0 ;  /* 0x00008000000079c5 */ /* 0x000fe40000010000 */
[----:B------:R-:W-:-:S06]  /*2620*/  WARPGROUP.ARRIVE ;  /* 0x00000000000079c5 */ /* 0x000fcc0000000000 */
[----:B------:R-:W-:Y:S03]  /*2630*/  IGMMA.64x16x32.S8.S8 R200, gdesc[UR24], RZ, !UPT, gsb0 ;  /* 0x0060000018c879f1 */ /* 0x000fe6000c0410ff */
[----:B------:R-:W-:Y:S02]  /*2640*/  WARPGROUP.DEPBAR.LE gsb0, 0x0 ;  /* 0x00008000000079c5 */ /* 0x000fe40000010000 */
[----:B0-----:R-:W-:-:S06]  /*2650*/  WARPGROUP.ARRIVE ;  /* 0x00000000000079c5 */ /* 0x001fcc0000000000 */
[----:B------:R-:W-:Y:S03]  /*2660*/  IGMMA.64x16x32.S8.S8 R40, gdesc[UR12], RZ, !UPT, gsb0 ;  /* 0x006000000c2879f1 */ /* 0x000fe6000c0410ff */
[----:B------:R-:W-:Y:S02]  /*2670*/  WARPGROUP.DEPBAR.LE gsb0, 0x0 ;  /* 0x00008000000079c5 */ /* 0x000fe40000010000 */
[----:B------:R-:W-:Y:S01]  /*2680*/  WARPGROUP.ARRIVE ;  /* 0x00000000000079c5 */ /* 0x000fe20000000000 */
[----:B------:R-:W-:Y:S04]  /*2690*/  STL.64 [R1], R40 ;  /* 0x0000002801007387 */ /* 0x000fe80000100a00 */
[----:B------:R-:W-:Y:S01]  /*26a0*/  STL.64 [R1+0x8], R42 ;  /* 0x0000082a01007387 */ /* 0x000fe20000100a00 */
[----:B------:R-:W-:Y:S03]  /*26b0*/  IGMMA.64x16x32.S8.S8 R12, gdesc[UR16], RZ, !UPT, gsb0 ;  /* 0x00600000100c79f1 */ /* 0x000fe6000c0410ff */
[----:B------:R-:W-:Y:S04]  /*26c0*/  STL.64 [R1+0x10], R44 ;  /* 0x0000102c01007387 */ /* 0x000fe80000100a00 */
[----:B------:R0:W-:Y:S01]  /*26d0*/  STL.64 [R1+0x18], R46 ;  /* 0x0000182e01007387 */ /* 0x0001e20000100a00 */
[----:B------:R-:W-:-:S02]  /*26e0*/  WARPGROUP.DEPBAR.LE gsb0, 0x0 ;  /* 0x00008000000079c5 */ /* 0x000fc40000010000 */
[----:B------:R-:W-:Y:S02]  /*26f0*/  IMAD.MOV.U32 R54, RZ, RZ, R12 ;  /* 0x000000ffff367224 */ /* 0x000fe400078e000c */
[----:B------:R-:W-:Y:S02]  /*2700*/  IMAD.MOV.U32 R55, RZ, RZ, R13 ;  /* 0x000000ffff377224 */ /* 0x000fe400078e000d */
[----:B0-----:R-:W-:Y:S02]  /*2710*/  IMAD.MOV.U32 R47, RZ, RZ, R14 ;  /* 0x000000ffff2f7224 */ /* 0x001fe400078e000e */
[----:B------:R-:W-:Y:S02]  /*2720*/  IMAD.MOV.U32 R79, RZ, RZ, R15 ;  /* 0x000000ffff4f7224 */ /* 0x000fe400078e000f */
[----:B------:R-:W-:Y:S02]  /*2730*/  IMAD.MOV.U32 R233, RZ, RZ, R16 ;  /* 0x000000ffffe97224 */ /* 0x000fe400078e0010 */
[----:B------:R-:W-:-:S02]  /*2740*/  IMAD.MOV.U32 R232, RZ, RZ, R17 ;  /* 0x000000ffffe87224 */ /* 0x000fc400078e0011 */
[----:B------:R-:W-:Y:S02]  /*2750*/  IMAD.MOV.U32 R21, RZ, RZ, R18 ;  /* 0x000000ffff157224 */ /* 0x000fe400078e0012 */
[----:B------:R-:W-:Y:S02]  /*2760*/  IMAD.MOV.U32 R20, RZ, RZ, R19 ;  /* 0x000000ffff147224 */ /* 0x000fe400078e0013 */
[----:B------:R-:W-:-:S06]  /*2770*/  WARPGROUP.ARRIVE ;  /* 0x00000000000079c5 */ /* 0x000fcc0000000000 */
[----:B------:R-:W-:Y:S01]  /*2780*/  IGMMA.64x16x32.S8.S8 R12, gdesc[UR4], RZ, !UPT, gsb0 ;  /* 0x00600000040c79f1 */ /* 0x000fe2000c0410ff */
[----:B------:R-:W-:Y:S02]  /*2790*/  UIADD3 UR4, UR58, 0x800, URZ ;  /* 0x000008003a047890 */ /* 0x000fe4000fffe03f */
[----:B------:R-:W-:Y:S02]  /*27a0*/  WARPGROUP.DEPBAR.LE gsb0, 0x0 ;  /* 0x00008000000079c5 */ /* 0x000fe40000010000 */
[----:B------:R-:W-:Y:S01]  /*27b0*/  IMAD.MOV.U32 R45, RZ, RZ, R12 ;  /* 0x000000ffff2d7224 */ /* 0x000fe200078e000c */
[----:B------:R-:W-:Y:S01]  /*27c0*/  MOV R50, R16 ;  /* 0x0000001000327202 */ /* 0x000fe20000000f00 */
[----:B------:R-:W-:Y:S02]  /*27d0*/  IMAD.MOV.U32 R46, RZ, RZ, R13 ;  /* 0x000000ffff2e7224 */ /* 0x000fe400078e000d */
[----:B------:R-:W-:Y:S02]  /*27e0*/  IMAD.MOV.U32 R48, RZ, RZ, R14 ;  /* 0x000000ffff307224 */ /* 0x000fe400078e000e */
[----:B------:R-:W-:-:S02]  /*27f0*/  IMAD.MOV.U32 R49, RZ, RZ, R15 ;  /* 0x000000ffff317224 */ /* 0x000fc400078e000f */
[----:B------:R-:W-:Y:S02]  /*2800*/  IMAD.MOV.U32 R51, RZ, RZ, R17 ;  /* 0x000000ffff337224 */ /* 0x000fe400078e0011 */
[----:B------:R-:W-:Y:S02]  /*2810*/  IMAD.MOV.U32 R52, RZ, RZ, R18 ;  /* 0x000000ffff347224 */ /* 0x000fe400078e0012 */
[----:B------:R-:W-:Y:S02]  /*2820*/  IMAD.MOV.U32 R53, RZ, RZ, R19 ;  /* 0x000000ffff357224 */ /* 0x000fe400078e0013 */
[----:B------:R-:W-:-:S06]  /*2830*/  WARPGROUP.ARRIVE ;  /* 0x00000000000079c5 */ /* 0x000fcc0000000000 */
[----:B------:R-:W-:Y:S01]  /*2840*/  IGMMA.64x16x32.S8.S8 R12, gdesc[UR48], RZ, !UPT, gsb0 ;  /* 0x00600000300c79f1 */ /* 0x000fe2000c0410ff */
[----:B------:R-:W-:Y:S01]  /*2850*/  UMOV UR50, UR38 ;  /* 0x0000002600327c82 */ /* 0x000fe20008000000 */
[----:B------:R-:W-:Y:S01]  /*2860*/  UMOV UR51, UR39 ;  /* 0x0000002700337c82 */ /* 0x000fe20008000000 */
[----:B------:R-:W-:Y:S02]  /*2870*/  WARPGROUP.DEPBAR.LE gsb0, 0x0 ;  /* 0x00008000000079c5 */ /* 0x000fe40000010000 */
[----:B------:R-:W-:Y:S02]  /*2880*/  IMAD.MOV.U32 R76, RZ, RZ, R12 ;  /* 0x000000ffff4c7224 */ /* 0x000fe400078e000c */
[----:B------:R-:W-:Y:S02]  /*2890*/  IMAD.MOV.U32 R77, RZ, RZ, R13 ;  /* 0x000000ffff4d7224 */ /* 0x000fe400078e000d */
[----:B------:R-:W-:Y:S02]  /*28a0*/  IMAD.MOV.U32 R78, RZ, RZ, R14 ;  /* 0x000000ffff4e7224 */ /* 0x000fe400078e000e */
[----:B------:R-:W-:-:S02]  /*28b0*/  IMAD.MOV.U32 R40, RZ, RZ, R15 ;  /* 0x000000ffff287224 */ /* 0x000fc400078e000f */
[----:B------:R-:W-:Y:S02]  /*28c0*/  IMAD.MOV.U32 R41, RZ, RZ, R16 ;  /* 0x000000ffff297224 */ /* 0x000fe400078e0010 */
[----:B------:R-:W-:Y:S02]  /*28d0*/  IMAD.MOV.U32 R42, RZ, RZ, R17 ;  /* 0x000000ffff2a7224 */ /* 0x000fe400078e0011 */
[----:B------:R-:W-:Y:S02]  /*28e0*/  IMAD.MOV.U32 R43, RZ, RZ, R18 ;  /* 0x000000ffff2b7224 */ /* 0x000fe400078e0012 */
[----:B------:R-:W-:Y:S02]  /*28f0*/  IMAD.MOV.U32 R44, RZ, RZ, R19 ;  /* 0x000000ffff2c7224 */ /* 0x000fe400078e0013 */
[----:B------:R-:W-:-:S06]  /*2900*/  WARPGROUP.ARRIVE ;  /* 0x00000000000079c5 */ /* 0x000fcc0000000000 */
        /* <DEDUP_REMOVED lines=31> */
[----:B------:R-:W-:Y:S03]  /*2b00*/  IGMMA.64x16x32.S8.S8 R12, gdesc[UR32], RZ, !UPT, gsb0 ;  /* 0x00600000200c79f1 */ /* 0x000fe6000c0410ff */
[----:B------:R-:W-:Y:S02]  /*2b10*/  WARPGROUP.DEPBAR.LE gsb0, 0x0 ;  /* 0x00008000000079c5 */ /* 0x000fe40000010000 */
[----:B------:R-:W-:Y:S01]  /*2b20*/  WARPGROUP.ARRIVE ;  /* 0x00000000000079c5 */ /* 0x000fe20000000000 */
[----:B------:R-:W-:Y:S02]  /*2b30*/  IMAD.MOV.U32 R147, RZ, RZ, R17 ;  /* 0x000000ffff937224 */ /* 0x000fe400078e0011 */
[----:B------:R-:W-:Y:S02]  /*2b40*/  IMAD.MOV.U32 R146, RZ, RZ, R18 ;  /* 0x000000ffff927224 */ /* 0x000fe400078e0012 */
[----:B------:R-:W-:Y:S01]  /*2b50*/  IMAD.MOV.U32 R145, RZ, RZ, R19 ;  /* 0x000000ffff917224 */ /* 0x000fe200078e0013 */
[----:B------:R-:W-:Y:S01]  /*2b60*/  IGMMA.64x16x32.S8.S8 R64, gdesc[UR48], RZ, !UPT, gsb0 ;  /* 0x00600000304079f1 */ /* 0x000fe2000c0410ff */
[----:B------:R-:W-:Y:S01]  /*2b70*/  IMAD.MOV.U32 R144, RZ, RZ, R16 ;  /* 0x000000ffff907224 */ /* 0x000fe200078e0010 */
[----:B------:R-:W-:Y:S01]  /*2b80*/  UMOV UR48, UR32 ;  /* 0x0000002000307c82 */ /* 0x000fe20008000000 */
[----:B------:R-:W-:Y:S01]  /*2b90*/  IMAD.MOV.U32 R118, RZ, RZ, R12 ;  /* 0x000000ffff767224 */ /* 0x000fe200078e000c */
[----:B------:R-:W-:Y:S01]  /*2ba0*/  UMOV UR49, UR33 ;  /* 0x0000002100317c82 */ /* 0x000fe20008000000 */
[----:B------:R-:W-:Y:S01]  /*2bb0*/  IMAD.MOV.U32 R119, RZ, RZ, R13 ;  /* 0x000000ffff777224 */ /* 0x000fe200078e000d */
[----:B------:R-:W-:Y:S01]  /*2bc0*/  UMOV UR50, UR46 ;  /* 0x0000002e00327c82 */ /* 0x000fe20008000000 */
[----:B------:R-:W-:Y:S01]  /*2bd0*/  IMAD.MOV.U32 R82, RZ, RZ, R14 ;  /* 0x000000ffff527224 */ /* 0x000fe200078e000e */
[----:B------:R-:W-:Y:S01]  /*2be0*/  UMOV UR51, UR47 ;  /* 0x0000002f00337c82 */ /* 0x000fe20008000000 */
[----:B------:R-:W-:Y:S01]  /*2bf0*/  IMAD.MOV.U32 R83, RZ, RZ, R15 ;  /* 0x000000ffff537224 */ /* 0x000fe200078e000f */
        /* <DEDUP_REMOVED lines=29> */
[----:B------:R-:W-:Y:S01]  /*2dd0*/  WARPGROUP.ARRIVE ;  /* 0x00000000000079c5 */ /* 0x000fe20000000000 */
[----:B------:R0:W-:Y:S04]  /*2de0*/  STL [R1+0x5fc], R8 ;  /* 0x0005fc0801007387 */ /* 0x0001e80000100800 */
[----:B------:R1:W-:Y:S01]  /*2df0*/  STL [R1+0x5f8], R9 ;  /* 0x0005f80901007387 */ /* 0x0003e20000100800 */
[----:B------:R-:W-:Y:S01]  /*2e00*/  IGMMA.64x16x32.S8.S8 R224, gdesc[UR12], RZ, !UPT, gsb0 ;  /* 0x006000000ce079f1 */ /* 0x000fe2000c0410ff */
[----:B------:R-:W-:Y:S01]  /*2e10*/  UMOV UR12, UR44 ;  /* 0x0000002c000c7c82 */ /* 0x000fe20008000000 */
[----:B------:R-:W-:Y:S01]  /*2e20*/  UMOV UR13, UR45 ;  /* 0x0000002d000d7c82 */ /* 0x000fe20008000000 */
[----:B------:R2:W-:Y:S01]  /*2e30*/  STL [R1+0x5f4], R10 ;  /* 0x0005f40a01007387 */ /* 0x0005e20000100800 */
[----:B0-----:R-:W-:-:S03]  /*2e40*/  IMAD.MOV.U32 R8, RZ, RZ, R62 ;  /* 0x000000ffff087224 */ /* 0x001fc600078e003e */
[----:B------:R0:W-:Y:S01]  /*2e50*/  STL [R1+0x5f0], R11 ;  /* 0x0005f00b01007387 */ /* 0x0001e20000100800 */
[----:B-1----:R-:W-:-:S03]  /*2e60*/  IMAD.MOV.U32 R9, RZ, RZ, R61 ;  /* 0x000000ffff097224 */ /* 0x002fc600078e003d */
[----:B------:R1:W-:Y:S01]  /*2e70*/  STL [R1+0x5ec], R12 ;  /* 0x0005ec0c01007387 */ /* 0x0003e20000100800 */
[----:B--2---:R-:W-:-:S03]  /*2e80*/  MOV R10, R60 ;  /* 0x0000003c000a7202 */ /* 0x004fc60000000f00 */
[----:B------:R2:W-:Y:S01]  /*2e90*/  STL [R1+0x5e8], R13 ;  /* 0x0005e80d01007387 */ /* 0x0005e20000100800 */
[----:B0-----:R-:W-:-:S03]  /*2ea0*/  IMAD.MOV.U32 R11, RZ, RZ, R59 ;  /* 0x000000ffff0b7224 */ /* 0x001fc600078e003b */
[----:B------:R-:W-:Y:S01]  /*2eb0*/  STL [R1+0x5e4], R14 ;  /* 0x0005e40e01007387 */ /* 0x000fe20000100800 */
[----:B-1----:R-:W-:-:S03]  /*2ec0*/  IMAD.MOV.U32 R12, RZ, RZ, R58 ;  /* 0x000000ffff0c7224 */ /* 0x002fc600078e003a */
[----:B------:R-:W-:Y:S01]  /*2ed0*/  STL [R1+0x5e0], R15 ;  /* 0x0005e00f01007387 */ /* 0x000fe20000100800 */
[----:B--2---:R-:W-:Y:S01]  /*2ee0*/  IMAD.MOV.U32 R13, RZ, RZ, R57 ;  /* 0x000000ffff0d7224 */ /* 0x004fe200078e0039 */
[----:B------:R-:W-:Y:S02]  /*2ef0*/  WARPGROUP.DEPBAR.LE gsb0, 0x0 ;  /* 0x00008000000079c5 */ /* 0x000fe40000010000 */
        /* <DEDUP_REMOVED lines=14> */
[----:B------:R-:W-:Y:S01]  /*2fe0*/  IGMMA.64x16x32.S8.S8 R160, gdesc[UR8], RZ, !UPT, gsb0 ;  /* 0x0060000008a079f1 */ /* 0x000fe2000c0410ff */
[----:B------:R-:W-:Y:S01]  /*2ff0*/  UMOV UR8, UR4 ;  /* 0x0000000400087c82 */ /* 0x000fe20008000000 */
[----:B------:R-:W-:Y:S01]  /*3000*/  UMOV UR4, UR44 ;  /* 0x0000002c00047c82 */ /* 0x000fe20008000000 */
[----:B------:R-:W-:Y:S01]  /*3010*/  STL [R1+0x634], R194 ;  /* 0x000634c201007387 */ /* 0x000fe20000100800 */
[----:B------:R-:W-:Y:S01]  /*3020*/  UMOV UR9, 0x40000040 ;  /* 0x4000004000097882 */ /* 0x000fe20000000000 */
[----:B------:R-:W-:Y:S01]  /*3030*/  UMOV UR24, UR8 ;  /* 0x0000000800187c82 */ /* 0x000fe20008000000 */
[----:B------:R-:W-:Y:S01]  /*3040*/  UMOV UR25, UR9 ;  /* 0x0000000900197c82 */ /* 0x000fe20008000000 */
[----:B------:R-:W-:Y:S01]  /*3050*/  STL [R1+0x630], R195 ;  /* 0x000630c301007387 */ /* 0x000fe20000100800 */
[----:B------:R-:W-:Y:S01]  /*3060*/  UMOV UR32, UR8 ;  /* 0x0000000800207c82 */ /* 0x000fe20008000000 */
[----:B------:R-:W-:-:S02]  /*3070*/  UMOV UR33, UR9 ;  /* 0x0000000900217c82 */ /* 0x000fc40008000000 */
[----:B------:R-:W-:Y:S04]  /*3080*/  STL [R1+0x62c], R196 ;  /* 0x00062cc401007387 */ /* 0x000fe80000100800 */
[----:B------:R-:W-:Y:S04]  /*3090*/  STL [R1+0x628], R197 ;  /* 0x000628c501007387 */ /* 0x000fe80000100800 */
[----:B------:R-:W-:Y:S04]  /*30a0*/  STL [R1+0x624], R198 ;  /* 0x000624c601007387 */ /* 0x000fe80000100800 */
[----:B------:R-:W-:Y:S01]  /*30b0*/  STL [R1+0x620], R199 ;  /* 0x000620c701007387 */ /* 0x000fe20000100800 */
[----:B------:R-:W-:-:S02]  /*30c0*/  WARPGROUP.DEPBAR.LE gsb0, 0x0 ;  /* 0x00008000000079c5 */ /* 0x000fc40000010000 */
[----:B------:R-:W-:Y:S01]  /*30d0*/  WARPGROUP.ARRIVE ;  /* 0x00000000000079c5 */ /* 0x000fe20000000000 */
[----:B------:R0:W-:Y:S04]  /*30e0*/  STL.64 [R1+0x658], R166 ;  /* 0x000658a601007387 */ /* 0x0001e80000100a00 */
[----:B------:R-:W-:Y:S01]  /*30f0*/  STL.64 [R1+0x650], R164 ;  /* 0x000650a401007387 */ /* 0x000fe20000100a00 */
[----:B------:R-:W-:Y:S01]  /*3100*/  IGMMA.64x16x32.S8.S8 R128, gdesc[UR20], RZ, !UPT, gsb0 ;  /* 0x00600000148079f1 */ /* 0x000fe2000c0410ff */
[----:B------:R-:W-:Y:S01]  /*3110*/  UMOV UR20, UR44 ;  /* 0x0000002c00147c82 */ /* 0x000fe20008000000 */
[----:B------:R-:W-:Y:S01]  /*3120*/  UMOV UR21, UR45 ;  /* 0x0000002d00157c82 */ /* 0x000fe20008000000 */
[----:B------:R-:W-:Y:S04]  /*3130*/  STL.64 [R1+0x648], R162 ;  /* 0x000648a201007387 */ /* 0x000fe80000100a00 */
[----:B------:R-:W-:Y:S01]  /*3140*/  STL.64 [R1+0x640], R160 ;  /* 0x000640a001007387 */ /* 0x000fe20000100a00 */
[----:B0-----:R-:W-:-:S02]  /*3150*/  IMAD.MOV.U32 R166, RZ, RZ, R148 ;  /* 0x000000ffffa67224 */ /* 0x001fc400078e0094 */
[----:B------:R-:W-:Y:S02]  /*3160*/  IMAD.MOV.U32 R167, RZ, RZ, R149 ;  /* 0x000000ffffa77224 */ /* 0x000fe400078e0095 */
[----:B------:R-:W-:Y:S02]  /*3170*/  IMAD.MOV.U32 R148, RZ, RZ, R210 ;  /* 0x000000ffff947224 */ /* 0x000fe400078e00d2 */
[----:B------:R-:W-:Y:S01]  /*3180*/  IMAD.MOV.U32 R149, RZ, RZ, R211 ;  /* 0x000000ffff957224 */ /* 0x000fe200078e00d3 */
[----:B------:R-:W-:Y:S02]  /*3190*/  WARPGROUP.DEPBAR.LE gsb0, 0x0 ;  /* 0x00008000000079c5 */ /* 0x000fe40000010000 */
[----:B------:R-:W-:Y:S01]  /*31a0*/  WARPGROUP.ARRIVE ;  /* 0x00000000000079c5 */ /* 0x000fe20000000000 */
[----:B------:R0:W-:Y:S04]  /*31b0*/  STL.64 [R1+0x678], R134 ;  /* 0x0006788601007387 */ /* 0x0001e80000100a00 */
[----:B------:R1:W-:Y:S01]  /*31c0*/  STL.64 [R1+0x670], R132 ;  /* 0x0006708401007387 */ /* 0x0003e20000100a00 */
[----:B------:R-:W-:Y:S01]  /*31d0*/  IGMMA.64x16x32.S8.S8 R96, gdesc[UR40], RZ, !UPT, gsb0 ;  /* 0x00600000286079f1 */ /* 0x000fe2000c0410ff */
[----:B------:R-:W-:Y:S01]  /*31e0*/  UMOV UR40, UR44 ;  /* 0x0000002c00287c82 */ /* 0x000fe20008000000 */
[----:B------:R-:W-:Y:S01]  /*31f0*/  UMOV UR41, UR45 ;  /* 0x0000002d00297c82 */ /* 0x000fe20008000000 */
        /* <DEDUP_REMOVED lines=8> */
[----:B------:R-:W-:Y:S04]  /*3280*/  STL.64 [R1+0x698], R102 ;  /* 0x0006986601007387 */ /* 0x000fe80000100a00 */
[----:B------:R-:W-:Y:S01]  /*3290*/  STL.64 [R1+0x690], R100 ;  /* 0x0006906401007387 */ /* 0x000fe20000100a00 */
[----:B------:R-:W-:Y:S01]  /*32a0*/  IGMMA.64x16x32.S8.S8 R64, gdesc[UR28], RZ, !UPT, gsb0 ;  /* 0x006000001c4079f1 */ /* 0x000fe2000c0410ff */
[----:B------:R-:W-:Y:S01]  /*32b0*/  UMOV UR28, UR44 ;  /* 0x0000002c001c7c82 */ /* 0x000fe20008000000 */
[----:B------:R-:W-:Y:S01]  /*32c0*/  UMOV UR29, UR45 ;  /* 0x0000002d001d7c82 */ /* 0x000fe20008000000 */
[----:B------:R-:W-:Y:S04]  /*32d0*/  STL.64 [R1+0x688], R98 ;  /* 0x0006886201007387 */ /* 0x000fe80000100a00 */
[----:B------:R0:W-:Y:S01]  /*32e0*/  STL.64 [R1+0x680], R96 ;  /* 0x0006806001007387 */ /* 0x0001e20000100a00 */
[----:B------:R-:W-:-:S02]  /*32f0*/  WARPGROUP.DEPBAR.LE gsb0, 0x0 ;  /* 0x00008000000079c5 */ /* 0x000fc40000010000 */
[----:B------:R-:W-:-:S06]  /*3300*/  WARPGROUP.ARRIVE ;  /* 0x00000000000079c5 */ /* 0x000fcc0000000000 */
[----:B------:R-:W-:Y:S01]  /*3310*/  IGMMA.64x16x32.S8.S8 R32, gdesc[UR48], RZ, !UPT, gsb0 ;  /* 0x00600000302079f1 */ /* 0x000fe2000c0410ff */
[----:B------:R-:W-:Y:S01]  /*3320*/  UMOV UR48, UR44 ;  /* 0x0000002c00307c82 */ /* 0x000fe20008000000 */
[----:B------:R-:W-:Y:S01]  /*3330*/  UMOV UR49, UR45 ;  /* 0x0000002d00317c82 */ /* 0x000fe20008000000 */
[----:B------:R-:W-:Y:S01]  /*3340*/  UMOV UR50, UR26 ;  /* 0x0000001a00327c82 */ /* 0x000fe20008000000 */
[----:B------:R-:W-:Y:S01]  /*3350*/  UMOV UR51, UR27 ;  /* 0x0000001b00337c82 */ /* 0x000fe20008000000 */
[----:B------:R-:W-:Y:S01]  /*3360*/  UIADD3 UR26, UR57, 0x102, URZ ;  /* 0x00000102391a7890 */ /* 0x000fe2000fffe03f */
[----:B------:R-:W-:Y:S02]  /*3370*/  WARPGROUP.DEPBAR.LE gsb0, 0x0 ;  /* 0x00008000000079c5 */ /* 0x000fe40000010000 */
[----:B------:R-:W-:-:S06]  /*3380*/  WARPGROUP.ARRIVE ;  /* 0x00000000000079c5 */ /* 0x000fcc0000000000 */
[----:B------:R-:W-:Y:S01]  /*3390*/  IGMMA.64x16x32.S8.S8 R24, gdesc[UR44], RZ, !UPT, gsb0 ;  /* 0x006000002c1879f1 */ /* 0x000fe2000c0410ff */
[----:B------:R-:W-:Y:S01]  /*33a0*/  UMOV UR46, UR30 ;  /* 0x0000001e002e7c82 */ /* 0x000fe20008000000 */
[----:B------:R-:W-:Y:S01]  /*33b0*/  UMOV UR47, UR31 ;  /* 0x0000001f002f7c82 */ /* 0x000fe20008000000 */
[----:B------:R-:W-:Y:S01]  /*33c0*/  UMOV UR30, UR10 ;  /* 0x0000000a001e7c82 */ /* 0x000fe20008000000 */
[----:B------:R-:W-:Y:S01]  /*33d0*/  UMOV UR31, UR11 ;  /* 0x0000000b001f7c82 */ /* 0x000fe20008000000 */
[----:B------:R-:W-:Y:S01]  /*33e0*/  UIADD3 UR10, UR57, 0x2, URZ ;  /* 0x00000002390a7890 */ /* 0x000fe2000fffe03f */
[----:B------:R-:W-:Y:S01]  /*33f0*/  UMOV UR11, 0x40000040 ;  /* 0x40000040000b7882 */ /* 0x000fe20000000000 */
[----:B------:R-:W-:Y:S02]  /*3400*/  WARPGROUP.DEPBAR.LE gsb0, 0x0 ;  /* 0x00008000000079c5 */ /* 0x000fe40000010000 */
[----:B------:R-:W-:-:S06]  /*3410*/  WARPGROUP.ARRIVE ;  /* 0x00000000000079c5 */ /* 0x000fcc0000000000 */
[----:B------:R-:W-:Y:S01]  /*3420*/  IGMMA.64x16x32.S8.S8 R56, gdesc[UR44], RZ, !UPT, gsb0 ;  /* 0x006000002c3879f1 */ /* 0x000fe2000c0410ff */
        /* <DEDUP_REMOVED lines=8> */
[----:B------:R-:W-:Y:S01]  /*34b0*/  UMOV UR27, 0x40000040 ;  /* 0x40000040001b7882 */ /* 0x000fe20000000000 */
[----:B------:R-:W-:Y:S01]  /*34c0*/  UMOV UR44, UR8 ;  /* 0x00000008002c7c82 */ /* 0x000fe20008000000 */
[----:B------:R-:W-:Y:S01]  /*34d0*/  UMOV UR45, UR9 ;  /* 0x00000009002d7c82 */ /* 0x000fe20008000000 */
[----:B------:R-:W-:-:S02]  /*34e0*/  WARPGROUP.DEPBAR.LE gsb0, 0x0 ;  /* 0x00008000000079c5 */ /* 0x000fc40000010000 */
[----:B------:R-:W-:-:S06]  /*34f0*/  WARPGROUP.ARRIVE ;  /* 0x00000000000079c5 */ /* 0x000fcc0000000000 */
[----:B------:R-:W-:Y:S01]  /*3500*/  IGMMA.64x16x32.S8.S8 R88, gdesc[UR40], RZ, !UPT, gsb0 ;  /* 0x00600000285879f1 */ /* 0x000fe2000c0410ff */
[----:B------:R-:W-:Y:S01]  /*3510*/  UIADD3 UR34, UR57, 0x202, URZ ;  /* 0x0000020239227890 */ /* 0x000fe2000fffe03f */
[----:B------:R-:W-:Y:S01]  /*3520*/  UMOV UR35, 0x40000040 ;  /* 0x4000004000237882 */ /* 0x000fe20000000000 */
[----:B------:R-:W-:Y:S01]  /*3530*/  UIADD3 UR46, UR57, 0x282, URZ ;  /* 0x00000282392e7890 */ /* 0x000fe2000fffe03f */
[----:B------:R-:W-:Y:S01]  /*3540*/  UMOV UR47, 0x40000040 ;  /* 0x40000040002f7882 */ /* 0x000fe20000000000 */
[----:B------:R-:W-:Y:S01]  /*3550*/  UMOV UR40, UR8 ;  /* 0x0000000800287c82 */ /* 0x000fe20008000000 */
[----:B------:R-:W-:Y:S01]  /*3560*/  UMOV UR41, UR9 ;  /* 0x0000000900297c82 */ /* 0x000fe20008000000 */
[----:B------:R-:W-:Y:S02]  /*3570*/  WARPGROUP.DEPBAR.LE gsb0, 0x0 ;  /* 0x00008000000079c5 */ /* 0x000fe40000010000 */
[----:B------:R-:W-:-:S06]  /*3580*/  WARPGROUP.ARRIVE ;  /* 0x00000000000079c5 */ /* 0x000fcc0000000000 */
[----:B------:R-:W-:Y:S01]  /*3590*/  IGMMA.64x16x32.S8.S8 R120, gdesc[UR20], RZ, !UPT, gsb0 ;  /* 0x00600000147879f1 */ /* 0x000fe2000c0410ff */
[----:B------:R-:W-:Y:S01]  /*35a0*/  UIADD3 UR22, UR57, 0x82, URZ ;  /* 0x0000008239167890 */ /* 0x000fe2000fffe03f */
[----:B------:R-:W-:Y:S01]  /*35b0*/  UMOV UR20, UR8 ;  /* 0x0000000800147c82 */ /* 0x000fe20008000000 */
[----:B------:R-:W-:Y:S01]  /*35c0*/  UMOV UR21, UR9 ;  /* 0x0000000900157c82 */ /* 0x000fe20008000000 */
[----:B------:R-:W-:Y:S02]  /*35d0*/  WARPGROUP.DEPBAR.LE gsb0, 0x0 ;  /* 0x00008000000079c5 */ /* 0x000fe40000010000 */
[----:B------:R-:W-:-:S06]  /*35e0*/  WARPGROUP.ARRIVE ;  /* 0x00000000000079c5 */ /* 0x000fcc0000000000 */
[----:B------:R-:W-:Y:S01]  /*35f0*/  IGMMA.64x16x32.S8.S8 R152, gdesc[UR28], RZ, !UPT, gsb0 ;  /* 0x006000001c9879f1 */ /* 0x000fe2000c0410ff */
[----:B------:R-:W-:Y:S01]  /*3600*/  UMOV UR23, 0x40000040 ;  /* 0x4000004000177882 */ /* 0x000fe20000000000 */
[----:B------:R-:W-:Y:S01]  /*3610*/  UMOV UR28, UR8 ;  /* 0x00000008001c7c82 */ /* 0x000fe20008000000 */
[----:B------:R-:W-:Y:S01]  /*3620*/  UMOV UR29, UR9 ;  /* 0x00000009001d7c82 */ /* 0x000fe20008000000 */
[----:B------:R-:W-:Y:S02]  /*3630*/  WARPGROUP.DEPBAR.LE gsb0, 0x0 ;  /* 0x00008000000079c5 */ /* 0x000fe40000010000 */
[----:B------:R-:W-:-:S06]  /*3640*/  WARPGROUP.ARRIVE ;  /* 0x00000000000079c5 */ /* 0x000fcc0000000000 */
[----:B------:R-:W-:Y:S01]  /*3650*/  IGMMA.64x16x32.S8.S8 R184, gdesc[UR48], RZ, !UPT, gsb0 ;  /* 0x0060000030b879f1 */ /* 0x000fe2000c0410ff */
        /* <DEDUP_REMOVED lines=8> */
[----:B------:R-:W-:Y:S01]  /*36e0*/  R2UR UR37, R5 ;  /* 0x00000000052572ca */ /* 0x000fe200000e0000 */
[----:B------:R-:W-:Y:S01]  /*36f0*/  UMOV UR51, 0x40000040 ;  /* 0x4000004000337882 */ /* 0x000fe20000000000 */
[----:B------:R-:W-:Y:S01]  /*3700*/  UIADD3 UR42, UR57, 0x402, URZ ;  /* 0x00000402392a7890 */ /* 0x000fe2000fffe03f */
[----:B------:R-:W-:Y:S01]  /*3710*/  R2UR UR36, R3 ;  /* 0x00000000032472ca */ /* 0x000fe200000e0000 */
[----:B------:R-:W-:Y:S01]  /*3720*/  UMOV UR43, 0x40000040 ;  /* 0x40000040002b7882 */ /* 0x000fe20000000000 */
[----:B------:R-:W-:Y:S02]  /*3730*/  R2UR UR39, R7 ;  /* 0x00000000072772ca */ /* 0x000fe400000e0000 */
[----:B------:R-:W-:Y:S01]  /*3740*/  R2UR UR38, R6 ;  /* 0x00000000062672ca */ /* 0x000fe200000e0000 */
[----:B------:R-:W-:-:S02]  /*3750*/  WARPGROUP.DEPBAR.LE gsb0, 0x0 ;  /* 0x00008000000079c5 */ /* 0x000fc40000010000 */
[----:B------:R-:W-:-:S06]  /*3760*/  WARPGROUP.ARRIVE ;  /* 0x00000000000079c5 */ /* 0x000fcc0000000000 */
[----:B------:R-:W-:Y:S01]  /*3770*/  IGMMA.64x16x32.S8.S8 R224, gdesc[UR52], RZ, !UPT, gsb0 ;  /* 0x0060000034e079f1 */ /* 0x000fe2000c0410ff */
[----:B------:R-:W-:Y:S01]  /*3780*/  UMOV UR52, UR8 ;  /* 0x0000000800347c82 */ /* 0x000fe20008000000 */
[----:B------:R-:W-:Y:S01]  /*3790*/  UMOV UR53, UR9 ;  /* 0x0000000900357c82 */ /* 0x000fe20008000000 */
[----:B------:R-:W-:Y:S02]  /*37a0*/  WARPGROUP.DEPBAR.LE gsb0, 0x0 ;  /* 0x00008000000079c5 */ /* 0x000fe40000010000 */
[----:B0-----:R-:W-:Y:S01]  /*37b0*/  WARPGROUP.ARRIVE ;  /* 0x00000000000079c5 */ /* 0x001fe20000000000 */
[----:B------:R0:W-:Y:S01]  /*37c0*/  STL.64 [R1+0x40], R224 ;  /* 0x000040e001007387 */ /* 0x0001e20000100a00 */
[----:B------:R-:W-:Y:S02]  /*37d0*/  IMAD.MOV.U32 R235, RZ, RZ, R229 ;  /* 0x000000ffffeb7224 */ /* 0x000fe400078e00e5 */
[----:B------:R-:W-:Y:S01]  /*37e0*/  IMAD.MOV.U32 R229, RZ, RZ, R13 ;  /* 0x000000ffffe57224 */ /* 0x000fe200078e000d */
[----:B------:R1:W-:Y:S01]  /*37f0*/  STL.64 [R1+0x48], R226 ;  /* 0x000048e201007387 */ /* 0x0003e20000100a00 */
[----:B------:R-:W-:Y:S01]  /*3800*/  IGMMA.64x16x32.S8.S8 R96, gdesc[UR16], RZ, !UPT, gsb0 ;  /* 0x00600000106079f1 */ /* 0x000fe2000c0410ff */
[----:B------:R-:W-:-:S02]  /*3810*/  IMAD.MOV.U32 R234, RZ, RZ, R230 ;  /* 0x000000ffffea7224 */ /* 0x000fc400078e00e6 */
[----:B------:R2:W-:Y:S01]  /*3820*/  STL [R1+0x50], R228 ;  /* 0x000050e401007387 */ /* 0x0005e20000100800 */
[----:B------:R-:W-:Y:S02]  /*3830*/  IMAD.MOV.U32 R23, RZ, RZ, R231 ;  /* 0x000000ffff177224 */ /* 0x000fe400078e00e7 */
[----:B------:R-:W-:Y:S02]  /*3840*/  IMAD.MOV.U32 R160, RZ, RZ, R229 ;  /* 0x000000ffffa07224 */ /* 0x000fe400078e00e5 */
[----:B0-----:R-:W-:Y:S02]  /*3850*/  IMAD.MOV.U32 R225, RZ, RZ, R9 ;  /* 0x000000ffffe17224 */ /* 0x001fe400078e0009 */
[----:B------:R-:W-:Y:S02]  /*3860*/  IMAD.MOV.U32 R224, RZ, RZ, R8 ;  /* 0x000000ffffe07224 */ /* 0x000fe400078e0008 */
[----:B-1----:R-:W-:Y:S02]  /*3870*/  IMAD.MOV.U32 R227, RZ, RZ, R11 ;  /* 0x000000ffffe37224 */ /* 0x002fe400078e000b */
[----:B--2---:R-:W-:-:S02]  /*3880*/  IMAD.MOV.U32 R228, RZ, RZ, R12 ;  /* 0x000000ffffe47224 */ /* 0x004fc400078e000c */
[----:B------:R-:W-:Y:S02]  /*3890*/  IMAD.MOV.U32 R226, RZ, RZ, R10 ;  /* 0x000000ffffe27224 */ /* 0x000fe400078e000a */
[----:B------:R-:W-:Y:S02]  /*38a0*/  IMAD.MOV.U32 R161, RZ, RZ, R228 ;  /* 0x000000ffffa17224 */ /* 0x000fe400078e00e4 */
[----:B------:R-:W-:Y:S02]  /*38b0*/  IMAD.MOV.U32 R162, RZ, RZ, R227 ;  /* 0x000000ffffa27224 */ /* 0x000fe400078e00e3 */
[----:B------:R-:W-:Y:S02]  /*38c0*/  IMAD.MOV.U32 R163, RZ, RZ, R226 ;  /* 0x000000ffffa37224 */ /* 0x000fe400078e00e2 */
[----:B------:R-:W-:Y:S02]  /*38d0*/  IMAD.MOV.U32 R164, RZ, RZ, R225 ;  /* 0x000000ffffa47224 */ /* 0x000fe400078e00e1 */
        /* <DEDUP_REMOVED lines=25> */
[----:B------:R-:W-:Y:S01]  /*3a70*/  UMOV UR54, UR22 ;  /* 0x0000001600367c82 */ /* 0x000fe20008000000 */
[----:B------:R-:W-:Y:S01]  /*3a80*/  UMOV UR55, 0x40000040 ;  /* 0x4000004000377882 */ /* 0x000fe20000000000 */
[----:B------:R-:W-:Y:S01]  /*3a90*/  UIADD3 UR4, UR57, 0x182, URZ ;  /* 0x0000018239047890 */ /* 0x000fe2000fffe03f */
[----:B------:R-:W-:Y:S02]  /*3aa0*/  IMAD.MOV.U32 R198, RZ, RZ, R102 ;  /* 0x000000ffffc67224 */ /* 0x000fe400078e0066 */
[----:B------:R-:W-:Y:S01]  /*3ab0*/  IGMMA.64x16x32.S8.S8 R160, gdesc[UR8], R160, gsb0 ;  /* 0x0060000008a079f1 */ /* 0x000fe200080410a0 */
[----:B------:R-:W-:-:S02]  /*3ac0*/  IMAD.MOV.U32 R199, RZ, RZ, R103 ;  /* 0x000000ffffc77224 */ /* 0x000fc400078e0067 */
[----:B------:R-:W-:Y:S02]  /*3ad0*/  IMAD.MOV.U32 R196, RZ, RZ, R100 ;  /* 0x000000ffffc47224 */ /* 0x000fe400078e0064 */
[----:B------:R-:W-:Y:S01]  /*3ae0*/  IMAD.MOV.U32 R197, RZ, RZ, R101 ;  /* 0x000000ffffc57224 */ /* 0x000fe200078e0065 */
[----:B------:R-:W-:Y:S01]  /*3af0*/  UIADD3 UR6, UR57, 0x482, URZ ;  /* 0x0000048239067890 */ /* 0x000fe2000fffe03f */
[----:B------:R-:W-:Y:S01]  /*3b00*/  IMAD.MOV.U32 R192, RZ, RZ, R96 ;  /* 0x000000ffffc07224 */ /* 0x000fe200078e0060 */
[----:B------:R-:W-:Y:S01]  /*3b10*/  UMOV UR5, UR9 ;  /* 0x0000000900057c82 */ /* 0x000fe20008000000 */
[----:B------:R-:W-:Y:S01]  /*3b20*/  UMOV UR7, 0x40000040 ;  /* 0x4000004000077882 */ /* 0x000fe20000000000 */
[----:B------:R-:W-:Y:S02]  /*3b30*/  IMAD.MOV.U32 R193, RZ, RZ, R97 ;  /* 0x000000ffffc17224 */ /* 0x000fe400078e0061 */
[----:B------:R-:W-:Y:S02]  /*3b40*/  IMAD.MOV.U32 R194, RZ, RZ, R98 ;  /* 0x000000ffffc27224 */ /* 0x000fe400078e0062 */
[----:B------:R-:W-:Y:S01]  /*3b50*/  IMAD.MOV.U32 R195, RZ, RZ, R99 ;  /* 0x000000ffffc37224 */ /* 0x000fe200078e0063 */
[----:B------:R-:W-:-:S02]  /*3b60*/  WARPGROUP.DEPBAR.LE gsb0, 0x0 ;  /* 0x00008000000079c5 */ /* 0x000fc40000010000 */
[----:B------:R0:W-:Y:S04]  /*3b70*/  STL.64 [R1+0x220], R160 ;  /* 0x000220a001007387 */ /* 0x0001e80000100a00 */
[----:B------:R1:W-:Y:S04]  /*3b80*/  STL.64 [R1+0x228], R162 ;  /* 0x000228a201007387 */ /* 0x0003e80000100a00 */
[----:B------:R2:W-:Y:S04]  /*3b90*/  STL.64 [R1+0x230], R164 ;  /* 0x000230a401007387 */ /* 0x0005e80000100a00 */
[----:B------:R3:W-:Y:S01]  /*3ba0*/  STL.64 [R1+0x238], R166 ;  /* 0x000238a601007387 */ /* 0x0007e20000100a00 */
[----:B0-----:R-:W-:Y:S01]  /*3bb0*/  IMAD.MOV.U32 R160, RZ, RZ, R111 ;  /* 0x000000ffffa07224 */ /* 0x001fe200078e006f */
[----:B------:R-:W-:-:S02]  /*3bc0*/  MOV R161, R110 ;  /* 0x0000006e00a17202 */ /* 0x000fc40000000f00 */
[----:B------:R-:W4:Y:S01]  /*3bd0*/  LDL.LU R210, [R1+0x28] ;  /* 0x0000280001d27983 */ /* 0x000f220000300800 */
[----:B-1----:R-:W-:Y:S02]  /*3be0*/  IMAD.MOV.U32 R162, RZ, RZ, R109 ;  /* 0x000000ffffa27224 */ /* 0x002fe400078e006d */
[----:B------:R-:W-:Y:S01]  /*3bf0*/  IMAD.MOV.U32 R163, RZ, RZ, R108 ;  /* 0x000000ffffa37224 */ /* 0x000fe200078e006c */
[----:B------:R-:W4:Y:S01]  /*3c00*/  LDL.LU R211, [R1+0x2c] ;  /* 0x00002c0001d37983 */ /* 0x000f220000300800 */
[----:B--2---:R-:W-:Y:S02]  /*3c10*/  IMAD.MOV.U32 R164, RZ, RZ, R144 ;  /* 0x000000ffffa47224 */ /* 0x004fe400078e0090 */
[----:B------:R-:W-:Y:S01]  /*3c20*/  IMAD.MOV.U32 R144, RZ, RZ, R150 ;  /* 0x000000ffff907224 */ /* 0x000fe200078e0096 */
[----:B---3--:R-:W-:Y:S01]  /*3c30*/  MOV R166, R146 ;  /* 0x0000009200a67202 */ /* 0x008fe20000000f00 */
[----:B------:R-:W-:Y:S02]  /*3c40*/  IMAD.MOV.U32 R167, RZ, RZ, R145 ;  /* 0x000000ffffa77224 */ /* 0x000fe400078e0091 */
[----:B------:R-:W-:-:S02]  /*3c50*/  IMAD.MOV.U32 R145, RZ, RZ, R151 ;  /* 0x000000ffff917224 */ /* 0x000fc400078e0097 */
[----:B------:R-:W-:Y:S02]  /*3c60*/  IMAD.MOV.U32 R150, RZ, RZ, R212 ;  /* 0x000000ffff967224 */ /* 0x000fe400078e00d4 */
[----:B------:R-:W-:Y:S01]  /*3c70*/  IMAD.MOV.U32 R165, RZ, RZ, R147 ;  /* 0x000000ffffa57224 */ /* 0x000fe200078e0093 */
[----:B------:R-:W4:Y:S01]  /*3c80*/  LDL.LU R212, [R1+0x30] ;  /* 0x0000300001d47983 */ /* 0x000f220000300800 */
[----:B------:R-:W-:Y:S02]  /*3c90*/  IMAD.MOV.U32 R146, RZ, RZ, R208 ;  /* 0x000000ffff927224 */ /* 0x000fe400078e00d0 */
[----:B------:R-:W-:Y:S02]  /*3ca0*/  IMAD.MOV.U32 R151, RZ, RZ, R213 ;  /* 0x000000ffff977224 */ /* 0x000fe400078e00d5 */
[----:B------:R-:W-:Y:S01]  /*3cb0*/  IMAD.MOV.U32 R147, RZ, RZ, R209 ;  /* 0x000000ffff937224 */ /* 0x000fe200078e00d1 */
[----:B------:R-:W4:Y:S01]  /*3cc0*/  LDL.LU R213, [R1+0x34] ;  /* 0x0000340001d57983 */ /* 0x000f220000300800 */
[----:B------:R-:W-:-:S02]  /*3cd0*/  IMAD.MOV.U32 R208, RZ, RZ, R214 ;  /* 0x000000ffffd07224 */ /* 0x000fc400078e00d6 */
[----:B------:R-:W-:Y:S01]  /*3ce0*/  IMAD.MOV.U32 R209, RZ, RZ, R215 ;  /* 0x000000ffffd17224 */ /* 0x000fe200078e00d7 */
[----:B------:R-:W4:Y:S04]  /*3cf0*/  LDL.LU R214, [R1+0x38] ;  /* 0x0000380001d67983 */ /* 0x000f280000300800 */
[----:B------:R-:W4:Y:S04]  /*3d00*/  LDL.LU R215, [R1+0x3c] ;  /* 0x00003c0001d77983 */ /* 0x000f280000300800 */
[----:B------:R-:W2:Y:S04]  /*3d10*/  LDL.LU.64 R108, [R1+0x1a0] ;  /* 0x0001a000016c7983 */ /* 0x000ea80000300a00 */
[----:B------:R-:W2:Y:S04]  /*3d20*/  LDL.LU.64 R110, [R1+0x1a8] ;  /* 0x0001a800016e7983 */ /* 0x000ea80000300a00 */
[----:B------:R-:W2:Y:S04]  /*3d30*/  LDL.LU.64 R112, [R1+0x1b0] ;  /* 0x0001b00001707983 */ /* 0x000ea80000300a00 */
[----:B------:R-:W2:Y:S01]  /*3d40*/  LDL.LU.64 R114, [R1+0x1b8] ;  /* 0x0001b80001727983 */ /* 0x000ea20000300a00 */
[----:B------:R-:W-:Y:S01]  /*3d50*/  UMOV UR22, UR4 ;  /* 0x0000000400167c82 */ /* 0x000fe20008000000 */
[----:B------:R-:W-:-:S02]  /*3d60*/  IMAD.MOV.U32 R130, RZ, RZ, R162 ;  /* 0x000000ffff827224 */ /* 0x000fc400078e00a2 */
[----:B------:R-:W-:Y:S02]  /*3d70*/  IMAD.MOV.U32 R131, RZ, RZ, R163 ;  /* 0x000000ffff837224 */ /* 0x000fe400078e00a3 */
[----:B------:R-:W-:Y:S02]  /*3d80*/  IMAD.MOV.U32 R128, RZ, RZ, R160 ;  /* 0x000000ffff807224 */ /* 0x000fe400078e00a0 */
[----:B------:R-:W-:Y:S02]  /*3d90*/  IMAD.MOV.U32 R129, RZ, RZ, R161 ;  /* 0x000000ffff817224 */ /* 0x000fe400078e00a1 */
[----:B------:R-:W-:Y:S02]  /*3da0*/  IMAD.MOV.U32 R162, RZ, RZ, R2 ;  /* 0x000000ffffa27224 */ /* 0x000fe400078e0002 */
[----:B------:R-:W-:Y:S02]  /*3db0*/  IMAD.MOV.U32 R163, RZ, RZ, R0 ;  /* 0x000000ffffa37224 */ /* 0x000fe400078e0000 */
[----:B------:R-:W-:-:S02]  /*3dc0*/  IMAD.MOV.U32 R102, RZ, RZ, R134 ;  /* 0x000000ffff667224 */ /* 0x000fc400078e0086 */
        /* <DEDUP_REMOVED lines=8> */
[----:B------:R-:W-:Y:S01]  /*3e50*/  IMAD.MOV.U32 R133, RZ, RZ, R19 ;  /* 0x000000ffff857224 */ /* 0x000fe200078e0013 */
[----:B--2---:R-:W-:-:S06]  /*3e60*/  WARPGROUP.ARRIVE ;  /* 0x00000000000079c5 */ /* 0x004fcc0000000000 */
[----:B------:R-:W-:Y:S03]  /*3e70*/  IGMMA.64x16x32.S8.S8 R108, gdesc[UR52], R108, gsb0 ;  /* 0x00600000346c79f1 */ /* 0x000fe6000804106c */
[----:B------:R-:W-:Y:S02]  /*3e80*/  WARPGROUP.DEPBAR.LE gsb0, 0x0 ;  /* 0x00008000000079c5 */ /* 0x000fe40000010000 */
[----:B------:R-:W-:-:S06]  /*3e90*/  WARPGROUP.ARRIVE ;  /* 0x00000000000079c5 */ /* 0x000fcc0000000000 */
[----:B------:R-:W-:Y:S03]  /*3ea0*/  IGMMA.64x16x32.S8.S8 R144, gdesc[UR24], R144, gsb0 ;  /* 0x00600000189079f1 */ /* 0x000fe60008041090 */
[----:B------:R-:W-:Y:S02]  /*3eb0*/  WARPGROUP.DEPBAR.LE gsb0, 0x0 ;  /* 0x00008000000079c5 */ /* 0x000fe40000010000 */
[----:B------:R-:W-:-:S06]  /*3ec0*/  WARPGROUP.ARRIVE ;  /* 0x00000000000079c5 */ /* 0x000fcc0000000000 */
[----:B------:R-:W-:Y:S01]  /*3ed0*/  IGMMA.64x16x32.S8.S8 R176, gdesc[UR20], R176, gsb0 ;  /* 0x0060000014b079f1 */ /* 0x000fe200080410b0 */
[----:B------:R-:W-:Y:S02]  /*3ee0*/  IMAD.MOV.U32 R2, RZ, RZ, R114 ;  /* 0x000000ffff027224 */ /* 0x000fe400078e0072 */
[----:B------:R-:W-:Y:S02]  /*3ef0*/  IMAD.MOV.U32 R0, RZ, RZ, R115 ;  /* 0x000000ffff007224 */ /* 0x000fe400078e0073 */
[----:B------:R-:W-:Y:S01]  /*3f00*/  IMAD.MOV.U32 R16, RZ, RZ, R112 ;  /* 0x000000ffff107224 */ /* 0x000fe200078e0070 */
[----:B------:R-:W2:Y:S01]  /*3f10*/  LDL.LU.64 R114, [R1+0x798] ;  /* 0x0007980001727983 */ /* 0x000ea20000300a00 */
[----:B------:R-:W-:Y:S02]  /*3f20*/  IMAD.MOV.U32 R4, RZ, RZ, R113 ;  /* 0x000000ffff047224 */ /* 0x000fe400078e0071 */
[----:B------:R-:W-:Y:S01]  /*3f30*/  IMAD.MOV.U32 R18, RZ, RZ, R110 ;  /* 0x000000ffff127224 */ /* 0x000fe200078e006e */
[----:B------:R-:W2:Y:S01]  /*3f40*/  LDL.LU.64 R112, [R1+0x790] ;  /* 0x0007900001707983 */ /* 0x000ea20000300a00 */
[----:B------:R-:W-:-:S02]  /*3f50*/  IMAD.MOV.U32 R17, RZ, RZ, R111 ;  /* 0x000000ffff117224 */ /* 0x000fc400078e006f */
[----:B------:R-:W-:Y:S01]  /*3f60*/  IMAD.MOV.U32 R22, RZ, RZ, R108 ;  /* 0x000000ffff167224 */ /* 0x000fe200078e006c */
[----:B------:R-:W3:Y:S01]  /*3f70*/  LDL.LU.64 R110, [R1+0x788] ;  /* 0x00078800016e7983 */ /* 0x000ee20000300a00 */
[----:B------:R-:W-:Y:S02]  /*3f80*/  WARPGROUP.DEPBAR.LE gsb0, 0x0 ;  /* 0x00008000000079c5 */ /* 0x000fe40000010000 */
[----:B----4-:R-:W-:-:S06]  /*3f90*/  WARPGROUP.ARRIVE ;  /* 0x00000000000079c5 */ /* 0x010fcc0000000000 */
[----:B------:R-:W-:Y:S01]  /*3fa0*/  IGMMA.64x16x32.S8.S8 R208, gdesc[UR32], R208, gsb0 ;  /* 0x0060000020d079f1 */ /* 0x000fe200080410d0 */
[----:B------:R-:W-:Y:S02]  /*3fb0*/  IMAD.MOV.U32 R19, RZ, RZ, R109 ;  /* 0x000000ffff137224 */ /* 0x000fe400078e006d */
[----:B------:R-:W3:Y:S04]  /*3fc0*/  LDL.LU.64 R108, [R1+0x780] ;  /* 0x00078000016c7983 */ /* 0x000ee80000300a00 */
[----:B------:R-:W-:Y:S04]  /*3fd0*/  STL.64 [R1+0x120], R144 ;  /* 0x0001209001007387 */ /* 0x000fe80000100a00 */
[----:B------:R-:W-:Y:S04]  /*3fe0*/  STL.64 [R1+0x128], R146 ;  /* 0x0001289201007387 */ /* 0x000fe80000100a00 */
[----:B------:R-:W-:Y:S04]  /*3ff0*/  STL.64 [R1+0x130], R148 ;  /* 0x0001309401007387 */ /* 0x000fe80000100a00 */
[----:B------:R0:W-:Y:S04]  /*4000*/  STL.64 [R1+0x138], R150 ;  /* 0x0001389601007387 */ /* 0x0001e80000100a00 */
[----:B0-----:R-:W4:Y:S04]  /*4010*/  LDL.LU.64 R150, [R1+0x778] ;  /* 0x0007780001967983 */ /* 0x001f280000300a00 */
[----:B------:R-:W4:Y:S04]  /*4020*/  LDL.LU.64 R148, [R1+0x770] ;  /* 0x0007700001947983 */ /* 0x000f280000300a00 */
[----:B------:R-:W4:Y:S04]  /*4030*/  LDL.LU.64 R146, [R1+0x768] ;  /* 0x0007680001927983 */ /* 0x000f280000300a00 */
[----:B------:R-:W4:Y:S04]  /*4040*/  LDL.LU.64 R144, [R1+0x760] ;  /* 0x0007600001907983 */ /* 0x000f280000300a00 */
[----:B------:R-:W-:Y:S04]  /*4050*/  STL.64 [R1+0xa0], R176 ;  /* 0x0000a0b001007387 */ /* 0x000fe80000100a00 */
[----:B------:R-:W-:Y:S04]  /*4060*/  STL.64 [R1+0xa8], R178 ;  /* 0x0000a8b201007387 */ /* 0x000fe80000100a00 */
[----:B------:R-:W-:Y:S04]  /*4070*/  STL.64 [R1+0xb0], R180 ;  /* 0x0000b0b401007387 */ /* 0x000fe80000100a00 */
[----:B------:R0:W-:Y:S01]  /*4080*/  STL.64 [R1+0xb8], R182 ;  /* 0x0000b8b601007387 */ /* 0x0001e20000100a00 */
[----:B------:R-:W-:-:S03]  /*4090*/  WARPGROUP.DEPBAR.LE gsb0, 0x0 ;  /* 0x00008000000079c5 */ /* 0x000fc60000010000 */
[----:B0-----:R-:W2:Y:S04]  /*40a0*/  LDL.LU.64 R182, [R1+0x758] ;  /* 0x0007580001b67983 */ /* 0x001ea80000300a00 */
[----:B------:R-:W2:Y:S04]  /*40b0*/  LDL.LU.64 R180, [R1+0x750] ;  /* 0x0007500001b47983 */ /* 0x000ea80000300a00 */
[----:B------:R-:W2:Y:S04]  /*40c0*/  LDL.LU.64 R178, [R1+0x748] ;  /* 0x0007480001b27983 */ /* 0x000ea80000300a00 */
[----:B------:R-:W2:Y:S04]  /*40d0*/  LDL.LU.64 R176, [R1+0x740] ;  /* 0x0007400001b07983 */ /* 0x000ea80000300a00 */
[----:B------:R-:W-:Y:S04]  /*40e0*/  STL.64 [R1+0x20], R208 ;  /* 0x000020d001007387 */ /* 0x000fe80000100a00 */
[----:B------:R-:W-:Y:S04]  /*40f0*/  STL.64 [R1+0x28], R210 ;  /* 0x000028d201007387 */ /* 0x000fe80000100a00 */
[----:B------:R-:W-:Y:S04]  /*4100*/  STL.64 [R1+0x30], R212 ;  /* 0x000030d401007387 */ /* 0x000fe80000100a00 */
[----:B------:R0:W-:Y:S04]  /*4110*/  STL.64 [R1+0x38], R214 ;  /* 0x000038d601007387 */ /* 0x0001e80000100a00 */
[----:B0-----:R-:W3:Y:S04]  /*4120*/  LDL.LU.64 R214, [R1+0x738] ;  /* 0x0007380001d67983 */ /* 0x001ee80000300a00 */
[----:B------:R-:W3:Y:S04]  /*4130*/  LDL.LU.64 R212, [R1+0x730] ;  /* 0x0007300001d47983 */ /* 0x000ee80000300a00 */
[----:B------:R-:W3:Y:S04]  /*4140*/  LDL.LU.64 R210, [R1+0x728] ;  /* 0x0007280001d27983 */ /* 0x000ee80000300a00 */
[----:B------:R-:W3:Y:S02]  /*4150*/  LDL.LU.64 R208, [R1+0x720] ;  /* 0x0007200001d07983 */ /* 0x000ee40000300a00 */
[----:B---3--:R-:W-:-:S06]  /*4160*/  WARPGROUP.ARRIVE ;  /* 0x00000000000079c5 */ /* 0x008fcc0000000000 */
[----:B------:R-:W-:Y:S03]  /*4170*/  IGMMA.64x16x32.S8.S8 R208, gdesc[UR44], R208, gsb0 ;  /* 0x006000002cd079f1 */ /* 0x000fe600080410d0 */
[----:B------:R-:W-:Y:S02]  /*4180*/  WARPGROUP.DEPBAR.LE gsb0, 0x0 ;  /* 0x00008000000079c5 */ /* 0x000fe40000010000 */
[----:B--2---:R-:W-:-:S06]  /*4190*/  WARPGROUP.ARRIVE ;  /* 0x00000000000079c5 */ /* 0x004fcc0000000000 */
[----:B------:R-:W-:Y:S01]  /*41a0*/  IGMMA.64x16x32.S8.S8 R176, gdesc[UR28], R176, gsb0 ;  /* 0x006000001cb079f1 */ /* 0x000fe200080410b0 */
[----:B------:R-:W-:Y:S02]  /*41b0*/  STL.64 [R1+0x558], R214 ;  /* 0x000558d601007387 */ /* 0x000fe40000100a00 */
[----:B------:R-:W-:Y:S02]  /*41c0*/  WARPGROUP.DEPBAR.LE gsb0, 0x0 ;  /* 0x00008000000079c5 */ /* 0x000fe40000010000 */
[----:B----4-:R-:W-:-:S06]  /*41d0*/  WARPGROUP.ARRIVE ;  /* 0x00000000000079c5 */ /* 0x010fcc0000000000 */
[----:B------:R-:W-:Y:S01]  /*41e0*/  IGMMA.64x16x32.S8.S8 R144, gdesc[UR48], R144, gsb0 ;  /* 0x00600000309079f1 */ /* 0x000fe20008041090 */
[----:B------:R-:W-:Y:S04]  /*41f0*/  STL.64 [R1+0x550], R212 ;  /* 0x000550d401007387 */ /* 0x000fe80000100a00 */
[----:B------:R-:W-:Y:S04]  /*4200*/  STL.64 [R1+0x548], R210 ;  /* 0x000548d201007387 */ /* 0x000fe80000100a00 */
[----:B------:R-:W-:Y:S04]  /*4210*/  STL.64 [R1+0x540], R208 ;  /* 0x000540d001007387 */ /* 0x000fe80000100a00 */
[----:B------:R-:W-:Y:S04]  /*4220*/  STL.64 [R1+0x578], R182 ;  /* 0x000578b601007387 */ /* 0x000fe80000100a00 */
[----:B------:R-:W-:Y:S04]  /*4230*/  STL.64 [R1+0x570], R180 ;  /* 0x000570b401007387 */ /* 0x000fe80000100a00 */
[----:B------:R-:W-:Y:S04]  /*4240*/  STL.64 [R1+0x568], R178 ;  /* 0x000568b201007387 */ /* 0x000fe80000100a00 */
[----:B------:R-:W-:Y:S01]  /*4250*/  STL.64 [R1+0x560], R176 ;  /* 0x000560b001007387 */ /* 0x000fe20000100a00 */
[----:B------:R-:W-:-:S03]  /*4260*/  WARPGROUP.DEPBAR.LE gsb0, 0x0 ;  /* 0x00008000000079c5 */ /* 0x000fc60000010000 */
[----:B------:R-:W-:Y:S04]  /*4270*/  STL.64 [R1+0x598], R150 ;  /* 0x0005989601007387 */ /* 0x000fe80000100a00 */
[----:B------:R-:W-:Y:S04]  /*4280*/  STL.64 [R1+0x590], R148 ;  /* 0x0005909401007387 */ /* 0x000fe80000100a00 */
[----:B------:R-:W-:Y:S04]  /*4290*/  STL.64 [R1+0x588], R146 ;  /* 0x0005889201007387 */ /* 0x000fe80000100a00 */
[----:B------:R0:W-:Y:S02]  /*42a0*/  STL.64 [R1+0x580], R144 ;  /* 0x0005809001007387 */ /* 0x0001e40000100a00 */
[----:B0-----:R-:W-:-:S02]  /*42b0*/  IMAD.MOV.U32 R144, RZ, RZ, R118 ;  /* 0x000000ffff907224 */ /* 0x001fc400078e0076 */
[----:B------:R-:W2:Y:S01]  /*42c0*/  LDL.LU R118, [R1+0x71c] ;  /* 0x00071c0001767983 */ /* 0x000ea20000300800 */
[----:B------:R-:W-:-:S03]  /*42d0*/  IMAD.MOV.U32 R145, RZ, RZ, R119 ;  /* 0x000000ffff917224 */ /* 0x000fc600078e0077 */
[----:B------:R-:W2:Y:S01]  /*42e0*/  LDL.LU R119, [R1+0x718] ;  /* 0x0007180001777983 */ /* 0x000ea20000300800 */
[----:B------:R-:W-:Y:S01]  /*42f0*/  IMAD.MOV.U32 R146, RZ, RZ, R82 ;  /* 0x000000ffff927224 */ /* 0x000fe200078e0052 */
[----:B------:R-:W-:Y:S02]  /*4300*/  MOV R147, R83 ;  /* 0x0000005300937202 */ /* 0x000fe40000000f00 */
[----:B------:R-:W3:Y:S04]  /*4310*/  LDL.LU R82, [R1+0x714] ;  /* 0x0007140001527983 */ /* 0x000ee80000300800 */
[----:B------:R-:W3:Y:S01]  /*4320*/  LDL.LU R83, [R1+0x710] ;  /* 0x0007100001537983 */ /* 0x000ee20000300800 */
[----:B--2---:R-:W-:-:S06]  /*4330*/  WARPGROUP.ARRIVE ;  /* 0x00000000000079c5 */ /* 0x004fcc0000000000 */
[----:B------:R-:W-:Y:S03]  /*4340*/  IGMMA.64x16x32.S8.S8 R112, gdesc[UR40], R112, gsb0 ;  /* 0x00600000287079f1 */ /* 0x000fe60008041070 */
[----:B------:R-:W-:Y:S02]  /*4350*/  WARPGROUP.DEPBAR.LE gsb0, 0x0 ;  /* 0x00008000000079c5 */ /* 0x000fe40000010000 */
[----:B------:R-:W-:Y:S04]  /*4360*/  STL.64 [R1+0x5b8], R118 ;  /* 0x0005b87601007387 */ /* 0x000fe80000100a00 */
[----:B------:R-:W-:Y:S04]  /*4370*/  STL.64 [R1+0x5b0], R116 ;  /* 0x0005b07401007387 */ /* 0x000fe80000100a00 */
[----:B------:R0:W-:Y:S04]  /*4380*/  STL.64 [R1+0x5a8], R114 ;  /* 0x0005a87201007387 */ /* 0x0001e80000100a00 */
[----:B------:R1:W-:Y:S01]  /*4390*/  STL.64 [R1+0x5a0], R112 ;  /* 0x0005a07001007387 */ /* 0x0003e20000100a00 */
[----:B0-----:R-:W-:-:S02]  /*43a0*/  IMAD.MOV.U32 R114, RZ, RZ, R86 ;  /* 0x000000ffff727224 */ /* 0x001fc400078e0056 */
[----:B-1----:R-:W-:Y:S02]  /*43b0*/  IMAD.MOV.U32 R112, RZ, RZ, R84 ;  /* 0x000000ffff707224 */ /* 0x002fe400078e0054 */
[----:B------:R-:W3:Y:S01]  /*43c0*/  LDL.LU R84, [R1+0x70c] ;  /* 0x00070c0001547983 */ /* 0x000ee20000300800 */
[----:B------:R-:W-:Y:S02]  /*43d0*/  IMAD.MOV.U32 R113, RZ, RZ, R85 ;  /* 0x000000ffff717224 */ /* 0x000fe400078e0055 */
[----:B------:R-:W-:Y:S01]  /*43e0*/  IMAD.MOV.U32 R115, RZ, RZ, R87 ;  /* 0x000000ffff737224 */ /* 0x000fe200078e0057 */
[----:B------:R-:W3:Y:S04]  /*43f0*/  LDL.LU R85, [R1+0x708] ;  /* 0x0007080001557983 */ /* 0x000ee80000300800 */
[----:B------:R-:W3:Y:S04]  /*4400*/  LDL.LU R86, [R1+0x704] ;  /* 0x0007040001567983 */ /* 0x000ee80000300800 */
[----:B------:R-:W3:Y:S01]  /*4410*/  LDL.LU R87, [R1+0x700] ;  /* 0x0007000001577983 */ /* 0x000ee20000300800 */
[----:B------:R-:W-:Y:S01]  /*4420*/  UMOV UR4, UR8 ;  /* 0x0000000800047c82 */ /* 0x000fe20008000000 */
[----:B------:R-:W-:-:S02]  /*4430*/  IMAD.MOV.U32 R116, RZ, RZ, R72 ;  /* 0x000000ffff747224 */ /* 0x000fc400078e0048 */
[----:B------:R-:W2:Y:S01]  /*4440*/  LDL.LU R72, [R1+0x6fc] ;  /* 0x0006fc0001487983 */ /* 0x000ea20000300800 */
[----:B------:R-:W-:Y:S02]  /*4450*/  IMAD.MOV.U32 R117, RZ, RZ, R73 ;  /* 0x000000ffff757224 */ /* 0x000fe400078e0049 */
[----:B------:R-:W-:Y:S01]  /*4460*/  IMAD.MOV.U32 R118, RZ, RZ, R74 ;  /* 0x000000ffff767224 */ /* 0x000fe200078e004a */
[----:B------:R-:W2:Y:S01]  /*4470*/  LDL.LU R73, [R1+0x6f8] ;  /* 0x0006f80001497983 */ /* 0x000ea20000300800 */
[----:B------:R-:W-:-:S03]  /*4480*/  IMAD.MOV.U32 R119, RZ, RZ, R75 ;  /* 0x000000ffff777224 */ /* 0x000fc600078e004b */
[----:B------:R-:W2:Y:S04]  /*4490*/  LDL.LU R74, [R1+0x6f4] ;  /* 0x0006f400014a7983 */ /* 0x000ea80000300800 */
[----:B------:R-:W2:Y:S01]  /*44a0*/  LDL.LU R75, [R1+0x6f0] ;  /* 0x0006f000014b7983 */ /* 0x000ea20000300800 */
        /* <DEDUP_REMOVED lines=15> */
[----:B------:R-:W-:Y:S01]  /*45a0*/  IMAD.MOV.U32 R167, RZ, RZ, R53 ;  /* 0x000000ffffa77224 */ /* 0x000fe200078e0035 */
[----:B------:R-:W-:Y:S01]  /*45b0*/  MOV R211, R103 ;  /* 0x0000006700d37202 */ /* 0x000fe20000000f00 */
        /* <DEDUP_REMOVED lines=9> */
[----:B------:R-:W-:Y:S01]  /*4650*/  IMAD.MOV.U32 R215, RZ, RZ, R131 ;  /* 0x000000ffffd77224 */ /* 0x000fe200078e0083 */
[----:B------:R-:W-:Y:S01]  /*4660*/  MOV R131, R79 ;  /* 0x0000004f00837202 */ /* 0x000fe20000000f00 */
[----:B---3--:R-:W-:-:S06]  /*4670*/  WARPGROUP.ARRIVE ;  /* 0x00000000000079c5 */ /* 0x008fcc0000000000 */
[----:B------:R-:W-:Y:S03]  /*4680*/  IGMMA.64x16x32.S8.S8 R80, gdesc[UR4], R80, gsb0 ;  /* 0x00600000045079f1 */ /* 0x000fe60008041050 */
[----:B------:R-:W-:Y:S02]  /*4690*/  WARPGROUP.DEPBAR.LE gsb0, 0x0 ;  /* 0x00008000000079c5 */ /* 0x000fe40000010000 */
[----:B------:R0:W-:Y:S04]  /*46a0*/  STL.64 [R1+0x5d8], R86 ;  /* 0x0005d85601007387 */ /* 0x0001e80000100a00 */
[----:B------:R1:W-:Y:S04]  /*46b0*/  STL.64 [R1+0x5d0], R84 ;  /* 0x0005d05401007387 */ /* 0x0003e80000100a00 */
[----:B------:R3:W-:Y:S04]  /*46c0*/  STL.64 [R1+0x5c8], R82 ;  /* 0x0005c85201007387 */ /* 0x0007e80000100a00 */
[----:B------:R4:W-:Y:S01]  /*46d0*/  STL.64 [R1+0x5c0], R80 ;  /* 0x0005c05001007387 */ /* 0x0009e20000100a00 */
[----:B0-----:R-:W-:-:S02]  /*46e0*/  IMAD.MOV.U32 R86, RZ, RZ, R43 ;  /* 0x000000ffff567224 */ /* 0x001fc400078e002b */
[----:B-1----:R-:W-:Y:S02]  /*46f0*/  IMAD.MOV.U32 R84, RZ, RZ, R41 ;  /* 0x000000ffff547224 */ /* 0x002fe400078e0029 */
[----:B---3--:R-:W-:Y:S01]  /*4700*/  IMAD.MOV.U32 R82, RZ, RZ, R78 ;  /* 0x000000ffff527224 */ /* 0x008fe200078e004e */
[----:B------:R-:W-:Y:S01]  /*4710*/  MOV R83, R40 ;  /* 0x0000002800537202 */ /* 0x000fe20000000f00 */
[----:B----4-:R-:W-:Y:S02]  /*4720*/  IMAD.MOV.U32 R80, RZ, RZ, R76 ;  /* 0x000000ffff507224 */ /* 0x010fe400078e004c */
[----:B------:R-:W2:Y:S01]  /*4730*/  LDL.LU R76, [R1+0x6ec] ;  /* 0x0006ec00014c7983 */ /* 0x000ea20000300800 */
[----:B------:R-:W-:-:S03]  /*4740*/  IMAD.MOV.U32 R81, RZ, RZ, R77 ;  /* 0x000000ffff517224 */ /* 0x000fc600078e004d */
[----:B------:R-:W2:Y:S01]  /*4750*/  LDL.LU R77, [R1+0x6e8] ;  /* 0x0006e800014d7983 */ /* 0x000ea20000300800 */
[----:B------:R-:W-:-:S03]  /*4760*/  IMAD.MOV.U32 R85, RZ, RZ, R42 ;  /* 0x000000ffff557224 */ /* 0x000fc600078e002a */
[----:B------:R-:W2:Y:S01]  /*4770*/  LDL.LU R78, [R1+0x6e4] ;  /* 0x0006e400014e7983 */ /* 0x000ea20000300800 */
[----:B------:R-:W-:-:S03]  /*4780*/  IMAD.MOV.U32 R87, RZ, RZ, R44 ;  /* 0x000000ffff577224 */ /* 0x000fc600078e002c */
[----:B------:R-:W3:Y:S04]  /*4790*/  LDL.LU R40, [R1+0x6e0] ;  /* 0x0006e00001287983 */ /* 0x000ee80000300800 */
[----:B------:R-:W3:Y:S04]  /*47a0*/  LDL.LU R41, [R1+0x6dc] ;  /* 0x0006dc0001297983 */ /* 0x000ee80000300800 */
[----:B------:R-:W3:Y:S04]  /*47b0*/  LDL.LU R42, [R1+0x6d8] ;  /* 0x0006d800012a7983 */ /* 0x000ee80000300800 */
[----:B------:R-:W3:Y:S04]  /*47c0*/  LDL.LU R43, [R1+0x6d4] ;  /* 0x0006d400012b7983 */ /* 0x000ee80000300800 */
[----:B------:R-:W3:Y:S04]  /*47d0*/  LDL.LU R44, [R1+0x6d0] ;  /* 0x0006d000012c7983 */ /* 0x000ee80000300800 */
[----:B------:R-:W3:Y:S04]  /*47e0*/  LDL.LU R45, [R1+0x6cc] ;  /* 0x0006cc00012d7983 */ /* 0x000ee80000300800 */
[----:B------:R-:W3:Y:S04]  /*47f0*/  LDL.LU R46, [R1+0x6c8] ;  /* 0x0006c800012e7983 */ /* 0x000ee80000300800 */
[----:B------:R-:W4:Y:S04]  /*4800*/  LDL.LU R48, [R1+0x6c4] ;  /* 0x0006c40001307983 */ /* 0x000f280000300800 */
[----:B------:R-:W4:Y:S04]  /*4810*/  LDL.LU R49, [R1+0x6c0] ;  /* 0x0006c00001317983 */ /* 0x000f280000300800 */
[----:B------:R-:W4:Y:S04]  /*4820*/  LDL.LU R50, [R1+0x6bc] ;  /* 0x0006bc0001327983 */ /* 0x000f280000300800 */
[----:B------:R-:W4:Y:S04]  /*4830*/  LDL.LU R51, [R1+0x6b8] ;  /* 0x0006b80001337983 */ /* 0x000f280000300800 */
[----:B------:R-:W4:Y:S04]  /*4840*/  LDL.LU R52, [R1+0x6b4] ;  /* 0x0006b40001347983 */ /* 0x000f280000300800 */
[----:B------:R-:W4:Y:S04]  /*4850*/  LDL.LU R53, [R1+0x6b0] ;  /* 0x0006b00001357983 */ /* 0x000f280000300800 */
[----:B------:R-:W2:Y:S04]  /*4860*/  LDL.LU.64 R96, [R1] ;  /* 0x0000000001607983 */ /* 0x000ea80000300a00 */
[----:B------:R-:W2:Y:S04]  /*4870*/  LDL.LU.64 R98, [R1+0x8] ;  /* 0x0000080001627983 */ /* 0x000ea80000300a00 */
[----:B------:R-:W2:Y:S04]  /*4880*/  LDL.LU.64 R100, [R1+0x10] ;  /* 0x0000100001647983 */ /* 0x000ea80000300a00 */
[----:B------:R-:W2:Y:S04]  /*4890*/  LDL.LU.64 R102, [R1+0x18] ;  /* 0x0000180001667983 */ /* 0x000ea80000300a00 */
[----:B------:R-:W4:Y:S04]  /*48a0*/  LDL.LU R54, [R1+0x6ac] ;  /* 0x0006ac0001367983 */ /* 0x000f280000300800 */
[----:B------:R-:W4:Y:S04]  /*48b0*/  LDL.LU R55, [R1+0x6a8] ;  /* 0x0006a80001377983 */ /* 0x000f280000300800 */
[----:B------:R-:W3:Y:S04]  /*48c0*/  LDL.LU R47, [R1+0x6a4] ;  /* 0x0006a400012f7983 */ /* 0x000ee80000300800 */
[----:B------:R-:W2:Y:S01]  /*48d0*/  LDL.LU R79, [R1+0x6a0] ;  /* 0x0006a000014f7983 */ /* 0x000ea20000300800 */
[----:B------:R-:W-:Y:S01]  /*48e0*/  UIADD3 UR14, UR57, 0x502, URZ ;  /* 0x00000502390e7890 */ /* 0x000fe2000fffe03f */
[----:B------:R-:W-:Y:S01]  /*48f0*/  UMOV UR12, UR8 ;  /* 0x00000008000c7c82 */ /* 0x000fe20008000000 */
[----:B------:R-:W-:Y:S01]  /*4900*/  UMOV UR13, UR9 ;  /* 0x00000009000d7c82 */ /* 0x000fe20008000000 */
[----:B------:R-:W-:Y:S01]  /*4910*/  UMOV UR15, 0x40000040 ;  /* 0x40000040000f7882 */ /* 0x000fe20000000000 */
[----:B------:R-:W-:Y:S01]  /*4920*/  UIADD3 UR16, UR58, 0x402, URZ ;  /* 0x000004023a107890 */ /* 0x000fe2000fffe03f */
[----:B------:R-:W-:Y:S01]  /*4930*/  UMOV UR18, UR42 ;  /* 0x0000002a00127c82 */ /* 0x000fe20008000000 */
[----:B------:R-:W-:Y:S01]  /*4940*/  UMOV UR19, UR43 ;  /* 0x0000002b00137c82 */ /* 0x000fe20008000000 */
[----:B----4-:R-:W-:-:S06]  /*4950*/  WARPGROUP.ARRIVE ;  /* 0x00000000000079c5 */ /* 0x010fcc0000000000 */
[----:B------:R-:W-:Y:S01]  /*4960*/  IGMMA.64x16x32.S8.S8 R48, gdesc[UR12], R48, gsb0 ;  /* 0x006000000c3079f1 */ /* 0x000fe20008041030 */
[----:B------:R-:W-:Y:S01]  /*4970*/  UMOV UR12, UR16 ;  /* 0x00000010000c7c82 */ /* 0x000fe20008000000 */
[----:B------:R-:W-:Y:S01]  /*4980*/  UMOV UR13, 0x40000040 ;  /* 0x40000040000d7882 */ /* 0x000fe20000000000 */
[----:B------:R-:W-:Y:S02]  /*4990*/  WARPGROUP.DEPBAR.LE gsb0, 0x0 ;  /* 0x00008000000079c5 */ /* 0x000fe40000010000 */
[----:B---3--:R-:W-:-:S06]  /*49a0*/  WARPGROUP.ARRIVE ;  /* 0x00000000000079c5 */ /* 0x008fcc0000000000 */
[----:B------:R-:W-:Y:S01]  /*49b0*/  IGMMA.64x16x32.S8.S8 R40, gdesc[UR12], R40, gsb0 ;  /* 0x006000000c2879f1 */ /* 0x000fe20008041028 */
[----:B------:R-:W-:Y:S01]  /*49c0*/  UMOV UR4, UR12 ;  /* 0x0000000c00047c82 */ /* 0x000fe20008000000 */
[----:B------:R-:W-:Y:S01]  /*49d0*/  UMOV UR5, UR13 ;  /* 0x0000000d00057c82 */ /* 0x000fe20008000000 */
[----:B------:R-:W-:Y:S02]  /*49e0*/  WARPGROUP.DEPBAR.LE gsb0, 0x0 ;  /* 0x00008000000079c5 */ /* 0x000fe40000010000 */
[----:B--2---:R-:W-:-:S06]  /*49f0*/  WARPGROUP.ARRIVE ;  /* 0x00000000000079c5 */ /* 0x004fcc0000000000 */
[----:B------:R-:W-:Y:S01]  /*4a00*/  IGMMA.64x16x32.S8.S8 R72, gdesc[UR4], R72, gsb0 ;  /* 0x00600000044879f1 */ /* 0x000fe20008041048 */
[----:B------:R-:W-:Y:S01]  /*4a10*/  UMOV UR16, UR12 ;  /* 0x0000000c00107c82 */ /* 0x000fe20008000000 */
[----:B------:R-:W-:Y:S01]  /*4a20*/  UMOV UR17, UR13 ;  /* 0x0000000d00117c82 */ /* 0x000fe20008000000 */
[----:B------:R-:W-:Y:S02]  /*4a30*/  WARPGROUP.DEPBAR.LE gsb0, 0x0 ;  /* 0x00008000000079c5 */ /* 0x000fe40000010000 */
[----:B------:R-:W-:-:S06]  /*4a40*/  WARPGROUP.ARRIVE ;  /* 0x00000000000079c5 */ /* 0x000fcc0000000000 */
[----:B------:R-:W-:Y:S01]  /*4a50*/  IGMMA.64x16x32.S8.S8 R104, gdesc[UR16], R104, gsb0 ;  /* 0x00600000106879f1 */ /* 0x000fe20008041068 */
[----:B------:R-:W-:Y:S01]  /*4a60*/  UMOV UR16, UR12 ;  /* 0x0000000c00107c82 */ /* 0x000fe20008000000 */
[----:B------:R-:W-:Y:S01]  /*4a70*/  UMOV UR17, UR13 ;  /* 0x0000000d00117c82 */ /* 0x000fe20008000000 */
        /* <DEDUP_REMOVED lines=26> */
[----:B------:R-:W-:Y:S02]  /*4c20*/  IMAD.MOV.U32 R176, RZ, RZ, R132 ;  /* 0x000000ffffb07224 */ /* 0x000fe400078e0084 */
[----:B------:R-:W-:Y:S02]  /*4c30*/  IMAD.MOV.U32 R177, RZ, RZ, R133 ;  /* 0x000000ffffb17224 */ /* 0x000fe400078e0085 */
[----:B------:R-:W-:Y:S02]  /*4c40*/  IMAD.MOV.U32 R178, RZ, RZ, R134 ;  /* 0x000000ffffb27224 */ /* 0x000fe400078e0086 */
[----:B------:R-:W-:Y:S02]  /*4c50*/  IMAD.MOV.U32 R179, RZ, RZ, R135 ;  /* 0x000000ffffb37224 */ /* 0x000fe400078e0087 */
[----:B------:R-:W-:Y:S02]  /*4c60*/  IMAD.MOV.U32 R132, RZ, RZ, R233 ;  /* 0x000000ffff847224 */ /* 0x000fe400078e00e9 */
[----:B------:R-:W-:-:S02]  /*4c70*/  IMAD.MOV.U32 R133, RZ, RZ, R232 ;  /* 0x000000ffff857224 */ /* 0x000fc400078e00e8 */
[----:B------:R-:W-:Y:S02]  /*4c80*/  IMAD.MOV.U32 R134, RZ, RZ, R21 ;  /* 0x000000ffff867224 */ /* 0x000fe400078e0015 */
[----:B------:R-:W-:Y:S01]  /*4c90*/  IMAD.MOV.U32 R135, RZ, RZ, R20 ;  /* 0x000000ffff877224 */ /* 0x000fe200078e0014 */
        /* <DEDUP_REMOVED lines=25> */
[----:B------:R-:W-:Y:S02]  /*4e30*/  WARPGROUP.DEPBAR.LE gsb0, 0x0 ;  /* 0x00008000000079c5 */ /* 0x000fe40000010000 */
[----:B------:R-:W-:-:S06]  /*4e40*/  WARPGROUP.ARRIVE ;  /* 0x00000000000079c5 */ /* 0x000fcc0000000000 */
[----:B------:R-:W-:Y:S01]  /*4e50*/  IGMMA.64x16x32.S8.S8 R112, gdesc[UR8], R112, gsb0 ;  /* 0x00600000087079f1 */ /* 0x000fe20008041070 */
[----:B------:R-:W-:Y:S01]  /*4e60*/  UIADD3 UR4, UR58, 0x802, URZ ;  /* 0x000008023a047890 */ /* 0x000fe2000fffe03f */
[----:B------:R-:W-:-:S06]  /*4e70*/  UMOV UR9, 0x40000040 ;  /* 0x4000004000097882 */ /* 0x000fcc0000000000 */
        /* <DEDUP_REMOVED lines=15> */
[----:B------:R-:W-:Y:S02]  /*4f70*/  IMAD.MOV.U32 R5, RZ, RZ, R102 ;  /* 0x000000ffff057224 */ /* 0x000fe400078e0066 */
[----:B------:R-:W-:Y:S02]  /*4f80*/  IMAD.MOV.U32 R3, RZ, RZ, R103 ;  /* 0x000000ffff037224 */ /* 0x000fe400078e0067 */
[----:B------:R-:W-:Y:S01]  /*4f90*/  IMAD.MOV.U32 R7, RZ, RZ, R100 ;  /* 0x000000ffff077224 */ /* 0x000fe200078e0064 */
[----:B------:R-:W2:Y:S01]  /*4fa0*/  LDL.LU.64 R102, [R1+0x698] ;  /* 0x0006980001667983 */ /* 0x000ea20000300a00 */
[----:B------:R-:W-:-:S02]  /*4fb0*/  IMAD.MOV.U32 R6, RZ, RZ, R101 ;  /* 0x000000ffff067224 */ /* 0x000fc400078e0065 */
[----:B------:R-:W-:Y:S01]  /*4fc0*/  IMAD.MOV.U32 R21, RZ, RZ, R98 ;  /* 0x000000ffff157224 */ /* 0x000fe200078e0062 */
[----:B------:R-:W2:Y:S01]  /*4fd0*/  LDL.LU.64 R100, [R1+0x690] ;  /* 0x0006900001647983 */ /* 0x000ea20000300a00 */
[----:B------:R-:W-:Y:S02]  /*4fe0*/  IMAD.MOV.U32 R20, RZ, RZ, R99 ;  /* 0x000000ffff147224 */ /* 0x000fe400078e0063 */
[----:B------:R-:W-:Y:S01]  /*4ff0*/  IMAD.MOV.U32 R233, RZ, RZ, R96 ;  /* 0x000000ffffe97224 */ /* 0x000fe200078e0060 */
[----:B------:R-:W2:Y:S01]  /*5000*/  LDL.LU.64 R98, [R1+0x688] ;  /* 0x0006880001627983 */ /* 0x000ea20000300a00 */
[----:B------:R-:W-:-:S03]  /*5010*/  IMAD.MOV.U32 R232, RZ, RZ, R97 ;  /* 0x000000ffffe87224 */ /* 0x000fc600078e0061 */
[----:B------:R-:W2:Y:S04]  /*5020*/  LDL.LU.64 R96, [R1+0x680] ;  /* 0x0006800001607983 */ /* 0x000ea80000300a00 */
[----:B------:R-:W-:Y:S01]  /*5030*/  STL.64 [R1+0x80], R128 ;  /* 0x0000808001007387 */ /* 0x000fe20000100a00 */
[----:B------:R-:W-:Y:S02]  /*5040*/  WARPGROUP.DEPBAR.LE gsb0, 0x0 ;  /* 0x00008000000079c5 */ /* 0x000fe40000010000 */
[----:B------:R-:W-:-:S06]  /*5050*/  WARPGROUP.ARRIVE ;  /* 0x00000000000079c5 */ /* 0x000fcc0000000000 */
[----:B------:R-:W-:Y:S01]  /*5060*/  IGMMA.64x16x32.S8.S8 R208, gdesc[UR16], R208, gsb0 ;  /* 0x0060000010d079f1 */ /* 0x000fe200080410d0 */
[----:B------:R-:W-:Y:S04]  /*5070*/  STL.64 [R1+0x88], R130 ;  /* 0x0000888201007387 */ /* 0x000fe80000100a00 */
[----:B------:R-:W-:Y:S04]  /*5080*/  STL.64 [R1+0x90], R132 ;  /* 0x0000908401007387 */ /* 0x000fe80000100a00 */
[----:B------:R0:W-:Y:S04]  /*5090*/  STL.64 [R1+0x98], R134 ;  /* 0x0000988601007387 */ /* 0x0001e80000100a00 */
[----:B0-----:R-:W3:Y:S04]  /*50a0*/  LDL.LU.64 R134, [R1+0x678] ;  /* 0x0006780001867983 */ /* 0x001ee80000300a00 */
[----:B------:R-:W3:Y:S04]  /*50b0*/  LDL.LU.64 R132, [R1+0x670] ;  /* 0x0006700001847983 */ /* 0x000ee80000300a00 */
[----:B------:R-:W3:Y:S04]  /*50c0*/  LDL.LU.64 R130, [R1+0x668] ;  /* 0x0006680001827983 */ /* 0x000ee80000300a00 */
        /* <DEDUP_REMOVED lines=21> */
[----:B------:R0:W-:Y:S04]  /*5220*/  STL.64 [R1+0x160], R176 ;  /* 0x000160b001007387 */ /* 0x0001e80000100a00 */
[----:B------:R1:W-:Y:S01]  /*5230*/  STL.64 [R1+0x168], R178 ;  /* 0x000168b201007387 */ /* 0x0003e20000100a00 */
[----:B------:R-:W-:-:S03]  /*5240*/  WARPGROUP.DEPBAR.LE gsb0, 0x0 ;  /* 0x00008000000079c5 */ /* 0x000fc60000010000 */
[----:B------:R1:W-:Y:S04]  /*5250*/  STL.64 [R1+0x170], R180 ;  /* 0x000170b401007387 */ /* 0x0003e80000100a00 */
[----:B------:R1:W-:Y:S01]  /*5260*/  STL.64 [R1+0x178], R182 ;  /* 0x000178b601007387 */ /* 0x0003e20000100a00 */
[----:B0-----:R-:W-:-:S03]  /*5270*/  IMAD.MOV.U32 R176, RZ, RZ, R192 ;  /* 0x000000ffffb07224 */ /* 0x001fc600078e00c0 */
[----:B------:R-:W2:Y:S01]  /*5280*/  LDL.LU R192, [R1+0x63c] ;  /* 0x00063c0001c07983 */ /* 0x000ea20000300800 */
[----:B------:R-:W-:-:S03]  /*5290*/  IMAD.MOV.U32 R177, RZ, RZ, R193 ;  /* 0x000000ffffb17224 */ /* 0x000fc600078e00c1 */
[----:B------:R0:W-:Y:S01]  /*52a0*/  STL.64 [R1+0xe0], R208 ;  /* 0x0000e0d001007387 */ /* 0x0001e20000100a00 */
[----:B-1----:R-:W-:-:S03]  /*52b0*/  IMAD.MOV.U32 R178, RZ, RZ, R194 ;  /* 0x000000ffffb27224 */ /* 0x002fc600078e00c2 */
[----:B------:R1:W-:Y:S01]  /*52c0*/  STL.64 [R1+0xe8], R210 ;  /* 0x0000e8d201007387 */ /* 0x0003e20000100a00 */
[----:B------:R-:W-:-:S03]  /*52d0*/  MOV R179, R195 ;  /* 0x000000c300b37202 */ /* 0x000fc60000000f00 */
[----:B------:R1:W-:Y:S01]  /*52e0*/  STL.64 [R1+0xf0], R212 ;  /* 0x0000f0d401007387 */ /* 0x0003e20000100a00 */
[----:B------:R-:W-:-:S03]  /*52f0*/  IMAD.MOV.U32 R180, RZ, RZ, R196 ;  /* 0x000000ffffb47224 */ /* 0x000fc600078e00c4 */
[----:B------:R1:W-:Y:S01]  /*5300*/  STL.64 [R1+0xf8], R214 ;  /* 0x0000f8d601007387 */ /* 0x0003e20000100a00 */
[----:B------:R-:W-:-:S03]  /*5310*/  IMAD.MOV.U32 R181, RZ, RZ, R197 ;  /* 0x000000ffffb57224 */ /* 0x000fc600078e00c5 */
[----:B------:R-:W2:Y:S01]  /*5320*/  LDL.LU R193, [R1+0x638] ;  /* 0x0006380001c17983 */ /* 0x000ea20000300800 */
        /* <DEDUP_REMOVED lines=13> */
[----:B------:R-:W3:Y:S01]  /*5400*/  LDL.LU R224, [R1+0x61c] ;  /* 0x00061c0001e07983 */ /* 0x000ee20000300800 */
        /* <DEDUP_REMOVED lines=12> */
[----:B------:R-:W-:-:S03]  /*54d0*/  MOV R147, R11 ;  /* 0x0000000b00937202 */ /* 0x000fc60000000f00 */
[----:B------:R-:W3:Y:S01]  /*54e0*/  LDL.LU R231, [R1+0x600] ;  /* 0x0006000001e77983 */ /* 0x000ee20000300800 */
[----:B------:R-:W-:-:S03]  /*54f0*/  IMAD.MOV.U32 R148, RZ, RZ, R12 ;  /* 0x000000ffff947224 */ /* 0x000fc600078e000c */
[----:B------:R-:W4:Y:S01]  /*5500*/  LDL.LU R8, [R1+0x5fc] ;  /* 0x0005fc0001087983 */ /* 0x000f220000300800 */
[----:B------:R-:W-:-:S03]  /*5510*/  IMAD.MOV.U32 R149, RZ, RZ, R13 ;  /* 0x000000ffff957224 */ /* 0x000fc600078e000d */
[----:B------:R-:W4:Y:S01]  /*5520*/  LDL.LU R9, [R1+0x5f8] ;  /* 0x0005f80001097983 */ /* 0x000f220000300800 */
[----:B------:R-:W-:-:S03]  /*5530*/  IMAD.MOV.U32 R150, RZ, RZ, R14 ;  /* 0x000000ffff967224 */ /* 0x000fc600078e000e */
[----:B------:R-:W4:Y:S01]  /*5540*/  LDL.LU R10, [R1+0x5f4] ;  /* 0x0005f400010a7983 */ /* 0x000f220000300800 */
[----:B------:R-:W-:-:S03]  /*5550*/  IMAD.MOV.U32 R151, RZ, RZ, R15 ;  /* 0x000000ffff977224 */ /* 0x000fc600078e000f */
[----:B------:R-:W4:Y:S04]  /*5560*/  LDL.LU R11, [R1+0x5f0] ;  /* 0x0005f000010b7983 */ /* 0x000f280000300800 */
[----:B------:R-:W4:Y:S04]  /*5570*/  LDL.LU R12, [R1+0x5ec] ;  /* 0x0005ec00010c7983 */ /* 0x000f280000300800 */
[----:B------:R-:W4:Y:S04]  /*5580*/  LDL.LU R13, [R1+0x5e8] ;  /* 0x0005e800010d7983 */ /* 0x000f280000300800 */
[----:B------:R-:W4:Y:S04]  /*5590*/  LDL.LU R14, [R1+0x5e4] ;  /* 0x0005e400010e7983 */ /* 0x000f280000300800 */
[----:B------:R-:W4:Y:S01]  /*55a0*/  LDL.LU R15, [R1+0x5e0] ;  /* 0x0005e000010f7983 */ /* 0x000f220000300800 */
        /* <DEDUP_REMOVED lines=8> */
[----:B------:R-:W-:Y:S01]  /*5630*/  UIADD3 UR20, UR58, 0xc02, URZ ;  /* 0x00000c023a147890 */ /* 0x000fe2000fffe03f */
[----:B------:R-:W2:Y:S04]  /*5640*/  LDL.LU R112, [R1+0x40] ;  /* 0x0000400001707983 */ /* 0x000ea80000300800 */
[----:B------:R-:W2:Y:S04]  /*5650*/  LDL.LU R113, [R1+0x44] ;  /* 0x0000440001717983 */ /* 0x000ea80000300800 */
[----:B------:R-:W2:Y:S04]  /*5660*/  LDL.LU R114, [R1+0x48] ;  /* 0x0000480001727983 */ /* 0x000ea80000300800 */
[----:B------:R-:W2:Y:S04]  /*5670*/  LDL.LU R115, [R1+0x4c] ;  /* 0x00004c0001737983 */ /* 0x000ea80000300800 */
[----:B------:R-:W2:Y:S04]  /*5680*/  LDL.LU R116, [R1+0x50] ;  /* 0x0000500001747983 */ /* 0x000ea80000300800 */
[----:B0-----:R-:W2:Y:S04]  /*5690*/  LDL.LU.64 R208, [R1+0x220] ;  /* 0x0002200001d07983 */ /* 0x001ea80000300a00 */
[----:B-1----:R-:W2:Y:S04]  /*56a0*/  LDL.LU.64 R210, [R1+0x228] ;  /* 0x0002280001d27983 */ /* 0x002ea80000300a00 */
[----:B------:R-:W2:Y:S04]  /*56b0*/  LDL.LU.64 R212, [R1+0x230] ;  /* 0x0002300001d47983 */ /* 0x000ea80000300a00 */
[----:B------:R-:W2:Y:S01]  /*56c0*/  LDL.LU.64 R214, [R1+0x238] ;  /* 0x0002380001d67983 */ /* 0x000ea20000300a00 */
[----:B----4-:R-:W-:-:S06]  /*56d0*/  WARPGROUP.ARRIVE ;  /* 0x00000000000079c5 */ /* 0x010fcc0000000000 */
[----:B------:R-:W-:Y:S01]  /*56e0*/  IGMMA.64x16x32.S8.S8 R8, gdesc[UR16], R8, gsb0 ;  /* 0x00600000100879f1 */ /* 0x000fe20008041008 */
[----:B------:R-:W-:Y:S01]  /*56f0*/  UMOV UR16, UR8 ;  /* 0x0000000800107c82 */ /* 0x000fe20008000000 */
[----:B------:R-:W-:Y:S01]  /*5700*/  UMOV UR17, UR9 ;  /* 0x0000000900117c82 */ /* 0x000fe20008000000 */
[----:B------:R-:W-:Y:S01]  /*5710*/  UMOV UR18, UR34 ;  /* 0x0000002200127c82 */ /* 0x000fe20008000000 */
[----:B------:R-:W-:Y:S01]  /*5720*/  UMOV UR19, UR35 ;  /* 0x0000002300137c82 */ /* 0x000fe20008000000 */
[----:B------:R-:W-:Y:S02]  /*5730*/  WARPGROUP.DEPBAR.LE gsb0, 0x0 ;  /* 0x00008000000079c5 */ /* 0x000fe40000010000 */
[----:B---3--:R-:W-:-:S06]  /*5740*/  WARPGROUP.ARRIVE ;  /* 0x00000000000079c5 */ /* 0x008fcc0000000000 */
[----:B------:R-:W-:Y:S01]  /*5750*/  IGMMA.64x16x32.S8.S8 R224, gdesc[UR16], R224, gsb0 ;  /* 0x0060000010e079f1 */ /* 0x000fe200080410e0 */
[----:B------:R-:W-:Y:S01]  /*5760*/  UMOV UR16, UR8 ;  /* 0x0000000800107c82 */ /* 0x000fe20008000000 */
[----:B------:R-:W-:Y:S01]  /*5770*/  UMOV UR17, UR9 ;  /* 0x0000000900117c82 */ /* 0x000fe20008000000 */
[----:B------:R-:W-:Y:S01]  /*5780*/  UMOV UR18, UR46 ;  /* 0x0000002e00127c82 */ /* 0x000fe20008000000 */
[----:B------:R-:W-:Y:S01]  /*5790*/  UMOV UR19, UR47 ;  /* 0x0000002f00137c82 */ /* 0x000fe20008000000 */
[----:B------:R-:W-:Y:S02]  /*57a0*/  WARPGROUP.DEPBAR.LE gsb0, 0x0 ;  /* 0x00008000000079c5 */ /* 0x000fe40000010000 */
[----:B--2---:R-:W-:-:S06]  /*57b0*/  WARPGROUP.ARRIVE ;  /* 0x00000000000079c5 */ /* 0x004fcc0000000000 */
        /* <DEDUP_REMOVED lines=21> */
[----:B------:R-:W-:Y:S03]  /*5910*/  IGMMA.64x16x32.S8.S8 R96, gdesc[UR16], R96, gsb0 ;  /* 0x00600000106079f1 */ /* 0x000fe60008041060 */
[----:B------:R-:W-:Y:S02]  /*5920*/  WARPGROUP.DEPBAR.LE gsb0, 0x0 ;  /* 0x00008000000079c5 */ /* 0x000fe40000010000 */
[----:B------:R-:W-:-:S06]  /*5930*/  WARPGROUP.ARRIVE ;  /* 0x00000000000079c5 */ /* 0x000fcc0000000000 */
[----:B------:R-:W-:Y:S03]  /*5940*/  IGMMA.64x16x32.S8.S8 R64, gdesc[UR4], R64, gsb0 ;  /* 0x00600000044079f1 */ /* 0x000fe60008041040 */
[----:B------:R-:W-:Y:S02]  /*5950*/  WARPGROUP.DEPBAR.LE gsb0, 0x0 ;  /* 0x00008000000079c5 */ /* 0x000fe40000010000 */
[----:B------:R-:W-:-:S06]  /*5960*/  WARPGROUP.ARRIVE ;  /* 0x00000000000079c5 */ /* 0x000fcc0000000000 */
[----:B------:R-:W-:Y:S01]  /*5970*/  IGMMA.64x16x32.S8.S8 R32, gdesc[UR12], R32, gsb0 ;  /* 0x006000000c2079f1 */ /* 0x000fe20008041020 */
[----:B------:R-:W-:Y:S01]  /*5980*/  UMOV UR12, UR20 ;  /* 0x00000014000c7c82 */ /* 0x000fe20008000000 */
[----:B------:R-:W-:Y:S01]  /*5990*/  UMOV UR13, 0x40000040 ;  /* 0x40000040000d7882 */ /* 0x000fe20000000000 */
        /* <DEDUP_REMOVED lines=33> */
[----:B------:R-:W-:Y:S02]  /*5bb0*/  IMAD.MOV.U32 R117, RZ, RZ, R235 ;  /* 0x000000ffff757224 */ /* 0x000fe400078e00eb */
[----:B------:R-:W-:Y:S02]  /*5bc0*/  IMAD.MOV.U32 R118, RZ, RZ, R234 ;  /* 0x000000ffff767224 */ /* 0x000fe400078e00ea */
[----:B------:R-:W-:Y:S01]  /*5bd0*/  IMAD.MOV.U32 R119, RZ, RZ, R23 ;  /* 0x000000ffff777224 */ /* 0x000fe200078e0017 */
[----:B------:R-:W-:Y:S01]  /*5be0*/  UMOV UR20, UR12 ;  /* 0x0000000c00147c82 */ /* 0x000fe20008000000 */
[----:B------:R-:W-:Y:S01]  /*5bf0*/  UMOV UR21, UR13 ;  /* 0x0000000d00157c82 */ /* 0x000fe20008000000 */
[----:B------:R-:W-:-:S03]  /*5c00*/  WARPGROUP.DEPBAR.LE gsb0, 0x0 ;  /* 0x00008000000079c5 */ /* 0x000fc60000010000 */
        /* <DEDUP_REMOVED lines=19> */
[----:B------:R-:W-:Y:S01]  /*5d40*/  STL.64 [R1+0x40], R112 ;  /* 0x0000407001007387 */ /* 0x000fe20000100a00 */
[----:B------:R-:W-:-:S03]  /*5d50*/  UIADD3 UR16, UR58, 0x4, URZ ;  /* 0x000000043a107890 */ /* 0x000fc6000fffe03f */
[----:B------:R-:W-:Y:S01]  /*5d60*/  STL.64 [R1+0x48], R114 ;  /* 0x0000487201007387 */ /* 0x000fe20000100a00 */
[----:B------:R-:W-:-:S03]  /*5d70*/  UIADD3 UR18, UR57, 0x4, URZ ;  /* 0x0000000439127890 */ /* 0x000fc6000fffe03f */
[----:B------:R-:W-:Y:S04]  /*5d80*/  STL.64 [R1+0x50], R116 ;  /* 0x0000507401007387 */ /* 0x000fe80000100a00 */
[----:B------:R-:W-:Y:S04]  /*5d90*/  STL.64 [R1+0x58], R118 ;  /* 0x0000587601007387 */ /* 0x000fe80000100a00 */
[----:B------:R0:W-:Y:S04]  /*5da0*/  STL.64 [R1+0xc0], R144 ;  /* 0x0000c09001007387 */ /* 0x0001e80000100a00 */
[----:B------:R1:W-:Y:S04]  /*5db0*/  STL.64 [R1+0xc8], R146 ;  /* 0x0000c89201007387 */ /* 0x0003e80000100a00 */
[----:B------:R2:W-:Y:S01]  /*5dc0*/  STL.64 [R1+0xd0], R148 ;  /* 0x0000d09401007387 */ /* 0x0005e20000100a00 */
[----:B------:R-:W-:-:S03]  /*5dd0*/  UMOV UR8, UR16 ;  /* 0x0000001000087c82 */ /* 0x000fc60008000000 */
[----:B------:R3:W-:Y:S01]  /*5de0*/  STL.64 [R1+0xd8], R150 ;  /* 0x0000d89601007387 */ /* 0x0007e20000100a00 */
[----:B------:R-:W-:Y:S01]  /*5df0*/  UMOV UR9, 0x40000040 ;  /* 0x4000004000097882 */ /* 0x000fe20000000000 */
[----:B------:R-:W-:Y:S02]  /*5e00*/  UMOV UR10, UR18 ;  /* 0x00000012000a7c82 */ /* 0x000fe40008000000 */
[----:B0-----:R-:W4:Y:S01]  /*5e10*/  LDL.LU.64 R144, [R1+0x120] ;  /* 0x0001200001907983 */ /* 0x001f220000300a00 */
[----:B------:R-:W-:-:S03]  /*5e20*/  UMOV UR11, 0x40000040 ;  /* 0x40000040000b7882 */ /* 0x000fc60000000000 */
[----:B-1----:R-:W4:Y:S04]  /*5e30*/  LDL.LU.64 R146, [R1+0x128] ;  /* 0x0001280001927983 */ /* 0x002f280000300a00 */
[----:B--2---:R-:W4:Y:S04]  /*5e40*/  LDL.LU.64 R148, [R1+0x130] ;  /* 0x0001300001947983 */ /* 0x004f280000300a00 */
[----:B---3--:R-:W4:Y:S01]  /*5e50*/  LDL.LU.64 R150, [R1+0x138] ;  /* 0x0001380001967983 */ /* 0x008f220000300a00 */
[----:B------:R-:W-:Y:S02]  /*5e60*/  WARPGROUP.DEPBAR.LE gsb0, 0x0 ;  /* 0x00008000000079c5 */ /* 0x000fe40000010000 */
[----:B------:R-:W-:-:S06]  /*5e70*/  WARPGROUP.ARRIVE ;  /* 0x00000000000079c5 */ /* 0x000fcc0000000000 */
[----:B------:R-:W-:Y:S01]  /*5e80*/  IGMMA.64x16x32.S8.S8 R208, gdesc[UR8], R208, gsb0 ;  /* 0x0060000008d079f1 */ /* 0x000fe200080410d0 */
[----:B------:R-:W-:Y:S04]  /*5e90*/  STL.64 [R1+0x140], R80 ;  /* 0x0001405001007387 */ /* 0x000fe80000100a00 */
[----:B------:R-:W-:Y:S04]  /*5ea0*/  STL.64 [R1+0x148], R82 ;  /* 0x0001485201007387 */ /* 0x000fe80000100a00 */
[----:B------:R-:W-:Y:S04]  /*5eb0*/  STL.64 [R1+0x150], R84 ;  /* 0x0001505401007387 */ /* 0x000fe80000100a00 */
[----:B------:R0:W-:Y:S04]  /*5ec0*/  STL.64 [R1+0x158], R86 ;  /* 0x0001585601007387 */ /* 0x0001e80000100a00 */
[----:B0-----:R-:W2:Y:S04]  /*5ed0*/  LDL.LU.64 R86, [R1+0x5d8] ;  /* 0x0005d80001567983 */ /* 0x001ea80000300a00 */
[----:B------:R-:W2:Y:S04]  /*5ee0*/  LDL.LU.64 R84, [R1+0x5d0] ;  /* 0x0005d00001547983 */ /* 0x000ea80000300a00 */
[----:B------:R-:W2:Y:S04]  /*5ef0*/  LDL.LU.64 R82, [R1+0x5c8] ;  /* 0x0005c80001527983 */ /* 0x000ea80000300a00 */
[----:B------:R-:W2:Y:S04]  /*5f00*/  LDL.LU.64 R80, [R1+0x5c0] ;  /* 0x0005c00001507983 */ /* 0x000ea80000300a00 */
[----:B------:R0:W-:Y:S04]  /*5f10*/  STL.64 [R1+0x1c0], R176 ;  /* 0x0001c0b001007387 */ /* 0x0001e80000100a00 */
[----:B------:R1:W-:Y:S04]  /*5f20*/  STL.64 [R1+0x1c8], R178 ;  /* 0x0001c8b201007387 */ /* 0x0003e80000100a00 */
[----:B------:R3:W-:Y:S01]  /*5f30*/  STL.64 [R1+0x1d0], R180 ;  /* 0x0001d0b401007387 */ /* 0x0007e20000100a00 */
[----:B------:R-:W-:-:S03]  /*5f40*/  WARPGROUP.DEPBAR.LE gsb0, 0x0 ;  /* 0x00008000000079c5 */ /* 0x000fc60000010000 */
[----:B------:R3:W-:Y:S04]  /*5f50*/  STL.64 [R1+0x1d8], R182 ;  /* 0x0001d8b601007387 */ /* 0x0007e80000100a00 */
[----:B------:R3:W-:Y:S04]  /*5f60*/  STL.64 [R1+0x220], R208 ;  /* 0x000220d001007387 */ /* 0x0007e80000100a00 */
[----:B------:R3:W-:Y:S04]  /*5f70*/  STL.64 [R1+0x228], R210 ;  /* 0x000228d201007387 */ /* 0x0007e80000100a00 */
[----:B------:R3:W-:Y:S04]  /*5f80*/  STL [R1+0x230], R212 ;  /* 0x000230d401007387 */ /* 0x0007e80000100800 */
[----:B0-----:R-:W2:Y:S04]  /*5f90*/  LDL.LU.64 R176, [R1+0xa0] ;  /* 0x0000a00001b07983 */ /* 0x001ea80000300a00 */
[----:B-1----:R-:W2:Y:S04]  /*5fa0*/  LDL.LU.64 R178, [R1+0xa8] ;  /* 0x0000a80001b27983 */ /* 0x002ea80000300a00 */
[----:B---3--:R-:W2:Y:S04]  /*5fb0*/  LDL.LU.64 R180, [R1+0xb0] ;  /* 0x0000b00001b47983 */ /* 0x008ea80000300a00 */
[----:B------:R-:W2:Y:S01]  /*5fc0*/  LDL.LU.64 R182, [R1+0xb8] ;  /* 0x0000b80001b67983 */ /* 0x000ea20000300a00 */
[----:B------:R-:W-:Y:S01]  /*5fd0*/  MOV R235, R213 ;  /* 0x000000d500eb7202 */ /* 0x000fe20000000f00 */
[----:B------:R-:W-:-:S02]  /*5fe0*/  IMAD.MOV.U32 R234, RZ, RZ, R214 ;  /* 0x000000ffffea7224 */ /* 0x000fc400078e00d6 */
[----:B------:R-:W3:Y:S01]  /*5ff0*/  LDL.LU.64 R208, [R1+0x20] ;  /* 0x0000200001d07983 */ /* 0x000ee20000300a00 */
[----:B------:R-:W-:-:S03]  /*6000*/  IMAD.MOV.U32 R23, RZ, RZ, R215 ;  /* 0x000000ffff177224 */ /* 0x000fc600078e00d7 */
[----:B------:R-:W3:Y:S04]  /*6010*/  LDL.LU.64 R210, [R1+0x28] ;  /* 0x0000280001d27983 */ /* 0x000ee80000300a00 */
[----:B------:R-:W3:Y:S04]  /*6020*/  LDL.LU.64 R212, [R1+0x30] ;  /* 0x0000300001d47983 */ /* 0x000ee80000300a00 */
[----:B------:R-:W3:Y:S01]  /*6030*/  LDL.LU.64 R214, [R1+0x38] ;  /* 0x0000380001d67983 */ /* 0x000ee20000300a00 */
        /* <DEDUP_REMOVED lines=8> */
[----:B------:R-:W-:-:S05]  /*60c0*/  UIADD3 UR50, UR57, 0x84, URZ ;  /* 0x0000008439327890 */ /* 0x000fca000fffe03f */
[----:B------:R-:W-:Y:S01]  /*60d0*/  WARPGROUP.ARRIVE ;  /* 0x00000000000079c5 */ /* 0x000fe20000000000 */
[----:B------:R-:W-:Y:S01]  /*60e0*/  UMOV UR48, UR8 ;  /* 0x0000000800307c82 */ /* 0x000fe20008000000 */
[----:B------:R-:W-:Y:S01]  /*60f0*/  UMOV UR49, UR9 ;  /* 0x0000000900317c82 */ /* 0x000fe20008000000 */
[----:B------:R-:W-:-:S03]  /*6100*/  UMOV UR51, 0x40000040 ;  /* 0x4000004000337882 */ /* 0x000fc60000000000 */
[----:B------:R-:W-:Y:S01]  /*6110*/  IGMMA.64x16x32.S8.S8 R112, gdesc[UR48], R112, gsb0 ;  /* 0x00600000307079f1 */ /* 0x000fe20008041070 */
[----:B------:R-:W-:Y:S01]  /*6120*/  UIADD3 UR6, UR57, 0x104, URZ ;  /* 0x0000010439067890 */ /* 0x000fe2000fffe03f */
[----:B------:R-:W-:Y:S01]  /*6130*/  UMOV UR16, UR8 ;  /* 0x0000000800107c82 */ /* 0x000fe20008000000 */
[----:B------:R-:W-:Y:S01]  /*6140*/  UMOV UR17, UR9 ;  /* 0x0000000900117c82 */ /* 0x000fe20008000000 */
[----:B------:R-:W-:-:S04]  /*6150*/  UMOV UR19, 0x40000040 ;  /* 0x4000004000137882 */ /* 0x000fc80000000000 */
[----:B------:R-:W-:Y:S01]  /*6160*/  UMOV UR18, UR6 ;  /* 0x0000000600127c82 */ /* 0x000fe20008000000 */
[----:B------:R-:W-:Y:S02]  /*6170*/  WARPGROUP.DEPBAR.LE gsb0, 0x0 ;  /* 0x00008000000079c5 */ /* 0x000fe40000010000 */
[----:B------:R-:W-:Y:S01]  /*6180*/  UIADD3 UR34, UR57, 0x184, URZ ;  /* 0x0000018439227890 */ /* 0x000fe2000fffe03f */
[----:B------:R-:W-:Y:S01]  /*6190*/  UMOV UR32, UR8 ;  /* 0x0000000800207c82 */ /* 0x000fe20008000000 */
[----:B------:R-:W-:Y:S01]  /*61a0*/  UMOV UR33, UR9 ;  /* 0x0000000900217c82 */ /* 0x000fe20008000000 */
[----:B------:R-:W-:Y:S01]  /*61b0*/  UMOV UR35, 0x40000040 ;  /* 0x4000004000237882 */ /* 0x000fe20000000000 */
[----:B----4-:R-:W-:-:S06]  /*61c0*/  WARPGROUP.ARRIVE ;  /* 0x00000000000079c5 */ /* 0x010fcc0000000000 */
[----:B------:R-:W-:Y:S03]  /*61d0*/  IGMMA.64x16x32.S8.S8 R144, gdesc[UR16], R144, gsb0 ;  /* 0x00600000109079f1 */ /* 0x000fe60008041090 */
[----:B------:R-:W-:Y:S02]  /*61e0*/  WARPGROUP.DEPBAR.LE gsb0, 0x0 ;  /* 0x00008000000079c5 */ /* 0x000fe40000010000 */
[----:B--2---:R-:W-:-:S06]  /*61f0*/  WARPGROUP.ARRIVE ;  /* 0x00000000000079c5 */ /* 0x004fcc0000000000 */
[----:B------:R-:W-:Y:S01]  /*6200*/  IGMMA.64x16x32.S8.S8 R176, gdesc[UR32], R176, gsb0 ;  /* 0x0060000020b079f1 */ /* 0x000fe200080410b0 */
[----:B------:R-:W-:Y:S01]  /*6210*/  UIADD3 UR30, UR57, 0x204, URZ ;  /* 0x00000204391e7890 */ /* 0x000fe2000fffe03f */
[----:B------:R-:W-:Y:S01]  /*6220*/  UMOV UR28, UR8 ;  /* 0x00000008001c7c82 */ /* 0x000fe20008000000 */
[----:B------:R-:W-:Y:S01]  /*6230*/  UMOV UR29, UR9 ;  /* 0x00000009001d7c82 */ /* 0x000fe20008000000 */
[----:B------:R-:W-:Y:S01]  /*6240*/  UMOV UR31, 0x40000040 ;  /* 0x40000040001f7882 */ /* 0x000fe20000000000 */
[----:B------:R-:W-:Y:S04]  /*6250*/  STL [R1+0x518], R23 ;  /* 0x0005181701007387 */ /* 0x000fe80000100800 */
[----:B------:R-:W-:Y:S04]  /*6260*/  STL [R1+0x514], R234 ;  /* 0x000514ea01007387 */ /* 0x000fe80000100800 */
[----:B------:R-:W-:Y:S04]  /*6270*/  STL [R1+0x510], R235 ;  /* 0x000510eb01007387 */ /* 0x000fe80000100800 */
[----:B------:R-:W-:Y:S01]  /*6280*/  STL.64 [R1+0x1a0], R112 ;  /* 0x0001a07001007387 */ /* 0x000fe20000100a00 */
[----:B------:R-:W-:-:S02]  /*6290*/  WARPGROUP.DEPBAR.LE gsb0, 0x0 ;  /* 0x00008000000079c5 */ /* 0x000fc40000010000 */
[----:B---3--:R-:W-:-:S06]  /*62a0*/  WARPGROUP.ARRIVE ;  /* 0x00000000000079c5 */ /* 0x008fcc0000000000 */
[----:B------:R-:W-:Y:S01]  /*62b0*/  IGMMA.64x16x32.S8.S8 R208, gdesc[UR28], R208, gsb0 ;  /* 0x006000001cd079f1 */ /* 0x000fe200080410d0 */
[----:B------:R-:W-:Y:S04]  /*62c0*/  STL.64 [R1+0x1a8], R114 ;  /* 0x0001a87201007387 */ /* 0x000fe80000100a00 */
[----:B------:R-:W-:Y:S04]  /*62d0*/  STL.64 [R1+0x1b0], R116 ;  /* 0x0001b07401007387 */ /* 0x000fe80000100a00 */
[----:B------:R0:W-:Y:S01]  /*62e0*/  STL.64 [R1+0x1b8], R118 ;  /* 0x0001b87601007387 */ /* 0x0001e20000100a00 */
[----:B------:R-:W-:-:S02]  /*62f0*/  IMAD.MOV.U32 R2, RZ, RZ, R150 ;  /* 0x000000ffff027224 */ /* 0x000fc400078e0096 */
[----:B------:R-:W-:Y:S02]  /*6300*/  IMAD.MOV.U32 R0, RZ, RZ, R151 ;  /* 0x000000ffff007224 */ /* 0x000fe400078e0097 */
[----:B------:R-:W-:Y:S02]  /*6310*/  IMAD.MOV.U32 R16, RZ, RZ, R148 ;  /* 0x000000ffff107224 */ /* 0x000fe400078e0094 */
[----:B------:R-:W-:Y:S01]  /*6320*/  IMAD.MOV.U32 R4, RZ, RZ, R149 ;  /* 0x000000ffff047224 */ /* 0x000fe200078e0095 */
[----:B0-----:R-:W2:Y:S04]  /*6330*/  LDL.LU.64 R118, [R1+0x5b8] ;  /* 0x0005b80001767983 */ /* 0x001ea80000300a00 */
[----:B------:R-:W2:Y:S01]  /*6340*/  LDL.LU.64 R116, [R1+0x5b0] ;  /* 0x0005b00001747983 */ /* 0x000ea20000300a00 */
[----:B------:R-:W-:-:S03]  /*6350*/  IMAD.MOV.U32 R18, RZ, RZ, R146 ;  /* 0x000000ffff127224 */ /* 0x000fc600078e0092 */
[----:B------:R-:W2:Y:S01]  /*6360*/  LDL.LU.64 R114, [R1+0x5a8] ;  /* 0x0005a80001727983 */ /* 0x000ea20000300a00 */
[----:B------:R-:W-:-:S03]  /*6370*/  IMAD.MOV.U32 R17, RZ, RZ, R147 ;  /* 0x000000ffff117224 */ /* 0x000fc600078e0093 */
[----:B------:R-:W2:Y:S01]  /*6380*/  LDL.LU.64 R112, [R1+0x5a0] ;  /* 0x0005a00001707983 */ /* 0x000ea20000300a00 */
[----:B------:R-:W-:-:S03]  /*6390*/  IMAD.MOV.U32 R22, RZ, RZ, R144 ;  /* 0x000000ffff167224 */ /* 0x000fc600078e0090 */
[----:B------:R-:W3:Y:S01]  /*63a0*/  LDL.LU.64 R150, [R1+0x598] ;  /* 0x0005980001967983 */ /* 0x000ee20000300a00 */
[----:B------:R-:W-:-:S03]  /*63b0*/  IMAD.MOV.U32 R19, RZ, RZ, R145 ;  /* 0x000000ffff137224 */ /* 0x000fc600078e0091 */
[----:B------:R-:W3:Y:S04]  /*63c0*/  LDL.LU.64 R148, [R1+0x590] ;  /* 0x0005900001947983 */ /* 0x000ee80000300a00 */
[----:B------:R-:W3:Y:S04]  /*63d0*/  LDL.LU.64 R146, [R1+0x588] ;  /* 0x0005880001927983 */ /* 0x000ee80000300a00 */
[----:B------:R-:W3:Y:S04]  /*63e0*/  LDL.LU.64 R144, [R1+0x580] ;  /* 0x0005800001907983 */ /* 0x000ee80000300a00 */
[----:B------:R-:W-:Y:S04]  /*63f0*/  STL [R1+0x538], R0 ;  /* 0x0005380001007387 */ /* 0x000fe80000100800 */
[----:B------:R-:W-:Y:S04]  /*6400*/  STL [R1+0x534], R2 ;  /* 0x0005340201007387 */ /* 0x000fe80000100800 */
[----:B------:R-:W-:Y:S04]  /*6410*/  STL [R1+0x530], R4 ;  /* 0x0005300401007387 */ /* 0x000fe80000100800 */
[----:B------:R-:W-:Y:S04]  /*6420*/  STL [R1+0x52c], R16 ;  /* 0x00052c1001007387 */ /* 0x000fe80000100800 */
[----:B------:R-:W-:Y:S04]  /*6430*/  STL [R1+0x528], R17 ;  /* 0x0005281101007387 */ /* 0x000fe80000100800 */
[----:B------:R-:W-:Y:S04]  /*6440*/  STL [R1+0x524], R18 ;  /* 0x0005241201007387 */ /* 0x000fe80000100800 */
[----:B------:R0:W-:Y:S01]  /*6450*/  STL [R1+0x520], R19 ;  /* 0x0005201301007387 */ /* 0x0001e20000100800 */
[----:B------:R-:W-:-:S03]  /*6460*/  IMAD.MOV.U32 R234, RZ, RZ, R182 ;  /* 0x000000ffffea7224 */ /* 0x000fc600078e00b6 */
[----:B------:R1:W-:Y:S01]  /*6470*/  STL [R1+0x51c], R22 ;  /* 0x00051c1601007387 */ /* 0x0003e20000100800 */
[----:B------:R-:W-:-:S03]  /*6480*/  IMAD.MOV.U32 R235, RZ, RZ, R183 ;  /* 0x000000ffffeb7224 */ /* 0x000fc600078e00b7 */
[----:B------:R-:W-:Y:S01]  /*6490*/  STL.64 [R1+0xa0], R176 ;  /* 0x0000a0b001007387 */ /* 0x000fe20000100a00 */
[----:B------:R-:W-:-:S03]  /*64a0*/  IMAD.MOV.U32 R23, RZ, RZ, R181 ;  /* 0x000000ffff177224 */ /* 0x000fc600078e00b5 */
[----:B------:R-:W-:Y:S04]  /*64b0*/  STL.64 [R1+0xa8], R178 ;  /* 0x0000a8b201007387 */ /* 0x000fe80000100a00 */
[----:B------:R4:W-:Y:S01]  /*64c0*/  STL [R1+0xb0], R180 ;  /* 0x0000b0b401007387 */ /* 0x0009e20000100800 */
[----:B------:R-:W-:-:S03]  /*64d0*/  WARPGROUP.DEPBAR.LE gsb0, 0x0 ;  /* 0x00008000000079c5 */ /* 0x000fc60000010000 */
[----:B------:R-:W2:Y:S01]  /*64e0*/  LDL.LU.64 R182, [R1+0x578] ;  /* 0x0005780001b67983 */ /* 0x000ea20000300a00 */
[----:B0-----:R-:W-:Y:S02]  /*64f0*/  IMAD.MOV.U32 R19, RZ, RZ, R214 ;  /* 0x000000ffff137224 */ /* 0x001fe400078e00d6 */
[----:B-1----:R-:W-:Y:S01]  /*6500*/  IMAD.MOV.U32 R22, RZ, RZ, R215 ;  /* 0x000000ffff167224 */ /* 0x002fe200078e00d7 */
[----:B----4-:R-:W2:Y:S01]  /*6510*/  LDL.LU.64 R180, [R1+0x570] ;  /* 0x0005700001b47983 */ /* 0x010ea20000300a00 */
[----:B------:R-:W-:-:S03]  /*6520*/  IMAD.MOV.U32 R17, RZ, RZ, R212 ;  /* 0x000000ffff117224 */ /* 0x000fc600078e00d4 */
[----:B------:R-:W2:Y:S01]  /*6530*/  LDL.LU.64 R178, [R1+0x568] ;  /* 0x0005680001b27983 */ /* 0x000ea20000300a00 */
[----:B------:R-:W-:Y:S01]  /*6540*/  IMAD.MOV.U32 R18, RZ, RZ, R213 ;  /* 0x000000ffff127224 */ /* 0x000fe200078e00d5 */
[----:B------:R-:W-:Y:S02]  /*6550*/  MOV R4, R210 ;  /* 0x000000d200047202 */ /* 0x000fe40000000f00 */
[----:B------:R-:W2:Y:S01]  /*6560*/  LDL.LU.64 R176, [R1+0x560] ;  /* 0x0005600001b07983 */ /* 0x000ea20000300a00 */
[----:B------:R-:W-:-:S03]  /*6570*/  IMAD.MOV.U32 R16, RZ, RZ, R211 ;  /* 0x000000ffff107224 */ /* 0x000fc600078e00d3 */
[----:B------:R-:W4:Y:S01]  /*6580*/  LDL.LU.64 R214, [R1+0x558] ;  /* 0x0005580001d67983 */ /* 0x000f220000300a00 */
[----:B------:R-:W-:Y:S02]  /*6590*/  IMAD.MOV.U32 R0, RZ, RZ, R208 ;  /* 0x000000ffff007224 */ /* 0x000fe400078e00d0 */
[----:B------:R-:W-:Y:S01]  /*65a0*/  IMAD.MOV.U32 R2, RZ, RZ, R209 ;  /* 0x000000ffff027224 */ /* 0x000fe200078e00d1 */
[----:B------:R-:W4:Y:S04]  /*65b0*/  LDL.LU.64 R212, [R1+0x550] ;  /* 0x0005500001d47983 */ /* 0x000f280000300a00 */
[----:B------:R-:W4:Y:S04]  /*65c0*/  LDL.LU.64 R210, [R1+0x548] ;  /* 0x0005480001d27983 */ /* 0x000f280000300a00 */
[----:B------:R-:W4:Y:S01]  /*65d0*/  LDL.LU.64 R208, [R1+0x540] ;  /* 0x0005400001d07983 */ /* 0x000f220000300a00 */
        /* <DEDUP_REMOVED lines=24> */
[----:B------:R-:W-:Y:S03]  /*6760*/  IGMMA.64x16x32.S8.S8 R176, gdesc[UR20], R176, gsb0 ;  /* 0x0060000014b079f1 */ /* 0x000fe600080410b0 */
[----:B------:R-:W-:Y:S02]  /*6770*/  WARPGROUP.DEPBAR.LE gsb0, 0x0 ;  /* 0x00008000000079c5 */ /* 0x000fe40000010000 */
[----:B---3--:R-:W-:-:S06]  /*6780*/  WARPGROUP.ARRIVE ;  /* 0x00000000000079c5 */ /* 0x008fcc0000000000 */
[----:B------:R-:W-:Y:S03]  /*6790*/  IGMMA.64x16x32.S8.S8 R144, gdesc[UR24], R144, gsb0 ;  /* 0x00600000189079f1 */ /* 0x000fe60008041090 */
[----:B------:R-:W-:Y:S02]  /*67a0*/  WARPGROUP.DEPBAR.LE gsb0, 0x0 ;  /* 0x00008000000079c5 */ /* 0x000fe40000010000 */
[----:B------:R-:W-:-:S06]  /*67b0*/  WARPGROUP.ARRIVE ;  /* 0x00000000000079c5 */ /* 0x000fcc0000000000 */
[----:B------:R-:W-:Y:S03]  /*67c0*/  IGMMA.64x16x32.S8.S8 R112, gdesc[UR4], R112, gsb0 ;  /* 0x00600000047079f1 */ /* 0x000fe60008041070 */
[----:B------:R-:W-:Y:S02]  /*67d0*/  WARPGROUP.DEPBAR.LE gsb0, 0x0 ;  /* 0x00008000000079c5 */ /* 0x000fe40000010000 */
[----:B------:R-:W-:-:S06]  /*67e0*/  WARPGROUP.ARRIVE ;  /* 0x00000000000079c5 */ /* 0x000fcc0000000000 */
[----:B------:R-:W-:Y:S01]  /*67f0*/  IGMMA.64x16x32.S8.S8 R80, gdesc[UR12], R80, gsb0 ;  /* 0x006000000c5079f1 */ /* 0x000fe20008041050 */
[----:B------:R-:W-:Y:S01]  /*6800*/  UIADD3 UR46, UR57, 0x504, URZ ;  /* 0x00000504392e7890 */ /* 0x000fe2000fffe03f */
[----:B------:R-:W-:Y:S01]  /*6810*/  UMOV UR44, UR8 ;  /* 0x00000008002c7c82 */ /* 0x000fe20008000000 */
[----:B------:R-:W-:Y:S01]  /*6820*/  UMOV UR45, UR9 ;  /* 0x00000009002d7c82 */ /* 0x000fe20008000000 */
[----:B------:R-:W-:Y:S01]  /*6830*/  UMOV UR47, 0x40000040 ;  /* 0x40000040002f7882 */ /* 0x000fe20000000000 */
        /* <DEDUP_REMOVED lines=26> */
[----:B------:R-:W-:Y:S04]  /*69e0*/  STL.64 [R1+0x4e8], R214 ;  /* 0x0004e8d601007387 */ /* 0x000fe80000100a00 */
[----:B------:R-:W-:Y:S04]  /*69f0*/  STL.64 [R1+0x4e0], R212 ;  /* 0x0004e0d401007387 */ /* 0x000fe80000100a00 */
[----:B------:R-:W-:Y:S01]  /*6a00*/  STL.64 [R1+0x4d8], R210 ;  /* 0x0004d8d201007387 */ /* 0x000fe20000100a00 */
[----:B------:R-:W-:-:S02]  /*6a10*/  WARPGROUP.DEPBAR.LE gsb0, 0x0 ;  /* 0x00008000000079c5 */ /* 0x000fc40000010000 */
[----:B------:R-:W-:-:S06]  /*6a20*/  WARPGROUP.ARRIVE ;  /* 0x00000000000079c5 */ /* 0x000fcc0000000000 */
[----:B------:R-:W-:Y:S01]  /*6a30*/  IGMMA.64x16x32.S8.S8 R168, gdesc[UR20], R168, gsb0 ;  /* 0x0060000014a879f1 */ /* 0x000fe200080410a8 */
[----:B------:R-:W-:Y:S04]  /*6a40*/  STL.64 [R1+0x4d0], R208 ;  /* 0x0004d0d001007387 */ /* 0x000fe80000100a00 */
[----:B------:R-:W-:Y:S04]  /*6a50*/  STL [R1+0x4cc], R180 ;  /* 0x0004ccb401007387 */ /* 0x000fe80000100800 */
[----:B------:R-:W-:Y:S04]  /*6a60*/  STL [R1+0x4c8], R181 ;  /* 0x0004c8b501007387 */ /* 0x000fe80000100800 */
[----:B------:R-:W-:Y:S04]  /*6a70*/  STL [R1+0x4c4], R182 ;  /* 0x0004c4b601007387 */ /* 0x000fe80000100800 */
[----:B------:R-:W-:Y:S04]  /*6a80*/  STL [R1+0x4c0], R183 ;  /* 0x0004c0b701007387 */ /* 0x000fe80000100800 */
[----:B------:R-:W-:Y:S04]  /*6a90*/  STL [R1+0x4bc], R144 ;  /* 0x0004bc9001007387 */ /* 0x000fe80000100800 */
[----:B------:R0:W-:Y:S04]  /*6aa0*/  STL [R1+0x4b8], R145 ;  /* 0x0004b89101007387 */ /* 0x0001e80000100800 */
[----:B------:R-:W-:Y:S04]  /*6ab0*/  STL [R1+0x4b4], R146 ;  /* 0x0004b49201007387 */ /* 0x000fe80000100800 */
[----:B------:R1:W-:Y:S04]  /*6ac0*/  STL [R1+0x4b0], R147 ;  /* 0x0004b09301007387 */ /* 0x0003e80000100800 */
[----:B------:R-:W-:Y:S04]  /*6ad0*/  STL [R1+0x4ac], R148 ;  /* 0x0004ac9401007387 */ /* 0x000fe80000100800 */
[----:B------:R2:W-:Y:S04]  /*6ae0*/  STL [R1+0x4a8], R149 ;  /* 0x0004a89501007387 */ /* 0x0005e80000100800 */
[----:B------:R-:W-:Y:S04]  /*6af0*/  STL [R1+0x4a4], R150 ;  /* 0x0004a49601007387 */ /* 0x000fe80000100800 */
[----:B------:R3:W-:Y:S04]  /*6b00*/  STL [R1+0x4a0], R151 ;  /* 0x0004a09701007387 */ /* 0x0007e80000100800 */
[----:B0-----:R-:W4:Y:S04]  /*6b10*/  LDL.LU.64 R144, [R1+0x100] ;  /* 0x0001000001907983 */ /* 0x001f280000300a00 */
[----:B-1----:R-:W4:Y:S04]  /*6b20*/  LDL.LU.64 R146, [R1+0x108] ;  /* 0x0001080001927983 */ /* 0x002f280000300a00 */
[----:B--2---:R-:W4:Y:S04]  /*6b30*/  LDL.LU.64 R148, [R1+0x110] ;  /* 0x0001100001947983 */ /* 0x004f280000300a00 */
[----:B---3--:R-:W4:Y:S04]  /*6b40*/  LDL.LU.64 R150, [R1+0x118] ;  /* 0x0001180001967983 */ /* 0x008f280000300a00 */
[----:B------:R-:W-:Y:S01]  /*6b50*/  STL [R1+0x49c], R112 ;  /* 0x00049c7001007387 */ /* 0x000fe20000100800 */
[----:B------:R-:W-:-:S03]  /*6b60*/  WARPGROUP.DEPBAR.LE gsb0, 0x0 ;  /* 0x00008000000079c5 */ /* 0x000fc60000010000 */
[----:B------:R0:W-:Y:S01]  /*6b70*/  STL [R1+0x498], R113 ;  /* 0x0004987101007387 */ /* 0x0001e20000100800 */
[----:B------:R-:W-:-:S03]  /*6b80*/  WARPGROUP.ARRIVE ;  /* 0x00000000000079c5 */ /* 0x000fc60000000000 */
[----:B------:R-:W-:Y:S04]  /*6b90*/  STL [R1+0x494], R114 ;  /* 0x0004947201007387 */ /* 0x000fe80000100800 */
[----:B------:R1:W-:Y:S04]  /*6ba0*/  STL [R1+0x490], R115 ;  /* 0x0004907301007387 */ /* 0x0003e80000100800 */
[----:B------:R-:W-:Y:S04]  /*6bb0*/  STL [R1+0x48c], R116 ;  /* 0x00048c7401007387 */ /* 0x000fe80000100800 */
[----:B------:R2:W-:Y:S01]  /*6bc0*/  STL [R1+0x488], R117 ;  /* 0x0004887501007387 */ /* 0x0005e20000100800 */
[----:B------:R-:W-:-:S03]  /*6bd0*/  UMOV UR40, UR44 ;  /* 0x0000002c00287c82 */ /* 0x000fc60008000000 */
[----:B------:R-:W-:Y:S01]  /*6be0*/  STL [R1+0x484], R118 ;  /* 0x0004847601007387 */ /* 0x000fe20000100800 */
[----:B------:R-:W-:Y:S02]  /*6bf0*/  UMOV UR41, UR45 ;  /* 0x0000002d00297c82 */ /* 0x000fe40008000000 */
[----:B------:R-:W-:Y:S01]  /*6c00*/  IGMMA.64x16x32.S8.S8 R200, gdesc[UR40], R200, gsb0 ;  /* 0x0060000028c879f1 */ /* 0x000fe200080410c8 */
[----:B------:R3:W-:Y:S04]  /*6c10*/  STL [R1+0x480], R119 ;  /* 0x0004807701007387 */ /* 0x0007e80000100800 */
[----:B0-----:R-:W4:Y:S04]  /*6c20*/  LDL.LU.64 R112, [R1+0x80] ;  /* 0x0000800001707983 */ /* 0x001f280000300a00 */
[----:B-1----:R-:W4:Y:S04]  /*6c30*/  LDL.LU.64 R114, [R1+0x88] ;  /* 0x0000880001727983 */ /* 0x002f280000300a00 */
[----:B--2---:R-:W4:Y:S04]  /*6c40*/  LDL.LU.64 R116, [R1+0x90] ;  /* 0x0000900001747983 */ /* 0x004f280000300a00 */
[----:B---3--:R-:W4:Y:S01]  /*6c50*/  LDL.LU.64 R118, [R1+0x98] ;  /* 0x0000980001767983 */ /* 0x008f220000300a00 */
        /* <DEDUP_REMOVED lines=8> */
[----:B------:R-:W-:Y:S01]  /*6ce0*/  UMOV UR28, UR44 ;  /* 0x0000002c001c7c82 */ /* 0x000fe20008000000 */
[----:B------:R-:W-:Y:S01]  /*6cf0*/  UMOV UR29, UR45 ;  /* 0x0000002d001d7c82 */ /* 0x000fe20008000000 */
[----:B------:R-:W-:Y:S04]  /*6d00*/  STL [R1+0x3fc], R80 ;  /* 0x0003fc5001007387 */ /* 0x000fe80000100800 */
[----:B------:R-:W-:Y:S01]  /*6d10*/  STL [R1+0x3f8], R81 ;  /* 0x0003f85101007387 */ /* 0x000fe20000100800 */
[----:B------:R-:W-:Y:S02]  /*6d20*/  WARPGROUP.DEPBAR.LE gsb0, 0x0 ;  /* 0x00008000000079c5 */ /* 0x000fe40000010000 */
[----:B------:R-:W-:-:S06]  /*6d30*/  WARPGROUP.ARRIVE ;  /* 0x00000000000079c5 */ /* 0x000fcc0000000000 */
[----:B------:R-:W-:Y:S01]  /*6d40*/  IGMMA.64x16x32.S8.S8 R208, gdesc[UR28], R208, gsb0 ;  /* 0x006000001cd079f1 */ /* 0x000fe200080410d0 */
[----:B------:R-:W-:Y:S04]  /*6d50*/  STL [R1+0x3f4], R82 ;  /* 0x0003f45201007387 */ /* 0x000fe80000100800 */
        /* <DEDUP_REMOVED lines=41> */
[----:B------:R-:W-:Y:S01]  /*6ff0*/  STL.64 [R1+0x508], R178 ;  /* 0x000508b201007387 */ /* 0x000fe20000100a00 */
[----:B------:R-:W-:-:S03]  /*7000*/  WARPGROUP.DEPBAR.LE gsb0, 0x0 ;  /* 0x00008000000079c5 */ /* 0x000fc60000010000 */
[----:B------:R-:W-:Y:S04]  /*7010*/  STL.64 [R1+0x500], R176 ;  /* 0x000500b001007387 */ /* 0x000fe80000100a00 */
[----:B------:R-:W-:Y:S04]  /*7020*/  STL.64 [R1+0x4f8], R174 ;  /* 0x0004f8ae01007387 */ /* 0x000fe80000100a00 */
[----:B------:R-:W-:Y:S04]  /*7030*/  STL.64 [R1+0x4f0], R172 ;  /* 0x0004f0ac01007387 */ /* 0x000fe80000100a00 */
[----:B------:R0:W-:Y:S04]  /*7040*/  STL.64 [R1], R208 ;  /* 0x000000d001007387 */ /* 0x0001e80000100a00 */
[----:B------:R1:W-:Y:S04]  /*7050*/  STL.64 [R1+0x8], R210 ;  /* 0x000008d201007387 */ /* 0x0003e80000100a00 */
[----:B------:R2:W-:Y:S04]  /*7060*/  STL.64 [R1+0x10], R212 ;  /* 0x000010d401007387 */ /* 0x0005e80000100a00 */
[----:B------:R3:W-:Y:S04]  /*7070*/  STL.64 [R1+0x18], R214 ;  /* 0x000018d601007387 */ /* 0x0007e80000100a00 */
[----:B0-----:R-:W4:Y:S04]  /*7080*/  LDL.LU.64 R208, [R1+0x180] ;  /* 0x0001800001d07983 */ /* 0x001f280000300a00 */
[----:B-1----:R-:W4:Y:S04]  /*7090*/  LDL.LU.64 R210, [R1+0x188] ;  /* 0x0001880001d27983 */ /* 0x002f280000300a00 */
[----:B--2---:R-:W2:Y:S04]  /*70a0*/  LDL.LU.64 R212, [R1+0x190] ;  /* 0x0001900001d47983 */ /* 0x004ea80000300a00 */
[----:B---3--:R-:W2:Y:S04]  /*70b0*/  LDL.LU.64 R214, [R1+0x198] ;  /* 0x0001980001d67983 */ /* 0x008ea80000300a00 */
[----:B------:R-:W3:Y:S01]  /*70c0*/  LDL.LU.64 R104, [R1+0x200] ;  /* 0x0002000001687983 */ /* 0x000ee20000300a00 */
[----:B------:R-:W-:-:S03]  /*70d0*/  UMOV UR32, UR44 ;  /* 0x0000002c00207c82 */ /* 0x000fc60008000000 */
[----:B------:R-:W3:Y:S01]  /*70e0*/  LDL.LU.64 R106, [R1+0x208] ;  /* 0x00020800016a7983 */ /* 0x000ee20000300a00 */
[----:B------:R-:W-:-:S03]  /*70f0*/  UMOV UR33, UR45 ;  /* 0x0000002d00217c82 */ /* 0x000fc60008000000 */
[----:B------:R-:W3:Y:S04]  /*7100*/  LDL.LU.64 R108, [R1+0x210] ;  /* 0x00021000016c7983 */ /* 0x000ee80000300a00 */
[----:B------:R-:W3:Y:S01]  /*7110*/  LDL.LU.64 R110, [R1+0x218] ;  /* 0x00021800016e7983 */ /* 0x000ee20000300a00 */
[----:B----4-:R-:W-:-:S06]  /*7120*/  WARPGROUP.ARRIVE ;  /* 0x00000000000079c5 */ /* 0x010fcc0000000000 */
[----:B------:R-:W-:Y:S01]  /*7130*/  IGMMA.64x16x32.S8.S8 R112, gdesc[UR32], R112, gsb0 ;  /* 0x00600000207079f1 */ /* 0x000fe20008041070 */
[----:B------:R-:W-:Y:S01]  /*7140*/  UMOV UR16, UR44 ;  /* 0x0000002c00107c82 */ /* 0x000fe20008000000 */
[----:B------:R-:W-:Y:S01]  /*7150*/  UMOV UR17, UR45 ;  /* 0x0000002d00117c82 */ /* 0x000fe20008000000 */
[----:B------:R-:W-:Y:S02]  /*7160*/  WARPGROUP.DEPBAR.LE gsb0, 0x0 ;  /* 0x00008000000079c5 */ /* 0x000fe40000010000 */
[----:B------:R-:W-:Y:S01]  /*7170*/  IMAD.MOV.U32 R84, RZ, RZ, R112 ;  /* 0x000000ffff547224 */ /* 0x000fe200078e0070 */
[----:B------:R-:W-:Y:S01]  /*7180*/  MOV R86, R114 ;  /* 0x0000007200567202 */ /* 0x000fe20000000f00 */
[----:B------:R-:W-:Y:S01]  /*7190*/  IMAD.MOV.U32 R85, RZ, RZ, R113 ;  /* 0x000000ffff557224 */ /* 0x000fe200078e0071 */
[----:B------:R-:W-:Y:S01]  /*71a0*/  WARPGROUP.ARRIVE ;  /* 0x00000000000079c5 */ /* 0x000fe20000000000 */
[----:B------:R-:W-:Y:S01]  /*71b0*/  IMAD.MOV.U32 R87, RZ, RZ, R115 ;  /* 0x000000ffff577224 */ /* 0x000fe200078e0073 */
[----:B------:R-:W4:Y:S01]  /*71c0*/  LDL.LU.64 R112, [R1+0x1e0] ;  /* 0x0001e00001707983 */ /* 0x000f220000300a00 */
[----:B------:R-:W-:-:S02]  /*71d0*/  IMAD.MOV.U32 R54, RZ, RZ, R116 ;  /* 0x000000ffff367224 */ /* 0x000fc400078e0074 */
[----:B------:R-:W-:Y:S01]  /*71e0*/  IMAD.MOV.U32 R55, RZ, RZ, R117 ;  /* 0x000000ffff377224 */ /* 0x000fe200078e0075 */
[----:B------:R-:W4:Y:S01]  /*71f0*/  LDL.LU.64 R114, [R1+0x1e8] ;  /* 0x0001e80001727983 */ /* 0x000f220000300a00 */
[----:B------:R-:W-:Y:S01]  /*7200*/  IMAD.MOV.U32 R47, RZ, RZ, R118 ;  /* 0x000000ffff2f7224 */ /* 0x000fe200078e0076 */
[----:B------:R-:W-:Y:S01]  /*7210*/  IGMMA.64x16x32.S8.S8 R144, gdesc[UR16], R144, gsb0 ;  /* 0x00600000109079f1 */ /* 0x000fe20008041090 */
[----:B------:R-:W-:Y:S01]  /*7220*/  IMAD.MOV.U32 R79, RZ, RZ, R119 ;  /* 0x000000ffff4f7224 */ /* 0x000fe200078e0077 */
[----:B------:R-:W4:Y:S04]  /*7230*/  LDL.LU.64 R116, [R1+0x1f0] ;  /* 0x0001f00001747983 */ /* 0x000f280000300a00 */
[----:B------:R-:W4:Y:S01]  /*7240*/  LDL.LU.64 R118, [R1+0x1f8] ;  /* 0x0001f80001767983 */ /* 0x000f220000300a00 */
[----:B------:R-:W-:Y:S01]  /*7250*/  UMOV UR48, UR44 ;  /* 0x0000002c00307c82 */ /* 0x000fe20008000000 */
[----:B------:R-:W-:Y:S01]  /*7260*/  UMOV UR49, UR45 ;  /* 0x0000002d00317c82 */ /* 0x000fe20008000000 */
[----:B------:R-:W-:-:S02]  /*7270*/  WARPGROUP.DEPBAR.LE gsb0, 0x0 ;  /* 0x00008000000079c5 */ /* 0x000fc40000010000 */
[----:B------:R-:W-:Y:S02]  /*7280*/  IMAD.MOV.U32 R50, RZ, RZ, R144 ;  /* 0x000000ffff327224 */ /* 0x000fe400078e0090 */
[----:B------:R-:W-:Y:S02]  /*7290*/  IMAD.MOV.U32 R51, RZ, RZ, R145 ;  /* 0x000000ffff337224 */ /* 0x000fe400078e0091 */
[----:B------:R-:W-:Y:S01]  /*72a0*/  IMAD.MOV.U32 R52, RZ, RZ, R146 ;  /* 0x000000ffff347224 */ /* 0x000fe200078e0092 */
[----:B------:R-:W4:Y:S01]  /*72b0*/  LDL.LU.64 R144, [R1+0x160] ;  /* 0x0001600001907983 */ /* 0x000f220000300a00 */
[----:B------:R-:W-:Y:S02]  /*72c0*/  IMAD.MOV.U32 R53, RZ, RZ, R147 ;  /* 0x000000ffff357224 */ /* 0x000fe400078e0093 */
[----:B------:R-:W-:Y:S01]  /*72d0*/  IMAD.MOV.U32 R80, RZ, RZ, R148 ;  /* 0x000000ffff507224 */ /* 0x000fe200078e0094 */
[----:B------:R-:W4:Y:S01]  /*72e0*/  LDL.LU.64 R146, [R1+0x168] ;  /* 0x0001680001927983 */ /* 0x000f220000300a00 */
[----:B------:R-:W-:-:S02]  /*72f0*/  IMAD.MOV.U32 R81, RZ, RZ, R149 ;  /* 0x000000ffff517224 */ /* 0x000fc400078e0095 */
[----:B------:R-:W-:Y:S01]  /*7300*/  IMAD.MOV.U32 R82, RZ, RZ, R150 ;  /* 0x000000ffff527224 */ /* 0x000fe200078e0096 */
[----:B------:R-:W4:Y:S01]  /*7310*/  LDL.LU.64 R148, [R1+0x170] ;  /* 0x0001700001947983 */ /* 0x000f220000300a00 */
[----:B------:R-:W-:-:S03]  /*7320*/  IMAD.MOV.U32 R83, RZ, RZ, R151 ;  /* 0x000000ffff537224 */ /* 0x000fc600078e0097 */
[----:B------:R-:W4:Y:S01]  /*7330*/  LDL.LU.64 R150, [R1+0x178] ;  /* 0x0001780001967983 */ /* 0x000f220000300a00 */
[----:B--2---:R-:W-:-:S06]  /*7340*/  WARPGROUP.ARRIVE ;  /* 0x00000000000079c5 */ /* 0x004fcc0000000000 */
[----:B------:R-:W-:Y:S03]  /*7350*/  IGMMA.64x16x32.S8.S8 R208, gdesc[UR48], R208, gsb0 ;  /* 0x0060000030d079f1 */ /* 0x000fe600080410d0 */
[----:B------:R-:W-:Y:S02]  /*7360*/  WARPGROUP.DEPBAR.LE gsb0, 0x0 ;  /* 0x00008000000079c5 */ /* 0x000fe40000010000 */
[----:B------:R-:W-:Y:S01]  /*7370*/  IMAD.MOV.U32 R41, RZ, RZ, R208 ;  /* 0x000000ffff297224 */ /* 0x000fe200078e00d0 */
[----:B------:R-:W-:Y:S01]  /*7380*/  MOV R43, R210 ;  /* 0x000000d2002b7202 */ /* 0x000fe20000000f00 */
        /* <DEDUP_REMOVED lines=8> */
[----:B------:R-:W2:Y:S04]  /*7410*/  LDL.LU.64 R212, [R1+0xf0] ;  /* 0x0000f00001d47983 */ /* 0x000ea80000300a00 */
[----:B------:R-:W2:Y:S01]  /*7420*/  LDL.LU.64 R214, [R1+0xf8] ;  /* 0x0000f80001d67983 */ /* 0x000ea20000300a00 */
[----:B---3--:R-:W-:Y:S01]  /*7430*/  WARPGROUP.ARRIVE ;  /* 0x00000000000079c5 */ /* 0x008fe20000000000 */
[----:B------:R-:W-:Y:S01]  /*7440*/  UMOV UR8, UR44 ;  /* 0x0000002c00087c82 */ /* 0x000fe20008000000 */
[----:B------:R-:W-:Y:S01]  /*7450*/  UMOV UR9, UR45 ;  /* 0x0000002d00097c82 */ /* 0x000fe20008000000 */
[----:B------:R-:W-:Y:S01]  /*7460*/  UIADD3 UR4, UR58, 0x804, URZ ;  /* 0x000008043a047890 */ /* 0x000fe2000fffe03f */
[----:B------:R-:W3:Y:S02]  /*7470*/  LDL.LU.64 R172, [R1+0x40] ;  /* 0x0000400001ac7983 */ /* 0x000ee40000300a00 */
[----:B------:R-:W-:Y:S01]  /*7480*/  IGMMA.64x16x32.S8.S8 R104, gdesc[UR8], R104, gsb0 ;  /* 0x00600000086879f1 */ /* 0x000fe20008041068 */
[----:B------:R-:W-:Y:S01]  /*7490*/  UMOV UR9, 0x40000040 ;  /* 0x4000004000097882 */ /* 0x000fe20000000000 */
[----:B------:R-:W3:Y:S02]  /*74a0*/  LDL.LU.64 R174, [R1+0x48] ;  /* 0x0000480001ae7983 */ /* 0x000ee40000300a00 */
[----:B------:R-:W-:Y:S01]  /*74b0*/  UMOV UR8, UR4 ;  /* 0x0000000400087c82 */ /* 0x000fe20008000000 */
[----:B------:R-:W-:-:S02]  /*74c0*/  WARPGROUP.DEPBAR.LE gsb0, 0x0 ;  /* 0x00008000000079c5 */ /* 0x000fc40000010000 */
[----:B----4-:R-:W-:Y:S01]  /*74d0*/  WARPGROUP.ARRIVE ;  /* 0x00000000000079c5 */ /* 0x010fe20000000000 */
[----:B------:R-:W-:Y:S01]  /*74e0*/  UMOV UR49, UR9 ;  /* 0x0000000900317c82 */ /* 0x000fe20008000000 */
[----:B------:R-:W-:Y:S01]  /*74f0*/  UMOV UR17, UR9 ;  /* 0x0000000900117c82 */ /* 0x000fe20008000000 */
[----:B------:R-:W-:Y:S01]  /*7500*/  UMOV UR33, UR9 ;  /* 0x0000000900217c82 */ /* 0x000fe20008000000 */
[----:B------:R-:W-:Y:S01]  /*7510*/  UMOV UR29, UR9 ;  /* 0x00000009001d7c82 */ /* 0x000fe20008000000 */
[----:B------:R-:W-:Y:S01]  /*7520*/  UMOV UR41, UR9 ;  /* 0x0000000900297c82 */ /* 0x000fe20008000000 */
[----:B------:R-:W-:Y:S01]  /*7530*/  IGMMA.64x16x32.S8.S8 R112, gdesc[UR8], R112, gsb0 ;  /* 0x00600000087079f1 */ /* 0x000fe20008041070 */
[----:B------:R-:W-:Y:S01]  /*7540*/  UMOV UR48, UR8 ;  /* 0x0000000800307c82 */ /* 0x000fe20008000000 */
[----:B------:R-:W-:Y:S01]  /*7550*/  UMOV UR21, UR9 ;  /* 0x0000000900157c82 */ /* 0x000fe20008000000 */
[----:B------:R-:W-:Y:S01]  /*7560*/  UMOV UR25, UR9 ;  /* 0x0000000900197c82 */ /* 0x000fe20008000000 */
[----:B------:R-:W-:Y:S01]  /*7570*/  UMOV UR5, UR9 ;  /* 0x0000000900057c82 */ /* 0x000fe20008000000 */
[----:B------:R-:W-:Y:S01]  /*7580*/  UMOV UR13, UR9 ;  /* 0x00000009000d7c82 */ /* 0x000fe20008000000 */
[----:B------:R-:W-:Y:S01]  /*7590*/  UMOV UR45, UR9 ;  /* 0x00000009002d7c82 */ /* 0x000fe20008000000 */
[----:B------:R-:W3:Y:S01]  /*75a0*/  LDL.LU.64 R176, [R1+0x50] ;  /* 0x0000500001b07983 */ /* 0x000ee20000300a00 */
        /* <DEDUP_REMOVED lines=9> */
[----:B------:R-:W3:Y:S01]  /*7640*/  LDL.LU.64 R178, [R1+0x58] ;  /* 0x0000580001b27983 */ /* 0x000ee20000300a00 */
[----:B------:R-:W-:-:S02]  /*7650*/  WARPGROUP.DEPBAR.LE gsb0, 0x0 ;  /* 0x00008000000079c5 */ /* 0x000fc40000010000 */
[----:B------:R-:W-:-:S06]  /*7660*/  WARPGROUP.ARRIVE ;  /* 0x00000000000079c5 */ /* 0x000fcc0000000000 */
[----:B------:R-:W-:Y:S03]  /*7670*/  IGMMA.64x16x32.S8.S8 R144, gdesc[UR48], R144, gsb0 ;  /* 0x00600000309079f1 */ /* 0x000fe60008041090 */
[----:B------:R-:W-:Y:S02]  /*7680*/  WARPGROUP.DEPBAR.LE gsb0, 0x0 ;  /* 0x00008000000079c5 */ /* 0x000fe40000010000 */
[----:B--2---:R-:W-:-:S06]  /*7690*/  WARPGROUP.ARRIVE ;  /* 0x00000000000079c5 */ /* 0x004fcc0000000000 */
[----:B------:R-:W-:Y:S03]  /*76a0*/  IGMMA.64x16x32.S8.S8 R208, gdesc[UR16], R208, gsb0 ;  /* 0x0060000010d079f1 */ /* 0x000fe600080410d0 */
        /* <DEDUP_REMOVED lines=36> */
[----:B------:R-:W-:-:S06]  /*78f0*/  UMOV UR5, UR45 ;  /* 0x0000002d00057c82 */ /* 0x000fcc0008000000 */
        /* <DEDUP_REMOVED lines=14> */
[----:B------:R-:W-:Y:S01]  /*79e0*/  IMAD.MOV.U32 R74, RZ, RZ, R106 ;  /* 0x000000ffff4a7224 */ /* 0x000fe200078e006a */
[----:B------:R-:W2:Y:S01]  /*79f0*/  LDL.LU.64 R208, [R1+0xc0] ;  /* 0x0000c00001d07983 */ /* 0x000ea20000300a00 */
[----:B------:R-:W-:Y:S01]  /*7a00*/  IMAD.MOV.U32 R75, RZ, RZ, R107 ;  /* 0x000000ffff4b7224 */ /* 0x000fe200078e006b */
[----:B------:R-:W-:Y:S01]  /*7a10*/  MOV R106, R114 ;  /* 0x00000072006a7202 */ /* 0x000fe20000000f00 */
[----:B------:R-:W-:Y:S02]  /*7a20*/  IMAD.MOV.U32 R104, RZ, RZ, R112 ;  /* 0x000000ffff687224 */ /* 0x000fe400078e0070 */
[----:B------:R-:W-:-:S02]  /*7a30*/  IMAD.MOV.U32 R105, RZ, RZ, R113 ;  /* 0x000000ffff697224 */ /* 0x000fc400078e0071 */
[----:B------:R-:W-:Y:S02]  /*7a40*/  IMAD.MOV.U32 R151, RZ, RZ, R211 ;  /* 0x000000ffff977224 */ /* 0x000fe400078e00d3 */
[----:B------:R-:W-:Y:S01]  /*7a50*/  IMAD.MOV.U32 R107, RZ, RZ, R115 ;  /* 0x000000ffff6b7224 */ /* 0x000fe200078e0073 */
[----:B------:R-:W2:Y:S01]  /*7a60*/  LDL.LU.64 R210, [R1+0xc8] ;  /* 0x0000c80001d27983 */ /* 0x000ea20000300a00 */
[----:B------:R-:W-:Y:S02]  /*7a70*/  IMAD.MOV.U32 R112, RZ, RZ, R212 ;  /* 0x000000ffff707224 */ /* 0x000fe400078e00d4 */
[----:B------:R-:W-:Y:S02]  /*7a80*/  IMAD.MOV.U32 R113, RZ, RZ, R213 ;  /* 0x000000ffff717224 */ /* 0x000fe400078e00d5 */
[----:B------:R-:W-:Y:S01]  /*7a90*/  IMAD.MOV.U32 R114, RZ, RZ, R214 ;  /* 0x000000ffff727224 */ /* 0x000fe200078e00d6 */
[----:B------:R-:W2:Y:S01]  /*7aa0*/  LDL.LU.64 R212, [R1+0xd0] ;  /* 0x0000d00001d47983 */ /* 0x000ea20000300a00 */
[----:B------:R-:W-:-:S03]  /*7ab0*/  IMAD.MOV.U32 R115, RZ, RZ, R215 ;  /* 0x000000ffff737224 */ /* 0x000fc600078e00d7 */
[----:B------:R-:W2:Y:S01]  /*7ac0*/  LDL.LU.64 R214, [R1+0xd8] ;  /* 0x0000d80001d67983 */ /* 0x000ea20000300a00 */
        /* <DEDUP_REMOVED lines=30> */
[----:B---3--:R-:W-:-:S06]  /*7cb0*/  WARPGROUP.ARRIVE ;  /* 0x00000000000079c5 */ /* 0x008fcc0000000000 */
[----:B------:R-:W-:Y:S01]  /*7cc0*/  IGMMA.64x16x32.S8.S8 R172, gdesc[UR32], R172, gsb0 ;  /* 0x0060000020ac79f1 */ /* 0x000fe200080410ac */
[----:B------:R-:W-:Y:S04]  /*7cd0*/  STL.64 [R1+0x338], R194 ;  /* 0x000338c201007387 */ /* 0x000fe80000100a00 */
[----:B------:R0:W-:Y:S04]  /*7ce0*/  STL.64 [R1+0x330], R192 ;  /* 0x000330c001007387 */ /* 0x0001e80000100a00 */
[----:B------:R-:W-:Y:S04]  /*7cf0*/  STL.64 [R1+0x368], R166 ;  /* 0x000368a601007387 */ /* 0x000fe80000100a00 */
[----:B------:R-:W-:Y:S04]  /*7d00*/  STL.64 [R1+0x360], R164 ;  /* 0x000360a401007387 */ /* 0x000fe80000100a00 */
[----:B------:R-:W-:Y:S04]  /*7d10*/  STL.64 [R1+0x358], R162 ;  /* 0x000358a201007387 */ /* 0x000fe80000100a00 */
[----:B------:R1:W-:Y:S04]  /*7d20*/  STL.64 [R1+0x350], R160 ;  /* 0x000350a001007387 */ /* 0x0003e80000100a00 */
[----:B------:R-:W-:Y:S04]  /*7d30*/  STL.64 [R1+0x388], R134 ;  /* 0x0003888601007387 */ /* 0x000fe80000100a00 */
[----:B------:R-:W-:Y:S04]  /*7d40*/  STL.64 [R1+0x380], R132 ;  /* 0x0003808401007387 */ /* 0x000fe80000100a00 */
[----:B------:R-:W-:Y:S04]  /*7d50*/  STL.64 [R1+0x378], R130 ;  /* 0x0003788201007387 */ /* 0x000fe80000100a00 */
[----:B------:R-:W-:Y:S04]  /*7d60*/  STL.64 [R1+0x370], R128 ;  /* 0x0003708001007387 */ /* 0x000fe80000100a00 */
[----:B------:R-:W-:Y:S04]  /*7d70*/  STL.64 [R1+0x3a8], R102 ;  /* 0x0003a86601007387 */ /* 0x000fe80000100a00 */
[----:B------:R-:W-:Y:S04]  /*7d80*/  STL.64 [R1+0x3a0], R100 ;  /* 0x0003a06401007387 */ /* 0x000fe80000100a00 */
[----:B------:R-:W-:Y:S04]  /*7d90*/  STL.64 [R1+0x398], R98 ;  /* 0x0003986201007387 */ /* 0x000fe80000100a00 */
[----:B------:R3:W-:Y:S01]  /*7da0*/  STL.64 [R1+0x390], R96 ;  /* 0x0003906001007387 */ /* 0x0007e20000100a00 */
[----:B0-----:R-:W-:-:S03]  /*7db0*/  IMAD.MOV.U32 R192, RZ, RZ, R0 ;  /* 0x000000ffffc07224 */ /* 0x001fc600078e0000 */
[----:B------:R-:W-:Y:S01]  /*7dc0*/  STL.64 [R1+0x3c8], R70 ;  /* 0x0003c84601007387 */ /* 0x000fe20000100a00 */
[----:B------:R-:W-:-:S03]  /*7dd0*/  IMAD.MOV.U32 R193, RZ, RZ, R2 ;  /* 0x000000ffffc17224 */ /* 0x000fc600078e0002 */
[----:B------:R-:W-:Y:S01]  /*7de0*/  STL.64 [R1+0x3c0], R68 ;  /* 0x0003c04401007387 */ /* 0x000fe20000100a00 */
[----:B------:R-:W-:-:S03]  /*7df0*/  MOV R194, R4 ;  /* 0x0000000400c27202 */ /* 0x000fc60000000f00 */
[----:B------:R-:W-:Y:S01]  /*7e00*/  STL.64 [R1+0x3b8], R66 ;  /* 0x0003b84201007387 */ /* 0x000fe20000100a00 */
[----:B------:R-:W-:-:S03]  /*7e10*/  IMAD.MOV.U32 R195, RZ, RZ, R16 ;  /* 0x000000ffffc37224 */ /* 0x000fc600078e0010 */
[----:B------:R0:W-:Y:S01]  /*7e20*/  STL.64 [R1+0x3b0], R64 ;  /* 0x0003b04001007387 */ /* 0x0001e20000100a00 */
        /* <DEDUP_REMOVED lines=11> */
[----:B------:R-:W4:Y:S04]  /*7ee0*/  LDL.LU R22, [R1+0x51c] ;  /* 0x00051c0001167983 */ /* 0x000f280000300800 */
[----:B-1----:R-:W4:Y:S01]  /*7ef0*/  LDL.LU R160, [R1+0xa0] ;  /* 0x0000a00001a07983 */ /* 0x002f220000300800 */
[----:B------:R-:W-:-:S03]  /*7f00*/  IMAD.MOV.U32 R165, RZ, RZ, R23 ;  /* 0x000000ffffa57224 */ /* 0x000fc600078e0017 */
[----:B------:R-:W4:Y:S01]  /*7f10*/  LDL.LU R161, [R1+0xa4] ;  /* 0x0000a40001a17983 */ /* 0x000f220000300800 */
[----:B------:R-:W-:-:S03]  /*7f20*/  IMAD.MOV.U32 R166, RZ, RZ, R234 ;  /* 0x000000ffffa67224 */ /* 0x000fc600078e00ea */
[----:B------:R-:W4:Y:S01]  /*7f30*/  LDL.LU R162, [R1+0xa8] ;  /* 0x0000a80001a27983 */ /* 0x000f220000300800 */
[----:B------:R-:W-:-:S03]  /*7f40*/  IMAD.MOV.U32 R182, RZ, RZ, R10 ;  /* 0x000000ffffb67224 */ /* 0x000fc600078e000a */
[----:B------:R-:W4:Y:S01]  /*7f50*/  LDL.LU R163, [R1+0xac] ;  /* 0x0000ac0001a37983 */ /* 0x000f220000300800 */
[----:B------:R-:W-:-:S03]  /*7f60*/  IMAD.MOV.U32 R183, RZ, RZ, R11 ;  /* 0x000000ffffb77224 */ /* 0x000fc600078e000b */
[----:B------:R-:W4:Y:S01]  /*7f70*/  LDL.LU R164, [R1+0xb0] ;  /* 0x0000b00001a47983 */ /* 0x000f220000300800 */
[----:B------:R-:W-:Y:S01]  /*7f80*/  IMAD.MOV.U32 R167, RZ, RZ, R235 ;  /* 0x000000ffffa77224 */ /* 0x000fe200078e00eb */
[----:B------:R-:W-:Y:S02]  /*7f90*/  WARPGROUP.DEPBAR.LE gsb0, 0x0 ;  /* 0x00008000000079c5 */ /* 0x000fe40000010000 */
[----:B------:R-:W4:Y:S01]  /*7fa0*/  LDL.LU R23, [R1+0x518] ;  /* 0x0005180001177983 */ /* 0x000f220000300800 */
[----:B------:R-:W-:Y:S01]  /*7fb0*/  IMAD.MOV.U32 R180, RZ, RZ, R8 ;  /* 0x000000ffffb47224 */ /* 0x000fe200078e0008 */
[----:B--2---:R-:W-:Y:S01]  /*7fc0*/  WARPGROUP.ARRIVE ;  /* 0x00000000000079c5 */ /* 0x004fe20000000000 */
[----:B------:R-:W-:Y:S01]  /*7fd0*/  IMAD.MOV.U32 R181, RZ, RZ, R9 ;  /* 0x000000ffffb57224 */ /* 0x000fe200078e0009 */
[----:B------:R-:W2:Y:S01]  /*7fe0*/  LDL.LU R234, [R1+0x514] ;  /* 0x0005140001ea7983 */ /* 0x000ea20000300800 */
[----:B------:R-:W-:Y:S01]  /*7ff0*/  IMAD.MOV.U32 R11, RZ, RZ, R172 ;  /* 0x000000ffff0b7224 */ /* 0x000fe200078e00ac */
[----:B------:R-:W-:Y:S01]  /*8000*/  MOV R9, R174 ;  /* 0x000000ae00097202 */ /* 0x000fe20000000f00 */
[----:B------:R-:W-:Y:S01]  /*8010*/  IMAD.MOV.U32 R10, RZ, RZ, R173 ;  /* 0x000000ffff0a7224 */ /* 0x000fe200078e00ad */
[----:B------:R-:W4:Y:S01]  /*8020*/  LDL.LU R235, [R1+0x510] ;  /* 0x0005100001eb7983 */ /* 0x000f220000300800 */
[----:B------:R-:W-:-:S02]  /*8030*/  IMAD.MOV.U32 R8, RZ, RZ, R175 ;  /* 0x000000ffff087224 */ /* 0x000fc400078e00af */
[----:B------:R-:W-:Y:S01]  /*8040*/  IMAD.MOV.U32 R7, RZ, RZ, R176 ;  /* 0x000000ffff077224 */ /* 0x000fe200078e00b0 */
[----:B------:R-:W2:Y:S01]  /*8050*/  LDL.LU.64 R172, [R1+0x140] ;  /* 0x0001400001ac7983 */ /* 0x000ea20000300a00 */
[----:B------:R-:W-:Y:S02]  /*8060*/  IMAD.MOV.U32 R6, RZ, RZ, R177 ;  /* 0x000000ffff067224 */ /* 0x000fe400078e00b1 */
[----:B------:R-:W-:Y:S01]  /*8070*/  IMAD.MOV.U32 R5, RZ, RZ, R178 ;  /* 0x000000ffff057224 */ /* 0x000fe200078e00b2 */
[----:B------:R-:W2:Y:S01]  /*8080*/  LDL.LU.64 R174, [R1+0x148] ;  /* 0x0001480001ae7983 */ /* 0x000ea20000300a00 */
[----:B------:R-:W-:Y:S01]  /*8090*/  IMAD.MOV.U32 R3, RZ, RZ, R179 ;  /* 0x000000ffff037224 */ /* 0x000fe200078e00b3 */
[----:B------:R-:W-:Y:S02]  /*80a0*/  UMOV UR16, UR44 ;  /* 0x0000002c00107c82 */ /* 0x000fe40008000000 */
[----:B------:R-:W2:Y:S01]  /*80b0*/  LDL.LU.64 R176, [R1+0x150] ;  /* 0x0001500001b07983 */ /* 0x000ea20000300a00 */
[----:B------:R-:W-:-:S02]  /*80c0*/  UMOV UR17, UR45 ;  /* 0x0000002d00117c82 */ /* 0x000fc40008000000 */
[----:B------:R-:W-:Y:S01]  /*80d0*/  IGMMA.64x16x32.S8.S8 R208, gdesc[UR16], R208, gsb0 ;  /* 0x0060000010d079f1 */ /* 0x000fe200080410d0 */
[----:B------:R-:W2:Y:S04]  /*80e0*/  LDL.LU.64 R178, [R1+0x158] ;  /* 0x0001580001b27983 */ /* 0x000ea80000300a00 */
[----:B---3--:R-:W3:Y:S04]  /*80f0*/  LDL.LU R96, [R1+0x1a0] ;  /* 0x0001a00001607983 */ /* 0x008ee80000300800 */
[----:B------:R-:W3:Y:S01]  /*8100*/  LDL.LU R97, [R1+0x1a4] ;  /* 0x0001a40001617983 */ /* 0x000ee20000300800 */
[----:B------:R-:W-:-:S03]  /*8110*/  IMAD.MOV.U32 R78, RZ, RZ, R110 ;  /* 0x000000ffff4e7224 */ /* 0x000fc600078e006e */
[----:B------:R-:W3:Y:S01]  /*8120*/  LDL.LU R98, [R1+0x1a8] ;  /* 0x0001a80001627983 */ /* 0x000ee20000300800 */
[----:B------:R-:W-:-:S03]  /*8130*/  IMAD.MOV.U32 R40, RZ, RZ, R111 ;  /* 0x000000ffff287224 */ /* 0x000fc600078e006f */
[----:B------:R-:W3:Y:S01]  /*8140*/  LDL.LU R99, [R1+0x1ac] ;  /* 0x0001ac0001637983 */ /* 0x000ee20000300800 */
[----:B------:R-:W-:-:S03]  /*8150*/  IMAD.MOV.U32 R76, RZ, RZ, R108 ;  /* 0x000000ffff4c7224 */ /* 0x000fc600078e006c */
[----:B------:R-:W3:Y:S01]  /*8160*/  LDL.LU R100, [R1+0x1b0] ;  /* 0x0001b00001647983 */ /* 0x000ee20000300800 */
[----:B------:R-:W-:Y:S02]  /*8170*/  IMAD.MOV.U32 R77, RZ, RZ, R109 ;  /* 0x000000ffff4d7224 */ /* 0x000fe400078e006d */
[----:B------:R-:W-:Y:S01]  /*8180*/  IMAD.MOV.U32 R110, RZ, RZ, R118 ;  /* 0x000000ffff6e7224 */ /* 0x000fe200078e0076 */
[----:B------:R-:W3:Y:S01]  /*8190*/  LDL.LU R101, [R1+0x1b4] ;  /* 0x0001b40001657983 */ /* 0x000ee20000300800 */
[----:B------:R-:W-:Y:S02]  /*81a0*/  IMAD.MOV.U32 R111, RZ, RZ, R119 ;  /* 0x000000ffff6f7224 */ /* 0x000fe400078e0077 */
[----:B------:R-:W-:Y:S01]  /*81b0*/  IMAD.MOV.U32 R108, RZ, RZ, R116 ;  /* 0x000000ffff6c7224 */ /* 0x000fe200078e0074 */
[----:B------:R-:W3:Y:S01]  /*81c0*/  LDL.LU R102, [R1+0x1b8] ;  /* 0x0001b80001667983 */ /* 0x000ee20000300800 */
[----:B------:R-:W-:Y:S02]  /*81d0*/  IMAD.MOV.U32 R109, RZ, RZ, R117 ;  /* 0x000000ffff6d7224 */ /* 0x000fe400078e0075 */
[----:B------:R-:W-:Y:S01]  /*81e0*/  IMAD.MOV.U32 R118, RZ, RZ, R146 ;  /* 0x000000ffff767224 */ /* 0x000fe200078e0092 */
[----:B------:R-:W3:Y:S01]  /*81f0*/  LDL.LU R103, [R1+0x1bc] ;  /* 0x0001bc0001677983 */ /* 0x000ee20000300800 */
[----:B------:R-:W-:-:S02]  /*8200*/  IMAD.MOV.U32 R119, RZ, RZ, R147 ;  /* 0x000000ffff777224 */ /* 0x000fc400078e0093 */
[----:B------:R-:W-:Y:S02]  /*8210*/  IMAD.MOV.U32 R116, RZ, RZ, R144 ;  /* 0x000000ffff747224 */ /* 0x000fe400078e0090 */
[----:B------:R-:W-:Y:S02]  /*8220*/  IMAD.MOV.U32 R117, RZ, RZ, R145 ;  /* 0x000000ffff757224 */ /* 0x000fe400078e0091 */
[----:B------:R-:W-:Y:S02]  /*8230*/  IMAD.MOV.U32 R146, RZ, RZ, R14 ;  /* 0x000000ffff927224 */ /* 0x000fe400078e000e */
[----:B------:R-:W-:Y:S02]  /*8240*/  IMAD.MOV.U32 R147, RZ, RZ, R15 ;  /* 0x000000ffff937224 */ /* 0x000fe400078e000f */
[----:B------:R-:W-:Y:S02]  /*8250*/  IMAD.MOV.U32 R144, RZ, RZ, R12 ;  /* 0x000000ffff907224 */ /* 0x000fe400078e000c */
[----:B------:R-:W-:Y:S01]  /*8260*/  IMAD.MOV.U32 R145, RZ, RZ, R13 ;  /* 0x000000ffff917224 */ /* 0x000fe200078e000d */
        /* <DEDUP_REMOVED lines=12> */
[----:B------:R-:W4:Y:S04]  /*8330*/  LDL.LU.64 R214, [R1+0x1d8] ;  /* 0x0001d80001d67983 */ /* 0x000f280000300a00 */
[----:B0-----:R-:W3:Y:S04]  /*8340*/  LDL.LU R64, [R1+0x220] ;  /* 0x0002200001407983 */ /* 0x001ee80000300800 */
[----:B------:R-:W3:Y:S04]  /*8350*/  LDL.LU R65, [R1+0x224] ;  /* 0x0002240001417983 */ /* 0x000ee80000300800 */
[----:B------:R-:W3:Y:S04]  /*8360*/  LDL.LU R66, [R1+0x228] ;  /* 0x0002280001427983 */ /* 0x000ee80000300800 */
[----:B------:R-:W3:Y:S04]  /*8370*/  LDL.LU R67, [R1+0x22c] ;  /* 0x00022c0001437983 */ /* 0x000ee80000300800 */
[----:B------:R-:W3:Y:S01]  /*8380*/  LDL.LU R68, [R1+0x230] ;  /* 0x0002300001447983 */ /* 0x000ee20000300800 */
        /* <DEDUP_REMOVED lines=9> */
[----:B------:R-:W-:Y:S01]  /*8420*/  UMOV UR9, 0x40000040 ;  /* 0x4000004000097882 */ /* 0x000fe20000000000 */
[----:B------:R-:W-:-:S05]  /*8430*/  UMOV UR11, 0x40000040 ;  /* 0x40000040000b7882 */ /* 0x000fca0000000000 */
[----:B------:R-:W-:Y:S01]  /*8440*/  UMOV UR10, UR18 ;  /* 0x00000012000a7c82 */ /* 0x000fe20008000000 */
[----:B------:R-:W-:Y:S01]  /*8450*/  UIADD3 UR50, UR57, 0x86, URZ ;  /* 0x0000008639327890 */ /* 0x000fe2000fffe03f */
[----:B------:R-:W-:Y:S01]  /*8460*/  UMOV UR48, UR8 ;  /* 0x0000000800307c82 */ /* 0x000fe20008000000 */
[----:B------:R-:W-:Y:S01]  /*8470*/  UMOV UR49, UR9 ;  /* 0x0000000900317c82 */ /* 0x000fe20008000000 */
[----:B------:R-:W-:Y:S01]  /*8480*/  UMOV UR51, 0x40000040 ;  /* 0x4000004000337882 */ /* 0x000fe20000000000 */
[----:B--2---:R-:W-:-:S06]  /*8490*/  WARPGROUP.ARRIVE ;  /* 0x00000000000079c5 */ /* 0x004fcc0000000000 */
[----:B------:R-:W-:Y:S03]  /*84a0*/  IGMMA.64x16x32.S8.S8 R172, gdesc[UR4], R172, gsb0 ;  /* 0x0060000004ac79f1 */ /* 0x000fe600080410ac */
[----:B------:R-:W-:Y:S02]  /*84b0*/  WARPGROUP.DEPBAR.LE gsb0, 0x0 ;  /* 0x00008000000079c5 */ /* 0x000fe40000010000 */
[----:B----4-:R-:W-:-:S06]  /*84c0*/  WARPGROUP.ARRIVE ;  /* 0x00000000000079c5 */ /* 0x010fcc0000000000 */
[----:B------:R-:W-:Y:S01]  /*84d0*/  IGMMA.64x16x32.S8.S8 R208, gdesc[UR12], R208, gsb0 ;  /* 0x006000000cd079f1 */ /* 0x000fe200080410d0 */
[----:B------:R-:W-:Y:S01]  /*84e0*/  IMAD.MOV.U32 R69, RZ, RZ, R235 ;  /* 0x000000ffff457224 */ /* 0x000fe200078e00eb */
[----:B------:R-:W-:Y:S01]  /*84f0*/  MOV R132, R16 ;  /* 0x0000001000847202 */ /* 0x000fe20000000f00 */
[----:B------:R-:W-:Y:S02]  /*8500*/  IMAD.MOV.U32 R70, RZ, RZ, R234 ;  /* 0x000000ffff467224 */ /* 0x000fe400078e00ea */
[----:B------:R-:W-:Y:S02]  /*8510*/  IMAD.MOV.U32 R134, RZ, RZ, R2 ;  /* 0x000000ffff867224 */ /* 0x000fe400078e0002 */
[----:B------:R-:W-:Y:S02]  /*8520*/  IMAD.MOV.U32 R235, RZ, RZ, R178 ;  /* 0x000000ffffeb7224 */ /* 0x000fe400078e00b2 */
[----:B------:R-:W-:Y:S02]  /*8530*/  IMAD.MOV.U32 R234, RZ, RZ, R179 ;  /* 0x000000ffffea7224 */ /* 0x000fe400078e00b3 */
[----:B------:R-:W-:Y:S01]  /*8540*/  IMAD.MOV.U32 R130, RZ, RZ, R18 ;  /* 0x000000ffff827224 */ /* 0x000fe200078e0012 */
[----:B------:R-:W2:Y:S01]  /*8550*/  LDL.LU.64 R178, [R1+0x508] ;  /* 0x0005080001b27983 */ /* 0x000ea20000300a00 */
[----:B------:R-:W-:-:S02]  /*8560*/  IMAD.MOV.U32 R131, RZ, RZ, R17 ;  /* 0x000000ffff837224 */ /* 0x000fc400078e0011 */
[----:B------:R-:W-:Y:S02]  /*8570*/  IMAD.MOV.U32 R16, RZ, RZ, R176 ;  /* 0x000000ffff107224 */ /* 0x000fe400078e00b0 */
[----:B------:R-:W-:Y:S02]  /*8580*/  IMAD.MOV.U32 R2, RZ, RZ, R177 ;  /* 0x000000ffff027224 */ /* 0x000fe400078e00b1 */
[----:B------:R-:W-:Y:S01]  /*8590*/  IMAD.MOV.U32 R128, RZ, RZ, R22 ;  /* 0x000000ffff807224 */ /* 0x000fe200078e0016 */
[----:B------:R-:W2:Y:S01]  /*85a0*/  LDL.LU.64 R176, [R1+0x500] ;  /* 0x0005000001b07983 */ /* 0x000ea20000300a00 */
[----:B------:R-:W-:Y:S02]  /*85b0*/  IMAD.MOV.U32 R129, RZ, RZ, R19 ;  /* 0x000000ffff817224 */ /* 0x000fe400078e0013 */
[----:B------:R-:W-:Y:S02]  /*85c0*/  IMAD.MOV.U32 R18, RZ, RZ, R174 ;  /* 0x000000ffff127224 */ /* 0x000fe400078e00ae */
[----:B------:R-:W-:-:S02]  /*85d0*/  IMAD.MOV.U32 R17, RZ, RZ, R175 ;  /* 0x000000ffff117224 */ /* 0x000fc400078e00af */
[----:B------:R-:W-:Y:S01]  /*85e0*/  IMAD.MOV.U32 R71, RZ, RZ, R23 ;  /* 0x000000ffff477224 */ /* 0x000fe200078e0017 */
[----:B------:R-:W4:Y:S01]  /*85f0*/  LDL.LU.64 R174, [R1+0x4f8] ;  /* 0x0004f80001ae7983 */ /* 0x000f220000300a00 */
[----:B------:R-:W-:Y:S02]  /*8600*/  IMAD.MOV.U32 R135, RZ, RZ, R0 ;  /* 0x000000ffff877224 */ /* 0x000fe400078e0000 */
[----:B------:R-:W-:Y:S02]  /*8610*/  IMAD.MOV.U32 R22, RZ, RZ, R172 ;  /* 0x000000ffff167224 */ /* 0x000fe400078e00ac */
[----:B------:R-:W-:Y:S02]  /*8620*/  IMAD.MOV.U32 R19, RZ, RZ, R173 ;  /* 0x000000ffff137224 */ /* 0x000fe400078e00ad */
[----:B------:R-:W-:Y:S01]  /*8630*/  IMAD.MOV.U32 R133, RZ, RZ, R4 ;  /* 0x000000ffff857224 */ /* 0x000fe200078e0004 */
[----:B------:R-:W4:Y:S01]  /*8640*/  LDL.LU.64 R172, [R1+0x4f0] ;  /* 0x0004f00001ac7983 */ /* 0x000f220000300a00 */
[----:B------:R-:W-:-:S02]  /*8650*/  WARPGROUP.DEPBAR.LE gsb0, 0x0 ;  /* 0x00008000000079c5 */ /* 0x000fc40000010000 */
[----:B------:R-:W-:Y:S01]  /*8660*/  IMAD.MOV.U32 R0, RZ, RZ, R214 ;  /* 0x000000ffff007224 */ /* 0x000fe200078e00d6 */
[----:B------:R-:W-:Y:S01]  /*8670*/  MOV R231, R212 ;  /* 0x000000d400e77202 */ /* 0x000fe20000000f00 */
        /* <DEDUP_REMOVED lines=8> */
[----:B------:R-:W2:Y:S04]  /*8700*/  LDL.LU.64 R210, [R1+0x4d8] ;  /* 0x0004d80001d27983 */ /* 0x000ea80000300a00 */
[----:B------:R-:W2:Y:S01]  /*8710*/  LDL.LU.64 R208, [R1+0x4d0] ;  /* 0x0004d00001d07983 */ /* 0x000ea20000300a00 */
[----:B---3--:R-:W-:-:S06]  /*8720*/  WARPGROUP.ARRIVE ;  /* 0x00000000000079c5 */ /* 0x008fcc0000000000 */
        /* <DEDUP_REMOVED lines=29> */
[----:B------:R-:W-:Y:S04]  /*8900*/  STL.64 [R1+0x220], R64 ;  /* 0x0002204001007387 */ /* 0x000fe80000100a00 */
[----:B------:R-:W-:Y:S01]  /*8910*/  STL.64 [R1+0x228], R66 ;  /* 0x0002284201007387 */ /* 0x000fe20000100a00 */
[----:B------:R-:W-:-:S02]  /*8920*/  WARPGROUP.DEPBAR.LE gsb0, 0x0 ;  /* 0x00008000000079c5 */ /* 0x000fc40000010000 */
[----:B--2---:R-:W-:-:S06]  /*8930*/  WARPGROUP.ARRIVE ;  /* 0x00000000000079c5 */ /* 0x004fcc0000000000 */
[----:B------:R-:W-:Y:S01]  /*8940*/  IGMMA.64x16x32.S8.S8 R208, gdesc[UR32], R208, gsb0 ;  /* 0x0060000020d079f1 */ /* 0x000fe200080410d0 */
        /* <DEDUP_REMOVED lines=19> */
[----:B------:R-:W-:Y:S04]  /*8a80*/  STL.64 [R1+0x290], R214 ;  /* 0x000290d601007387 */ /* 0x000fe80000100a00 */
[----:B------:R-:W-:Y:S04]  /*8a90*/  STL.64 [R1+0x288], R212 ;  /* 0x000288d401007387 */ /* 0x000fe80000100a00 */
[----:B------:R0:W-:Y:S04]  /*8aa0*/  STL.64 [R1+0x280], R210 ;  /* 0x000280d201007387 */ /* 0x0001e80000100a00 */
[----:B------:R1:W-:Y:S01]  /*8ab0*/  STL.64 [R1+0x278], R208 ;  /* 0x000278d001007387 */ /* 0x0003e20000100a00 */
[----:B0-----:R-:W-:-:S02]  /*8ac0*/  IMAD.MOV.U32 R210, RZ, RZ, R182 ;  /* 0x000000ffffd27224 */ /* 0x001fc400078e00b6 */
[----:B-1----:R-:W-:Y:S02]  /*8ad0*/  IMAD.MOV.U32 R208, RZ, RZ, R180 ;  /* 0x000000ffffd07224 */ /* 0x002fe400078e00b4 */
[----:B------:R-:W2:Y:S01]  /*8ae0*/  LDL.LU R180, [R1+0x4cc] ;  /* 0x0004cc0001b47983 */ /* 0x000ea20000300800 */
[----:B------:R-:W-:Y:S02]  /*8af0*/  IMAD.MOV.U32 R209, RZ, RZ, R181 ;  /* 0x000000ffffd17224 */ /* 0x000fe400078e00b5 */
[----:B------:R-:W-:Y:S01]  /*8b00*/  IMAD.MOV.U32 R211, RZ, RZ, R183 ;  /* 0x000000ffffd37224 */ /* 0x000fe200078e00b7 */
[----:B------:R-:W2:Y:S04]  /*8b10*/  LDL.LU R181, [R1+0x4c8] ;  /* 0x0004c80001b57983 */ /* 0x000ea80000300800 */
[----:B------:R-:W2:Y:S04]  /*8b20*/  LDL.LU R182, [R1+0x4c4] ;  /* 0x0004c40001b67983 */ /* 0x000ea80000300800 */
[----:B------:R-:W2:Y:S01]  /*8b30*/  LDL.LU R183, [R1+0x4c0] ;  /* 0x0004c00001b77983 */ /* 0x000ea20000300800 */
[----:B------:R-:W-:Y:S01]  /*8b40*/  UIADD3 UR42, UR57, 0x306, URZ ;  /* 0x00000306392a7890 */ /* 0x000fe2000fffe03f */
[----:B------:R-:W-:Y:S01]  /*8b50*/  UMOV UR40, UR8 ;  /* 0x0000000800287c82 */ /* 0x000fe20008000000 */
[----:B------:R-:W-:Y:S01]  /*8b60*/  UMOV UR41, UR9 ;  /* 0x0000000900297c82 */ /* 0x000fe20008000000 */
[----:B------:R-:W-:Y:S01]  /*8b70*/  UMOV UR43, 0x40000040 ;  /* 0x40000040002b7882 */ /* 0x000fe20000000000 */
[----:B------:R-:W-:-:S02]  /*8b80*/  IMAD.MOV.U32 R212, RZ, RZ, R144 ;  /* 0x000000ffffd47224 */ /* 0x000fc400078e0090 */
[----:B------:R-:W3:Y:S01]  /*8b90*/  LDL.LU R144, [R1+0x4bc] ;  /* 0x0004bc0001907983 */ /* 0x000ee20000300800 */
[----:B------:R-:W-:Y:S02]  /*8ba0*/  IMAD.MOV.U32 R213, RZ, RZ, R145 ;  /* 0x000000ffffd57224 */ /* 0x000fe400078e0091 */
[----:B------:R-:W-:Y:S01]  /*8bb0*/  IMAD.MOV.U32 R214, RZ, RZ, R146 ;  /* 0x000000ffffd67224 */ /* 0x000fe200078e0092 */
[----:B------:R-:W3:Y:S01]  /*8bc0*/  LDL.LU R145, [R1+0x4b8] ;  /* 0x0004b80001917983 */ /* 0x000ee20000300800 */
[----:B------:R-:W-:-:S03]  /*8bd0*/  IMAD.MOV.U32 R215, RZ, RZ, R147 ;  /* 0x000000ffffd77224 */ /* 0x000fc600078e0093 */
        /* <DEDUP_REMOVED lines=17> */
[----:B------:R-:W-:Y:S01]  /*8cf0*/  UIADD3 UR18, UR57, 0x386, URZ ;  /* 0x0000038639127890 */ /* 0x000fe2000fffe03f */
[----:B------:R-:W-:Y:S01]  /*8d00*/  UMOV UR16, UR8 ;  /* 0x0000000800107c82 */ /* 0x000fe20008000000 */
[----:B------:R-:W-:Y:S01]  /*8d10*/  UMOV UR17, UR9 ;  /* 0x0000000900117c82 */ /* 0x000fe20008000000 */
[----:B------:R-:W-:Y:S01]  /*8d20*/  UMOV UR19, 0x40000040 ;  /* 0x4000004000137882 */ /* 0x000fe20000000000 */
[----:B------:R-:W-:Y:S01]  /*8d30*/  MOV R180, R112 ;  /* 0x0000007000b47202 */ /* 0x000fe20000000f00 */
[----:B------:R-:W-:Y:S01]  /*8d40*/  IMAD.MOV.U32 R181, RZ, RZ, R113 ;  /* 0x000000ffffb57224 */ /* 0x000fe200078e0071 */
[----:B------:R-:W2:Y:S01]  /*8d50*/  LDL.LU R112, [R1+0x49c] ;  /* 0x00049c0001707983 */ /* 0x000ea20000300800 */
[----:B------:R-:W-:-:S02]  /*8d60*/  IMAD.MOV.U32 R182, RZ, RZ, R114 ;  /* 0x000000ffffb67224 */ /* 0x000fc400078e0072 */
[----:B------:R-:W-:Y:S01]  /*8d70*/  IMAD.MOV.U32 R183, RZ, RZ, R115 ;  /* 0x000000ffffb77224 */ /* 0x000fe200078e0073 */
[----:B------:R-:W2:Y:S04]  /*8d80*/  LDL.LU R113, [R1+0x498] ;  /* 0x0004980001717983 */ /* 0x000ea80000300800 */
[----:B------:R-:W2:Y:S04]  /*8d90*/  LDL.LU R114, [R1+0x494] ;  /* 0x0004940001727983 */ /* 0x000ea80000300800 */
[----:B------:R-:W2:Y:S01]  /*8da0*/  LDL.LU R115, [R1+0x490] ;  /* 0x0004900001737983 */ /* 0x000ea20000300800 */
[----:B---3--:R-:W-:-:S06]  /*8db0*/  WARPGROUP.ARRIVE ;  /* 0x00000000000079c5 */ /* 0x008fcc0000000000 */
        /* <DEDUP_REMOVED lines=53> */
[----:B------:R-:W-:Y:S01]  /*9110*/  IMAD.MOV.U32 R99, RZ, RZ, R87 ;  /* 0x000000ffff637224 */ /* 0x000fe200078e0057 */
[----:B------:R-:W-:Y:S01]  /*9120*/  MOV R100, R54 ;  /* 0x0000003600647202 */ /* 0x000fe20000000f00 */
[----:B------:R-:W-:-:S02]  /*9130*/  IMAD.MOV.U32 R101, RZ, RZ, R55 ;  /* 0x000000ffff657224 */ /* 0x000fc400078e0037 */
[----:B------:R-:W-:Y:S01]  /*9140*/  IMAD.MOV.U32 R102, RZ, RZ, R47 ;  /* 0x000000ffff667224 */ /* 0x000fe200078e002f */
[----:B--2---:R-:W-:-:S06]  /*9150*/  WARPGROUP.ARRIVE ;  /* 0x00000000000079c5 */ /* 0x004fcc0000000000 */
[----:B------:R-:W-:Y:S03]  /*9160*/  IGMMA.64x16x32.S8.S8 R112, gdesc[UR4], R112, gsb0 ;  /* 0x00600000047079f1 */ /* 0x000fe60008041070 */
[----:B------:R-:W-:Y:S02]  /*9170*/  WARPGROUP.DEPBAR.LE gsb0, 0x0 ;  /* 0x00008000000079c5 */ /* 0x000fe40000010000 */
[----:B------:R0:W-:Y:S04]  /*9180*/  STL.64 [R1+0x2f0], R118 ;  /* 0x0002f07601007387 */ /* 0x0001e80000100a00 */
[----:B------:R1:W-:Y:S04]  /*9190*/  STL.64 [R1+0x2e8], R116 ;  /* 0x0002e87401007387 */ /* 0x0003e80000100a00 */
[----:B------:R2:W-:Y:S04]  /*91a0*/  STL.64 [R1+0x2e0], R114 ;  /* 0x0002e07201007387 */ /* 0x0005e80000100a00 */
[----:B------:R4:W-:Y:S01]  /*91b0*/  STL.64 [R1+0x2d8], R112 ;  /* 0x0002d87001007387 */ /* 0x0009e20000100a00 */
[----:B0-----:R-:W-:Y:S01]  /*91c0*/  IMAD.MOV.U32 R118, RZ, RZ, R110 ;  /* 0x000000ffff767224 */ /* 0x001fe200078e006e */
[----:B-1----:R-:W-:Y:S01]  /*91d0*/  MOV R116, R108 ;  /* 0x0000006c00747202 */ /* 0x002fe20000000f00 */
[----:B------:R-:W-:-:S02]  /*91e0*/  IMAD.MOV.U32 R117, RZ, RZ, R109 ;  /* 0x000000ffff757224 */ /* 0x000fc400078e006d */
[----:B--2---:R-:W-:Y:S02]  /*91f0*/  IMAD.MOV.U32 R114, RZ, RZ, R106 ;  /* 0x000000ffff727224 */ /* 0x004fe400078e006a */
[----:B----4-:R-:W-:Y:S02]  /*9200*/  IMAD.MOV.U32 R112, RZ, RZ, R104 ;  /* 0x000000ffff707224 */ /* 0x010fe400078e0068 */
[----:B------:R-:W2:Y:S01]  /*9210*/  LDL.LU R104, [R1+0x46c] ;  /* 0x00046c0001687983 */ /* 0x000ea20000300800 */
[----:B------:R-:W-:Y:S02]  /*9220*/  IMAD.MOV.U32 R113, RZ, RZ, R105 ;  /* 0x000000ffff717224 */ /* 0x000fe400078e0069 */
[----:B------:R-:W-:Y:S01]  /*9230*/  IMAD.MOV.U32 R115, RZ, RZ, R107 ;  /* 0x000000ffff737224 */ /* 0x000fe200078e006b */
[----:B------:R-:W2:Y:S04]  /*9240*/  LDL.LU R105, [R1+0x468] ;  /* 0x0004680001697983 */ /* 0x000ea80000300800 */
[----:B------:R-:W2:Y:S01]  /*9250*/  LDL.LU R106, [R1+0x464] ;  /* 0x00046400016a7983 */ /* 0x000ea20000300800 */
[----:B------:R-:W-:-:S03]  /*9260*/  IMAD.MOV.U32 R119, RZ, RZ, R111 ;  /* 0x000000ffff777224 */ /* 0x000fc600078e006f */
[----:B------:R-:W2:Y:S04]  /*9270*/  LDL.LU R107, [R1+0x460] ;  /* 0x00046000016b7983 */ /* 0x000ea80000300800 */
[----:B------:R-:W2:Y:S04]  /*9280*/  LDL.LU R108, [R1+0x45c] ;  /* 0x00045c00016c7983 */ /* 0x000ea80000300800 */
[----:B------:R-:W2:Y:S04]  /*9290*/  LDL.LU R109, [R1+0x458] ;  /* 0x00045800016d7983 */ /* 0x000ea80000300800 */
[----:B------:R-:W2:Y:S04]  /*92a0*/  LDL.LU R110, [R1+0x454] ;  /* 0x00045400016e7983 */ /* 0x000ea80000300800 */
[----:B------:R-:W2:Y:S04]  /*92b0*/  LDL.LU R111, [R1+0x450] ;  /* 0x00045000016f7983 */ /* 0x000ea80000300800 */
[----:B------:R-:W4:Y:S04]  /*92c0*/  LDL.LU R72, [R1+0x44c] ;  /* 0x00044c0001487983 */ /* 0x000f280000300800 */
[----:B------:R-:W4:Y:S04]  /*92d0*/  LDL.LU R73, [R1+0x448] ;  /* 0x0004480001497983 */ /* 0x000f280000300800 */
[----:B------:R-:W4:Y:S04]  /*92e0*/  LDL.LU R74, [R1+0x444] ;  /* 0x00044400014a7983 */ /* 0x000f280000300800 */
[----:B------:R-:W4:Y:S04]  /*92f0*/  LDL.LU R75, [R1+0x440] ;  /* 0x00044000014b7983 */ /* 0x000f280000300800 */
[----:B------:R-:W4:Y:S04]  /*9300*/  LDL.LU R76, [R1+0x43c] ;  /* 0x00043c00014c7983 */ /* 0x000f280000300800 */
[----:B------:R-:W4:Y:S04]  /*9310*/  LDL.LU R77, [R1+0x438] ;  /* 0x00043800014d7983 */ /* 0x000f280000300800 */
[----:B------:R-:W4:Y:S04]  /*9320*/  LDL.LU R78, [R1+0x434] ;  /* 0x00043400014e7983 */ /* 0x000f280000300800 */
[----:B------:R-:W3:Y:S04]  /*9330*/  LDL.LU R40, [R1+0x430] ;  /* 0x0004300001287983 */ /* 0x000ee80000300800 */
[----:B------:R-:W3:Y:S04]  /*9340*/  LDL.LU R41, [R1+0x42c] ;  /* 0x00042c0001297983 */ /* 0x000ee80000300800 */
[----:B------:R-:W3:Y:S04]  /*9350*/  LDL.LU R42, [R1+0x428] ;  /* 0x00042800012a7983 */ /* 0x000ee80000300800 */
[----:B------:R-:W3:Y:S04]  /*9360*/  LDL.LU R43, [R1+0x424] ;  /* 0x00042400012b7983 */ /* 0x000ee80000300800 */
[----:B------:R-:W3:Y:S04]  /*9370*/  LDL.LU R44, [R1+0x420] ;  /* 0x00042000012c7983 */ /* 0x000ee80000300800 */
[----:B------:R-:W3:Y:S04]  /*9380*/  LDL.LU R45, [R1+0x41c] ;  /* 0x00041c00012d7983 */ /* 0x000ee80000300800 */
[----:B------:R-:W3:Y:S04]  /*9390*/  LDL.LU R46, [R1+0x418] ;  /* 0x00041800012e7983 */ /* 0x000ee80000300800 */
[----:B------:R-:W2:Y:S04]  /*93a0*/  LDL.LU R48, [R1+0x414] ;  /* 0x0004140001307983 */ /* 0x000ea80000300800 */
        /* <DEDUP_REMOVED lines=9> */
[----:B------:R-:W3:Y:S04]  /*9440*/  LDL.LU R64, [R1] ;  /* 0x0000000001407983 */ /* 0x000ee80000300800 */
        /* <DEDUP_REMOVED lines=11> */
[----:B------:R-:W2:Y:S04]  /*9500*/  LDL.LU R54, [R1+0x3dc] ;  /* 0x0003dc0001367983 */ /* 0x000ea80000300800 */
[----:B------:R-:W2:Y:S04]  /*9510*/  LDL.LU R55, [R1+0x3d8] ;  /* 0x0003d80001377983 */ /* 0x000ea80000300800 */
[----:B------:R-:W3:Y:S01]  /*9520*/  LDL.LU R47, [R1+0x3d4] ;  /* 0x0003d400012f7983 */ /* 0x000ee20000300800 */
[----:B------:R-:W-:-:S03]  /*9530*/  IMAD.MOV.U32 R103, RZ, RZ, R79 ;  /* 0x000000ffff677224 */ /* 0x000fc600078e004f */
[----:B------:R-:W3:Y:S01]  /*9540*/  LDL.LU R79, [R1+0x3d0] ;  /* 0x0003d000014f7983 */ /* 0x000ee20000300800 */
        /* <DEDUP_REMOVED lines=9> */
[----:B----4-:R-:W-:-:S06]  /*95e0*/  WARPGROUP.ARRIVE ;  /* 0x00000000000079c5 */ /* 0x010fcc0000000000 */
[----:B------:R-:W-:Y:S03]  /*95f0*/  IGMMA.64x16x32.S8.S8 R80, gdesc[UR12], R80, gsb0 ;  /* 0x006000000c5079f1 */ /* 0x000fe60008041050 */
[----:B------:R-:W-:Y:S02]  /*9600*/  WARPGROUP.DEPBAR.LE gsb0, 0x0 ;  /* 0x00008000000079c5 */ /* 0x000fe40000010000 */
[----:B--2---:R-:W-:-:S06]  /*9610*/  WARPGROUP.ARRIVE ;  /* 0x00000000000079c5 */ /* 0x004fcc0000000000 */
        /* <DEDUP_REMOVED lines=74> */
[----:B------:R-:W-:Y:S04]  /*9ac0*/  STL.64 [R1], R64 ;  /* 0x0000004001007387 */ /* 0x000fe80000100a00 */
[----:B------:R-:W-:Y:S04]  /*9ad0*/  STL.64 [R1+0x8], R66 ;  /* 0x0000084201007387 */ /* 0x000fe80000100a00 */
[----:B------:R-:W-:Y:S04]  /*9ae0*/  STL.64 [R1+0x10], R68 ;  /* 0x0000104401007387 */ /* 0x000fe80000100a00 */
[----:B------:R0:W-:Y:S04]  /*9af0*/  STL.64 [R1+0x18], R70 ;  /* 0x0000184601007387 */ /* 0x0001e80000100a00 */
[----:B0-----:R-:W2:Y:S04]  /*9b00*/  LDL.LU.64 R70, [R1+0x3c8] ;  /* 0x0003c80001467983 */ /* 0x001ea80000300a00 */
[----:B------:R-:W2:Y:S04]  /*9b10*/  LDL.LU.64 R68, [R1+0x3c0] ;  /* 0x0003c00001447983 */ /* 0x000ea80000300a00 */
[----:B------:R-:W2:Y:S04]  /*9b20*/  LDL.LU.64 R66, [R1+0x3b8] ;  /* 0x0003b80001427983 */ /* 0x000ea80000300a00 */
[----:B------:R-:W2:Y:S01]  /*9b30*/  LDL.LU.64 R64, [R1+0x3b0] ;  /* 0x0003b00001407983 */ /* 0x000ea20000300a00 */
[----:B------:R-:W-:-:S02]  /*9b40*/  WARPGROUP.DEPBAR.LE gsb0, 0x0 ;  /* 0x00008000000079c5 */ /* 0x000fc40000010000 */
[----:B------:R-:W-:-:S06]  /*9b50*/  WARPGROUP.ARRIVE ;  /* 0x00000000000079c5 */ /* 0x000fcc0000000000 */
[----:B------:R-:W-:Y:S01]  /*9b60*/  IGMMA.64x16x32.S8.S8 R208, gdesc[UR24], R208, gsb0 ;  /* 0x0060000018d079f1 */ /* 0x000fe200080410d0 */
[----:B------:R-:W-:Y:S04]  /*9b70*/  STL.64 [R1+0x80], R96 ;  /* 0x0000806001007387 */ /* 0x000fe80000100a00 */
        /* <DEDUP_REMOVED lines=44> */
[----:B------:R0:W-:Y:S04]  /*9e40*/  STL.64 [R1+0x60], R208 ;  /* 0x000060d001007387 */ /* 0x0001e80000100a00 */
[----:B------:R1:W-:Y:S04]  /*9e50*/  STL.64 [R1+0x68], R210 ;  /* 0x000068d201007387 */ /* 0x0003e80000100a00 */
[----:B------:R1:W-:Y:S04]  /*9e60*/  STL.64 [R1+0x70], R212 ;  /* 0x000070d401007387 */ /* 0x0003e80000100a00 */
[----:B------:R4:W-:Y:S01]  /*9e70*/  STL.64 [R1+0x78], R214 ;  /* 0x000078d601007387 */ /* 0x0009e20000100a00 */
[----:B0-----:R-:W-:-:S02]  /*9e80*/  IMAD.MOV.U32 R208, RZ, RZ, R227 ;  /* 0x000000ffffd07224 */ /* 0x001fc400078e00e3 */
[----:B------:R-:W-:Y:S01]  /*9e90*/  IMAD.MOV.U32 R209, RZ, RZ, R228 ;  /* 0x000000ffffd17224 */ /* 0x000fe200078e00e4 */
[----:B------:R-:W4:Y:S01]  /*9ea0*/  LDL.LU R227, [R1+0x32c] ;  /* 0x00032c0001e37983 */ /* 0x000f220000300800 */
[----:B-1----:R-:W-:Y:S02]  /*9eb0*/  IMAD.MOV.U32 R210, RZ, RZ, R229 ;  /* 0x000000ffffd27224 */ /* 0x002fe400078e00e5 */
[----:B------:R-:W-:Y:S01]  /*9ec0*/  IMAD.MOV.U32 R211, RZ, RZ, R230 ;  /* 0x000000ffffd37224 */ /* 0x000fe200078e00e6 */
[----:B------:R-:W4:Y:S01]  /*9ed0*/  LDL.LU R228, [R1+0x328] ;  /* 0x0003280001e47983 */ /* 0x000f220000300800 */
[----:B------:R-:W-:-:S03]  /*9ee0*/  IMAD.MOV.U32 R212, RZ, RZ, R231 ;  /* 0x000000ffffd47224 */ /* 0x000fc600078e00e7 */
        /* <DEDUP_REMOVED lines=13> */
[----:B----4-:R-:W-:-:S06]  /*9fc0*/  WARPGROUP.ARRIVE ;  /* 0x00000000000079c5 */ /* 0x010fcc0000000000 */
[----:B------:R-:W-:Y:S03]  /*9fd0*/  IGMMA.64x16x32.S8.S8 R224, gdesc[UR28], R224, gsb0 ;  /* 0x006000001ce079f1 */ /* 0x000fe600080410e0 */
[----:B------:R-:W-:Y:S02]  /*9fe0*/  WARPGROUP.DEPBAR.LE gsb0, 0x0 ;  /* 0x00008000000079c5 */ /* 0x000fe40000010000 */
[----:B---3--:R-:W-:-:S06]  /*9ff0*/  WARPGROUP.ARRIVE ;  /* 0x00000000000079c5 */ /* 0x008fcc0000000000 */
        /* <DEDUP_REMOVED lines=56> */
[----:B------:R-:W-:Y:S01]  /*a380*/  IMAD.MOV.U32 R112, RZ, RZ, R11 ;  /* 0x000000ffff707224 */ /* 0x000fe200078e000b */
[----:B------:R-:W-:Y:S01]  /*a390*/  MOV R116, R7 ;  /* 0x0000000700747202 */ /* 0x000fe20000000f00 */
        /* <DEDUP_REMOVED lines=8> */
[----:B------:R-:W-:-:S03]  /*a420*/  WARPGROUP.DEPBAR.LE gsb0, 0x0 ;  /* 0x00008000000079c5 */ /* 0x000fc60000010000 */
        /* <DEDUP_REMOVED lines=12> */
[----:B------:R-:W-:-:S03]  /*a4f0*/  WARPGROUP.DEPBAR.LE gsb0, 0x0 ;  /* 0x00008000000079c5 */ /* 0x000fc60000010000 */
        /* <DEDUP_REMOVED lines=17> */
[----:B------:R-:W-:Y:S01]  /*a610*/  IMAD.MOV.U32 R215, RZ, RZ, R23 ;  /* 0x000000ffffd77224 */ /* 0x000fe200078e0017 */
[----:B------:R-:W-:Y:S01]  /*a620*/  UMOV UR8, UR44 ;  /* 0x0000002c00087c82 */ /* 0x000fe20008000000 */
[----:B------:R-:W-:Y:S01]  /*a630*/  UMOV UR9, UR45 ;  /* 0x0000002d00097c82 */ /* 0x000fe20008000000 */
[----:B------:R0:W5:Y:S04]  /*a640*/  LDL.LU R4, [R1+0x318] ;  /* 0x0003180001047983 */ /* 0x0001680000300800 */
[----:B------:R0:W5:Y:S04]  /*a650*/  LDL.LU R0, [R1+0x314] ;  /* 0x0003140001007983 */ /* 0x0001680000300800 */
[----:B------:R0:W5:Y:S04]  /*a660*/  LDL.LU R23, [R1+0x310] ;  /* 0x0003100001177983 */ /* 0x0001680000300800 */
[----:B------:R0:W5:Y:S04]  /*a670*/  LDL.LU R22, [R1+0x30c] ;  /* 0x00030c0001167983 */ /* 0x0001680000300800 */
[----:B------:R0:W5:Y:S04]  /*a680*/  LDL.LU R19, [R1+0x308] ;  /* 0x0003080001137983 */ /* 0x0001680000300800 */
[----:B------:R0:W5:Y:S04]  /*a690*/  LDL.LU R18, [R1+0x304] ;  /* 0x0003040001127983 */ /* 0x0001680000300800 */
[----:B------:R0:W5:Y:S04]  /*a6a0*/  LDL.LU R17, [R1+0x300] ;  /* 0x0003000001117983 */ /* 0x0001680000300800 */
[----:B------:R0:W5:Y:S04]  /*a6b0*/  LDL.LU R16, [R1+0x2fc] ;  /* 0x0002fc0001107983 */ /* 0x0001680000300800 */
[----:B------:R0:W5:Y:S01]  /*a6c0*/  LDL.LU R2, [R1+0x2f8] ;  /* 0x0002f80001027983 */ /* 0x0001620000300800 */
[----:B------:R-:W-:-:S02]  /*a6d0*/  WARPGROUP.DEPBAR.LE gsb0, 0x0 ;  /* 0x00008000000079c5 */ /* 0x000fc40000010000 */
[----:B------:R-:W-:-:S06]  /*a6e0*/  WARPGROUP.ARRIVE ;  /* 0x00000000000079c5 */ /* 0x000fcc0000000000 */
[----:B------:R-:W-:Y:S01]  /*a6f0*/  IGMMA.64x16x32.S8.S8 R208, gdesc[UR8], R208, gsb0 ;  /* 0x0060000008d079f1 */ /* 0x000fe200080410d0 */
[----:B------:R-:W-:Y:S04]  /*a700*/  STL.64 [R1+0x40], R112 ;  /* 0x0000407001007387 */ /* 0x000fe80000100a00 */
[----:B------:R-:W-:Y:S04]  /*a710*/  STL.64 [R1+0x48], R114 ;  /* 0x0000487201007387 */ /* 0x000fe80000100a00 */
[----:B------:R-:W-:Y:S04]  /*a720*/  STL.64 [R1+0x50], R116 ;  /* 0x0000507401007387 */ /* 0x000fe80000100a00 */
[----:B------:R1:W-:Y:S04]  /*a730*/  STL.64 [R1+0x58], R118 ;  /* 0x0000587601007387 */ /* 0x0003e80000100a00 */
[----:B-1----:R0:W5:Y:S04]  /*a740*/  LDL.LU.64 R118, [R1+0x2f0] ;  /* 0x0002f00001767983 */ /* 0x0021680000300a00 */
[----:B------:R0:W5:Y:S04]  /*a750*/  LDL.LU.64 R116, [R1+0x2e8] ;  /* 0x0002e80001747983 */ /* 0x0001680000300a00 */
[----:B------:R0:W5:Y:S04]  /*a760*/  LDL.LU.64 R114, [R1+0x2e0] ;  /* 0x0002e00001727983 */ /* 0x0001680000300a00 */
[----:B------:R0:W5:Y:S04]  /*a770*/  LDL.LU.64 R112, [R1+0x2d8] ;  /* 0x0002d80001707983 */ /* 0x0001680000300a00 */
        /* <DEDUP_REMOVED lines=11> */
[----:B------:R1:W-:Y:S01]  /*a830*/  STL.64 [R1+0x158], R182 ;  /* 0x000158b601007387 */ /* 0x0003e20000100a00 */
[----:B------:R-:W-:-:S03]  /*a840*/  WARPGROUP.DEPBAR.LE gsb0, 0x0 ;  /* 0x00008000000079c5 */ /* 0x000fc60000010000 */
        /* <DEDUP_REMOVED lines=11> */
[----:B------:R0:W5:Y:S01]  /*a900*/  LDL.LU.64 R208, [R1+0x278] ;  /* 0x0002780001d07983 */ /* 0x0001620000300a00 */
[----:B------:R-:W-:Y:S05]  /*a910*/  @!P1 BRA `(.L_x_18) ;  /* 0x0000009800009947 */ /* 0x000fea0003800000 */
[----:B------:R-:W2:Y:S01]  /*a920*/  LDL R3, [R1+0x268] ;  /* 0x0002680001037983 */ /* 0x000ea20000100800 */
[----:B------:R-:W-:Y:S01]  /*a930*/  UIADD3 UR6, UR61, 0x1, URZ ;  /* 0x000000013d067890 */ /* 0x000fe2000fffe03f */
[----:B-----5:R-:W-:Y:S01]  /*a940*/  R2UR UR58, R2 ;  /* 0x00000000023a72ca */ /* 0x020fe200000e0000 */
[----:B------:R-:W-:Y:S02]  /*a950*/  UMOV UR7, UR61 ;  /* 0x0000003d00077c82 */ /* 0x000fe40008000000 */
[----:B------:R-:W-:-:S04]  /*a960*/  UISETP.NE.AND UP0, UPT, UR6, 0x2, UPT ;  /* 0x000000020600788c */ /* 0x000fc8000bf05270 */
[----:B------:R-:W-:Y:S02]  /*a970*/  USEL UR57, URZ, 0x1, UP0 ;  /* 0x000000013f397887 */ /* 0x000fe40008000000 */
[----:B------:R-:W-:Y:S01]  /*a980*/  USEL UR6, UR6, URZ, UP0 ;  /* 0x0000003f06067287 */ /* 0x000fe20008000000 */
[----:B--2---:R-:W-:-:S13]  /*a990*/  R2UR UR4, R3 ;  /* 0x00000000030472ca */ /* 0x004fda00000e0000 */
[----:B------:R-:W-:-:S12]  /*a9a0*/  ULOP3.LUT UR57, UR4, UR57, URZ, 0x3c, !UPT ;  /* 0x0000003904397292 */ /* 0x000fd8000f8e3c3f */
.L_x_25:
[----:B------:R-:W-:Y:S05]  /*a9b0*/  @!P0 BRA `(.L_x_19) ;  /* 0x0000000000048947 */ /* 0x000fea0003800000 */
[----:B------:R-:W-:Y:S01]  /*a9c0*/  BPT.TRAP 0x1 ;  /* 0x000000040000795c */ /* 0x000fe20000300000 */
.L_x_19:
[----:B------:R-:W1:Y:S01]  /*a9d0*/  S2UR UR5, SR_CgaCtaId ;  /* 0x00000000000579c3 */ /* 0x000e620000008800 */
[----:B------:R-:W-:Y:S01]  /*a9e0*/  UMOV UR4, 0x400 ;  /* 0x0000040000047882 */ /* 0x000fe20000000000 */
[----:B------:R-:W-:Y:S02]  /*a9f0*/  IMAD.U32 R3, RZ, RZ, UR57 ;  /* 0x00000039ff037e24 */ /* 0x000fe4000f8e00ff */
[----:B------:R-:W-:-:S03]  /*aa00*/  IMAD.U32 R2, RZ, RZ, UR6 ;  /* 0x00000006ff027e24 */ /* 0x000fc6000f8e00ff */
[----:B------:R-:W-:Y:S01]  /*aa10*/  SHF.L.U32 R3, R3, 0x1f, RZ ;  /* 0x0000001f03037819 */ /* 0x000fe200000006ff */
[----:B-1----:R-:W-:-:S06]  /*aa20*/  ULEA UR4, UR5, UR4, 0x18 ;  /* 0x0000000405047291 */ /* 0x002fcc000f8ec03f */
[----:B------:R-:W-:-:S04]  /*aa30*/  IMAD.U32 R0, RZ, RZ, UR4 ;  /* 0x00000004ff007e24 */ /* 0x000fc8000f8e00ff */
[----:B------:R-:W-:-:S04]  /*aa40*/  IMAD R2, R2, 0x8, R0 ;  /* 0x0000000802027824 */ /* 0x000fc800078e0200 */
[----:B------:R1:W2:Y:S01]  /*aa50*/  SYNCS.PHASECHK.TRANS64.TRYWAIT P1, [R2+URZ], R3 ;  /* 0x00000003020075a7 */ /* 0x0002a2000802017f */
[----:B------:R-:W-:Y:S05]  /*aa60*/  @!P0 BRA `(.L_x_20) ;  /* 0x0000000000048947 */ /* 0x000fea0003800000 */
[----:B------:R-:W-:Y:S01]  /*aa70*/  BPT.TRAP 0x1 ;  /* 0x000000040000795c */ /* 0x000fe20000300000 */
.L_x_20:
[----:B--2---:R-:W-:Y:S05]  /*aa80*/  @P1 BRA `(.L_x_21) ;  /* 0x0000000000081947 */ /* 0x004fea0003800000 */
[----:B------:R-:W2:Y:S02]  /*aa90*/  SYNCS.PHASECHK.TRANS64.TRYWAIT P1, [R2+URZ], R3 ;  /* 0x00000003020075a7 */ /* 0x000ea4000802017f */
[----:B--2---:R-:W-:Y:S05]  /*aaa0*/  @!P1 BRA `(.L_x_22) ;  /* 0x000001e800189947 */ /* 0x004fea0003800000 */
.L_x_21:
[----:B------:R-:W-:Y:S04]  /*aab0*/  STL.64 [R1+0x850], R126 ;  /* 0x0008507e01007387 */ /* 0x000fe80000100a00 */
[----:B------:R-:W-:Y:S04]  /*aac0*/  STL.64 [R1+0x848], R124 ;  /* 0x0008487c01007387 */ /* 0x000fe80000100a00 */
[----:B------:R-:W-:Y:S04]  /*aad0*/  STL.64 [R1+0x840], R122 ;  /* 0x0008407a01007387 */ /* 0x000fe80000100a00 */
[----:B------:R3:W-:Y:S04]  /*aae0*/  STL.64 [R1+0x838], R120 ;  /* 0x0008387801007387 */ /* 0x0007e80000100a00 */
[----:B---3--:R-:W3:Y:S04]  /*aaf0*/  LDL.LU.64 R120, [R1+0x1a0] ;  /* 0x0001a00001787983 */ /* 0x008ee80000300a00 */
[----:B------:R-:W3:Y:S04]  /*ab00*/  LDL.LU.64 R122, [R1+0x1a8] ;  /* 0x0001a800017a7983 */ /* 0x000ee80000300a00 */
[----:B------:R-:W3:Y:S04]  /*ab10*/  LDL.LU.64 R124, [R1+0x1b0] ;  /* 0x0001b000017c7983 */ /* 0x000ee80000300a00 */
[----:B------:R-:W3:Y:S04]  /*ab20*/  LDL.LU.64 R126, [R1+0x1b8] ;  /* 0x0001b800017e7983 */ /* 0x000ee80000300a00 */
[----:B------:R-:W-:Y:S04]  /*ab30*/  STL.64 [R1+0x830], R158 ;  /* 0x0008309e01007387 */ /* 0x000fe80000100a00 */
[----:B------:R-:W-:Y:S04]  /*ab40*/  STL.64 [R1+0x828], R156 ;  /* 0x0008289c01007387 */ /* 0x000fe80000100a00 */
[----:B------:R-:W-:Y:S04]  /*ab50*/  STL.64 [R1+0x820], R154 ;  /* 0x0008209a01007387 */ /* 0x000fe80000100a00 */
[----:B------:R4:W-:Y:S04]  /*ab60*/  STL.64 [R1+0x818], R152 ;  /* 0x0008189801007387 */ /* 0x0009e80000100a00 */
[----:B----4-:R-:W4:Y:S04]  /*ab70*/  LDL.LU.64 R152, [R1+0x120] ;  /* 0x0001200001987983 */ /* 0x010f280000300a00 */
        /* <DEDUP_REMOVED lines=18> */
[----:B------:R-:W3:Y:S01]  /*aca0*/  LDL.LU.64 R222, [R1+0x238] ;  /* 0x0002380001de7983 */ /* 0x000ee20000300a00 */
[----:B------:R-:W-:Y:S01]  /*acb0*/  R2UR UR4, R4 ;  /* 0x00000000040472ca */ /* 0x000fe200000e0000 */
[----:B------:R-:W-:Y:S01]  /*acc0*/  UMOV UR9, 0x40000040 ;  /* 0x4000004000097882 */ /* 0x000fe20000000000 */
[----:B------:R-:W-:Y:S01]  /*acd0*/  UMOV UR11, 0x40000040 ;  /* 0x40000040000b7882 */ /* 0x000fe20000000000 */
[----:B------:R-:W-:Y:S04]  /*ace0*/  STL [R1+0x310], R23 ;  /* 0x0003101701007387 */ /* 0x000fe80000100800 */
[----:B------:R-:W-:Y:S04]  /*acf0*/  STL [R1+0x30c], R22 ;  /* 0x00030c1601007387 */ /* 0x000fe80000100800 */
[----:B------:R-:W-:Y:S02]  /*ad00*/  STL [R1+0x308], R19 ;  /* 0x0003081301007387 */ /* 0x000fe40000100800 */
[----:B------:R-:W-:-:S02]  /*ad10*/  ULEA UR5, UR6, UR4, 0xc ;  /* 0x0000000406057291 */ /* 0x000fc4000f8e603f */
[----:B------:R-:W-:Y:S01]  /*ad20*/  UIMAD UR4, UR6, 0x580, UR39 ;  /* 0x00000580060478a4 */ /* 0x000fe2000f8e0227 */
[----:B------:R-:W-:Y:S04]  /*ad30*/  STL [R1+0x304], R18 ;  /* 0x0003041201007387 */ /* 0x000fe80000100800 */
[----:B------:R-:W-:Y:S01]  /*ad40*/  UMOV UR8, UR5 ;  /* 0x0000000500087c82 */ /* 0x000fe20008000000 */
[----:B------:R-:W-:Y:S01]  /*ad50*/  STL [R1+0x300], R17 ;  /* 0x0003001101007387 */ /* 0x000fe20000100800 */
[----:B------:R-:W-:-:S03]  /*ad60*/  UMOV UR10, UR4 ;  /* 0x00000004000a7c82 */ /* 0x000fc60008000000 */
[----:B------:R0:W-:Y:S04]  /*ad70*/  STL [R1+0x2fc], R16 ;  /* 0x0002fc1001007387 */ /* 0x0001e80000100800 */
[----:B------:R-:W2:Y:S04]  /*ad80*/  LDL.LU.64 R12, [R1+0x40] ;  /* 0x00004000010c7983 */ /* 0x000ea80000300a00 */
[----:B------:R-:W2:Y:S04]  /*ad90*/  LDL.LU.64 R14, [R1+0x48] ;  /* 0x00004800010e7983 */ /* 0x000ea80000300a00 */
[----:B0-----:R-:W2:Y:S04]  /*ada0*/  LDL.LU.64 R16, [R1+0x50] ;  /* 0x0000500001107983 */ /* 0x001ea80000300a00 */
[----:B------:R-:W2:Y:S01]  /*adb0*/  LDL.LU.64 R18, [R1+0x58] ;  /* 0x0000580001127983 */ /* 0x000ea20000300a00 */
[----:B------:R-:W-:Y:S01]  /*adc0*/  UIADD3 UR14, UR4, 0x80, URZ ;  /* 0x00000080040e7890 */ /* 0x000fe2000fffe03f */
[----:B------:R-:W-:-:S02]  /*add0*/  UMOV UR13, UR9 ;  /* 0x00000009000d7c82 */ /* 0x000fc40008000000 */
[----:B------:R-:W-:Y:S01]  /*ade0*/  STL [R1+0x2f8], R0 ;  /* 0x0002f80001007387 */ /* 0x000fe20000100800 */
[----:B------:R-:W-:Y:S01]  /*adf0*/  UMOV UR15, 0x40000040 ;  /* 0x40000040000f7882 */ /* 0x000fe20000000000 */
[----:B------:R-:W-:Y:S02]  /*ae00*/  UIADD3 UR18, UR4, 0x100, URZ ;  /* 0x0000010004127890 */ /* 0x000fe4000fffe03f */
[----:B------:R-:W-:Y:S01]  /*ae10*/  STL [R1+0x314], R4 ;  /* 0x0003140401007387 */ /* 0x000fe20000100800 */
[----:B------:R-:W-:Y:S01]  /*ae20*/  UMOV UR12, UR8 ;  /* 0x00000008000c7c82 */ /* 0x000fe20008000000 */
[----:B---3--:R-:W-:-:S06]  /*ae30*/  WARPGROUP.ARRIVE ;  /* 0x00000000000079c5 */ /* 0x008fcc0000000000 */
[----:B------:R-:W-:Y:S03]  /*ae40*/  IGMMA.64x16x32.S8.S8 R216, gdesc[UR8], R216, gsb0 ;  /* 0x0060000008d879f1 */ /* 0x000fe600080410d8 */
[----:B------:R-:W-:Y:S02]  /*ae50*/  WARPGROUP.DEPBAR.LE gsb0, 0x0 ;  /* 0x00008000000079c5 */ /* 0x000fe40000010000 */
[----:B------:R0:W-:Y:S04]  /*ae60*/  STL.64 [R1+0x220], R216 ;  /* 0x000220d801007387 */ /* 0x0001e80000100a00 */
[----:B------:R3:W-:Y:S04]  /*ae70*/  STL.64 [R1+0x228], R218 ;  /* 0x000228da01007387 */ /* 0x0007e80000100a00 */
[----:B------:R1:W-:Y:S04]  /*ae80*/  STL.64 [R1+0x230], R220 ;  /* 0x000230dc01007387 */ /* 0x0003e80000100a00 */
[----:B------:R4:W-:Y:S04]  /*ae90*/  STL.64 [R1+0x238], R222 ;  /* 0x000238de01007387 */ /* 0x0009e80000100a00 */
[----:B0-----:R-:W2:Y:S04]  /*aea0*/  LDL.LU.64 R216, [R1+0x20] ;  /* 0x0000200001d87983 */ /* 0x001ea80000300a00 */
[----:B---3--:R-:W3:Y:S04]  /*aeb0*/  LDL.LU.64 R218, [R1+0x28] ;  /* 0x0000280001da7983 */ /* 0x008ee80000300a00 */
[----:B-1----:R-:W3:Y:S04]  /*aec0*/  LDL.LU.64 R220, [R1+0x30] ;  /* 0x0000300001dc7983 */ /* 0x002ee80000300a00 */
[----:B----4-:R-:W3:Y:S01]  /*aed0*/  LDL.LU.64 R222, [R1+0x38] ;  /* 0x0000380001de7983 */ /* 0x010ee20000300a00 */
[----:B------:R-:W-:Y:S01]  /*aee0*/  WARPGROUP.ARRIVE ;  /* 0x00000000000079c5 */ /* 0x000fe20000000000 */
[----:B------:R-:W-:Y:S01]  /*aef0*/  UMOV UR17, UR9 ;  /* 0x0000000900117c82 */ /* 0x000fe20008000000 */
[----:B------:R-:W-:Y:S01]  /*af00*/  UMOV UR19, 0x40000040 ;  /* 0x4000004000137882 */ /* 0x000fe20000000000 */
[----:B------:R-:W-:-:S03]  /*af10*/  UIADD3 UR22, UR4, 0x180, URZ ;  /* 0x0000018004167890 */ /* 0x000fc6000fffe03f */
[----:B------:R-:W-:Y:S01]  /*af20*/  IGMMA.64x16x32.S8.S8 R120, gdesc[UR12], R120, gsb0 ;  /* 0x006000000c7879f1 */ /* 0x000fe20008041078 */
[----:B------:R-:W-:Y:S02]  /*af30*/  UMOV UR16, UR8 ;  /* 0x0000000800107c82 */ /* 0x000fe40008000000 */
[----:B------:R-:W-:Y:S02]  /*af40*/  WARPGROUP.DEPBAR.LE gsb0, 0x0 ;  /* 0x00008000000079c5 */ /* 0x000fe40000010000 */
[----:B------:R-:W-:Y:S01]  /*af50*/  WARPGROUP.ARRIVE ;  /* 0x00000000000079c5 */ /* 0x000fe20000000000 */
[----:B------:R-:W-:Y:S01]  /*af60*/  UMOV UR20, UR8 ;  /* 0x0000000800147c82 */ /* 0x000fe20008000000 */
[----:B------:R-:W-:Y:S01]  /*af70*/  UMOV UR21, UR9 ;  /* 0x0000000900157c82 */ /* 0x000fe20008000000 */
[----:B------:R-:W-:Y:S01]  /*af80*/  UMOV UR23, 0x40000040 ;  /* 0x4000004000177882 */ /* 0x000fe20000000000 */
[----:B------:R-:W-:Y:S01]  /*af90*/  UIADD3 UR26, UR4, 0x200, URZ ;  /* 0x00000200041a7890 */ /* 0x000fe2000fffe03f */
[----:B------:R-:W-:Y:S01]  /*afa0*/  STL.64 [R1+0x1a0], R120 ;  /* 0x0001a07801007387 */ /* 0x000fe20000100a00 */
[----:B------:R-:W-:Y:S01]  /*afb0*/  IGMMA.64x16x32.S8.S8 R152, gdesc[UR16], R152, gsb0 ;  /* 0x00600000109879f1 */ /* 0x000fe20008041098 */
[----:B------:R-:W-:Y:S01]  /*afc0*/  UMOV UR24, UR8 ;  /* 0x0000000800187c82 */ /* 0x000fe20008000000 */
[----:B------:R-:W-:Y:S01]  /*afd0*/  UMOV UR25, UR9 ;  /* 0x0000000900197c82 */ /* 0x000fe20008000000 */
[----:B------:R-:W-:Y:S01]  /*afe0*/  UMOV UR27, 0x40000040 ;  /* 0x40000040001b7882 */ /* 0x000fe20000000000 */
[----:B------:R-:W-:Y:S01]  /*aff0*/  UIADD3 UR30, UR4, 0x280, URZ ;  /* 0x00000280041e7890 */ /* 0x000fe2000fffe03f */
[----:B------:R-:W-:Y:S01]  /*b000*/  STL.64 [R1+0x1a8], R122 ;  /* 0x0001a87a01007387 */ /* 0x000fe20000100a00 */
        /* <DEDUP_REMOVED lines=9> */
[----:B------:R0:W-:Y:S01]  /*b0a0*/  STL.64 [R1+0x1b8], R126 ;  /* 0x0001b87e01007387 */ /* 0x0001e20000100a00 */
        /* <DEDUP_REMOVED lines=12> */
[----:B0-----:R-:W4:Y:S01]  /*b170*/  LDL.LU.64 R126, [R1+0x850] ;  /* 0x00085000017e7983 */ /* 0x001f220000300a00 */
[----:B------:R-:W-:Y:S01]  /*b180*/  UMOV UR52, UR8 ;  /* 0x0000000800347c82 */ /* 0x000fe20008000000 */
[----:B------:R-:W-:Y:S01]  /*b190*/  UMOV UR53, UR9 ;  /* 0x0000000900357c82 */ /* 0x000fe20008000000 */
[----:B------:R-:W-:Y:S01]  /*b1a0*/  UMOV UR55, 0x40000040 ;  /* 0x4000004000377882 */ /* 0x000fe20000000000 */
[----:B------:R-:W-:Y:S01]  /*b1b0*/  UIADD3 UR12, UR5, 0x400, URZ ;  /* 0x00000400050c7890 */ /* 0x000fe2000fffe03f */
[----:B------:R-:W4:Y:S04]  /*b1c0*/  LDL.LU.64 R124, [R1+0x848] ;  /* 0x00084800017c7983 */ /* 0x000f280000300a00 */
[----:B------:R-:W4:Y:S04]  /*b1d0*/  LDL.LU.64 R122, [R1+0x840] ;  /* 0x00084000017a7983 */ /* 0x000f280000300a00 */
[----:B------:R-:W4:Y:S01]  /*b1e0*/  LDL.LU.64 R120, [R1+0x838] ;  /* 0x0008380001787983 */ /* 0x000f220000300a00 */
[----:B------:R-:W-:-:S02]  /*b1f0*/  WARPGROUP.DEPBAR.LE gsb0, 0x0 ;  /* 0x00008000000079c5 */ /* 0x000fc40000010000 */
[----:B--2---:R-:W-:Y:S01]  /*b200*/  WARPGROUP.ARRIVE ;  /* 0x00000000000079c5 */ /* 0x004fe20000000000 */
[----:B------:R-:W-:Y:S04]  /*b210*/  STL.64 [R1+0x120], R152 ;  /* 0x0001209801007387 */ /* 0x000fe80000100a00 */
[----:B------:R-:W-:Y:S01]  /*b220*/  STL.64 [R1+0x128], R154 ;  /* 0x0001289a01007387 */ /* 0x000fe20000100a00 */
[----:B------:R-:W-:Y:S03]  /*b230*/  IGMMA.64x16x32.S8.S8 R184, gdesc[UR20], R184, gsb0 ;  /* 0x0060000014b879f1 */ /* 0x000fe600080410b8 */
[----:B------:R-:W-:Y:S04]  /*b240*/  STL.64 [R1+0x130], R156 ;  /* 0x0001309c01007387 */ /* 0x000fe80000100a00 */
[----:B------:R0:W-:Y:S04]  /*b250*/  STL.64 [R1+0x138], R158 ;  /* 0x0001389e01007387 */ /* 0x0001e80000100a00 */
[----:B0-----:R-:W2:Y:S04]  /*b260*/  LDL.LU.64 R158, [R1+0x830] ;  /* 0x00083000019e7983 */ /* 0x001ea80000300a00 */
[----:B------:R-:W2:Y:S04]  /*b270*/  LDL.LU.64 R156, [R1+0x828] ;  /* 0x00082800019c7983 */ /* 0x000ea80000300a00 */
[----:B------:R-:W2:Y:S04]  /*b280*/  LDL.LU.64 R154, [R1+0x820] ;  /* 0x00082000019a7983 */ /* 0x000ea80000300a00 */
[----:B------:R-:W2:Y:S01]  /*b290*/  LDL.LU.64 R152, [R1+0x818] ;  /* 0x0008180001987983 */ /* 0x000ea20000300a00 */
[----:B------:R-:W-:-:S03]  /*b2a0*/  WARPGROUP.DEPBAR.LE gsb0, 0x0 ;  /* 0x00008000000079c5 */ /* 0x000fc60000010000 */
[----:B------:R-:W-:Y:S04]  /*b2b0*/  STL.64 [R1+0xa0], R184 ;  /* 0x0000a0b801007387 */ /* 0x000fe80000100a00 */
[----:B------:R-:W-:Y:S04]  /*b2c0*/  STL.64 [R1+0xa8], R186 ;  /* 0x0000a8ba01007387 */ /* 0x000fe80000100a00 */
[----:B------:R-:W-:Y:S04]  /*b2d0*/  STL.64 [R1+0xb0], R188 ;  /* 0x0000b0bc01007387 */ /* 0x000fe80000100a00 */
[----:B------:R0:W-:Y:S04]  /*b2e0*/  STL.64 [R1+0xb8], R190 ;  /* 0x0000b8be01007387 */ /* 0x0001e80000100a00 */
[----:B0-----:R-:W2:Y:S04]  /*b2f0*/  LDL.LU.64 R190, [R1+0x810] ;  /* 0x0008100001be7983 */ /* 0x001ea80000300a00 */
[----:B------:R-:W2:Y:S04]  /*b300*/  LDL.LU.64 R188, [R1+0x808] ;  /* 0x0008080001bc7983 */ /* 0x000ea80000300a00 */
[----:B------:R-:W2:Y:S04]  /*b310*/  LDL.LU.64 R186, [R1+0x800] ;  /* 0x0008000001ba7983 */ /* 0x000ea80000300a00 */
[----:B------:R-:W2:Y:S01]  /*b320*/  LDL.LU.64 R184, [R1+0x7f8] ;  /* 0x0007f80001b87983 */ /* 0x000ea20000300a00 */
[----:B---3--:R-:W-:-:S06]  /*b330*/  WARPGROUP.ARRIVE ;  /* 0x00000000000079c5 */ /* 0x008fcc0000000000 */
[----:B------:R-:W-:Y:S03]  /*b340*/  IGMMA.64x16x32.S8.S8 R216, gdesc[UR24], R216, gsb0 ;  /* 0x0060000018d879f1 */ /* 0x000fe600080410d8 */
[----:B------:R-:W-:Y:S02]  /*b350*/  WARPGROUP.DEPBAR.LE gsb0, 0x0 ;  /* 0x00008000000079c5 */ /* 0x000fe40000010000 */
[----:B------:R-:W-:Y:S01]  /*b360*/  WARPGROUP.ARRIVE ;  /* 0x00000000000079c5 */ /* 0x000fe20000000000 */
[----:B------:R-:W-:Y:S02]  /*b370*/  IMAD.MOV.U32 R21, RZ, RZ, R217 ;  /* 0x000000ffff157224 */ /* 0x000fe400078e00d9 */
[----:B------:R-:W-:Y:S02]  /*b380*/  IMAD.MOV.U32 R4, RZ, RZ, R216 ;  /* 0x000000ffff047224 */ /* 0x000fe400078e00d8 */
[----:B------:R-:W-:Y:S01]  /*b390*/  IMAD.MOV.U32 R20, RZ, RZ, R218 ;  /* 0x000000ffff147224 */ /* 0x000fe200078e00da */
[----:B------:R-:W-:Y:S01]  /*b3a0*/  IGMMA.64x16x32.S8.S8 R208, gdesc[UR28], R208, gsb0 ;  /* 0x006000001cd079f1 */ /* 0x000fe200080410d0 */
[----:B------:R-:W-:Y:S01]  /*b3b0*/  IMAD.MOV.U32 R11, RZ, RZ, R219 ;  /* 0x000000ffff0b7224 */ /* 0x000fe200078e00db */
[----:B------:R-:W3:Y:S01]  /*b3c0*/  LDL.LU.64 R216, [R1+0x100] ;  /* 0x0001000001d87983 */ /* 0x000ee20000300a00 */
[----:B------:R-:W-:-:S02]  /*b3d0*/  IMAD.MOV.U32 R10, RZ, RZ, R220 ;  /* 0x000000ffff0a7224 */ /* 0x000fc400078e00dc */
[----:B------:R-:W-:Y:S01]  /*b3e0*/  IMAD.MOV.U32 R235, RZ, RZ, R221 ;  /* 0x000000ffffeb7224 */ /* 0x000fe200078e00dd */
[----:B------:R-:W3:Y:S01]  /*b3f0*/  LDL.LU.64 R218, [R1+0x108] ;  /* 0x0001080001da7983 */ /* 0x000ee20000300a00 */
[----:B------:R-:W-:Y:S02]  /*b400*/  IMAD.MOV.U32 R234, RZ, RZ, R222 ;  /* 0x000000ffffea7224 */ /* 0x000fe400078e00de */
[----:B------:R-:W-:Y:S01]  /*b410*/  IMAD.MOV.U32 R233, RZ, RZ, R223 ;  /* 0x000000ffffe97224 */ /* 0x000fe200078e00df */
[----:B------:R-:W3:Y:S04]  /*b420*/  LDL.LU.64 R220, [R1+0x110] ;  /* 0x0001100001dc7983 */ /* 0x000ee80000300a00 */
[----:B------:R-:W3:Y:S01]  /*b430*/  LDL.LU.64 R222, [R1+0x118] ;  /* 0x0001180001de7983 */ /* 0x000ee20000300a00 */
[----:B------:R-:W-:-:S02]  /*b440*/  WARPGROUP.DEPBAR.LE gsb0, 0x0 ;  /* 0x00008000000079c5 */ /* 0x000fc40000010000 */
        /* <DEDUP_REMOVED lines=16> */
[----:B------:R-:W-:Y:S04]  /*b550*/  STL.64 [R1+0x7d0], R214 ;  /* 0x0007d0d601007387 */ /* 0x000fe80000100a00 */
[----:B------:R-:W-:Y:S04]  /*b560*/  STL.64 [R1+0x7c8], R212 ;  /* 0x0007c8d401007387 */ /* 0x000fe80000100a00 */
[----:B------:R-:W-:Y:S04]  /*b570*/  STL.64 [R1+0x7c0], R210 ;  /* 0x0007c0d201007387 */ /* 0x000fe80000100a00 */
[----:B------:R0:W-:Y:S04]  /*b580*/  STL.64 [R1+0x7b8], R208 ;  /* 0x0007b8d001007387 */ /* 0x0001e80000100a00 */
[----:B0-----:R-:W4:Y:S04]  /*b590*/  LDL.LU.64 R208, [R1+0x80] ;  /* 0x0000800001d07983 */ /* 0x001f280000300a00 */
[----:B------:R-:W4:Y:S04]  /*b5a0*/  LDL.LU.64 R210, [R1+0x88] ;  /* 0x0000880001d27983 */ /* 0x000f280000300a00 */
[----:B------:R-:W4:Y:S04]  /*b5b0*/  LDL.LU.64 R212, [R1+0x90] ;  /* 0x0000900001d47983 */ /* 0x000f280000300a00 */
[----:B------:R-:W4:Y:S01]  /*b5c0*/  LDL.LU.64 R214, [R1+0x98] ;  /* 0x0000980001d67983 */ /* 0x000f220000300a00 */
[----:B------:R-:W-:-:S02]  /*b5d0*/  WARPGROUP.DEPBAR.LE gsb0, 0x0 ;  /* 0x00008000000079c5 */ /* 0x000fc40000010000 */
[----:B------:R-:W-:-:S06]  /*b5e0*/  WARPGROUP.ARRIVE ;  /* 0x00000000000079c5 */ /* 0x000fcc0000000000 */
[----:B------:R-:W-:Y:S01]  /*b5f0*/  IGMMA.64x16x32.S8.S8 R40, gdesc[UR52], R40, gsb0 ;  /* 0x00600000342879f1 */ /* 0x000fe20008041028 */
        /* <DEDUP_REMOVED lines=12> */
[----:B0-----:R-:W3:Y:S04]  /*b6c0*/  LDL.LU.64 R144, [R1] ;  /* 0x0000000001907983 */ /* 0x001ee80000300a00 */
[----:B-1----:R-:W3:Y:S04]  /*b6d0*/  LDL.LU.64 R146, [R1+0x8] ;  /* 0x0000080001927983 */ /* 0x002ee80000300a00 */
[----:B------:R-:W3:Y:S04]  /*b6e0*/  LDL.LU.64 R148, [R1+0x10] ;  /* 0x0000100001947983 */ /* 0x000ee80000300a00 */
[----:B--2---:R-:W3:Y:S01]  /*b6f0*/  LDL.LU.64 R150, [R1+0x18] ;  /* 0x0000180001967983 */ /* 0x004ee20000300a00 */
[----:B------:R-:W-:-:S02]  /*b700*/  WARPGROUP.DEPBAR.LE gsb0, 0x0 ;  /* 0x00008000000079c5 */ /* 0x000fc40000010000 */
[----:B------:R-:W-:Y:S01]  /*b710*/  WARPGROUP.ARRIVE ;  /* 0x00000000000079c5 */ /* 0x000fe20000000000 */
[----:B------:R-:W-:Y:S01]  /*b720*/  UMOV UR48, UR52 ;  /* 0x0000003400307c82 */ /* 0x000fe20008000000 */
[----:B------:R-:W-:-:S04]  /*b730*/  UMOV UR49, UR53 ;  /* 0x0000003500317c82 */ /* 0x000fc80008000000 */
        /* <DEDUP_REMOVED lines=28> */
[----:B------:R-:W-:Y:S04]  /*b900*/  STL [R1+0x770], R117 ;  /* 0x0007707501007387 */ /* 0x000fe80000100800 */
[----:B------:R-:W-:Y:S04]  /*b910*/  STL [R1+0x76c], R118 ;  /* 0x00076c7601007387 */ /* 0x000fe80000100800 */
[----:B------:R-:W-:Y:S01]  /*b920*/  STL [R1+0x768], R119 ;  /* 0x0007687701007387 */ /* 0x000fe20000100800 */
[----:B------:R-:W-:-:S02]  /*b930*/  WARPGROUP.DEPBAR.LE gsb0, 0x0 ;  /* 0x00008000000079c5 */ /* 0x000fc40000010000 */
[----:B---3--:R-:W-:-:S06]  /*b940*/  WARPGROUP.ARRIVE ;  /* 0x00000000000079c5 */ /* 0x008fcc0000000000 */
        /* <DEDUP_REMOVED lines=37> */
[----:B------:R-:W-:-:S03]  /*bba0*/  WARPGROUP.DEPBAR.LE gsb0, 0x0 ;  /* 0x00008000000079c5 */ /* 0x000fc60000010000 */
[----:B0-----:R-:W4:Y:S04]  /*bbb0*/  LDL.LU.64 R48, [R1+0x180] ;  /* 0x0001800001307983 */ /* 0x001f280000300a00 */
[----:B-1----:R-:W4:Y:S04]  /*bbc0*/  LDL.LU.64 R50, [R1+0x188] ;  /* 0x0001880001327983 */ /* 0x002f280000300a00 */
[----:B--2---:R-:W2:Y:S04]  /*bbd0*/  LDL.LU.64 R52, [R1+0x190] ;  /* 0x0001900001347983 */ /* 0x004ea80000300a00 */
[----:B------:R0:W-:Y:S04]  /*bbe0*/  STL.64 [R1], R144 ;  /* 0x0000009001007387 */ /* 0x0001e80000100a00 */
[----:B------:R1:W-:Y:S04]  /*bbf0*/  STL.64 [R1+0x8], R146 ;  /* 0x0000089201007387 */ /* 0x0003e80000100a00 */
[----:B------:R1:W-:Y:S04]  /*bc00*/  STL.64 [R1+0x10], R148 ;  /* 0x0000109401007387 */ /* 0x0003e80000100a00 */
[----:B------:R1:W-:Y:S04]  /*bc10*/  STL.64 [R1+0x18], R150 ;  /* 0x0000189601007387 */ /* 0x0003e80000100a00 */
[----:B---3--:R-:W2:Y:S04]  /*bc20*/  LDL.LU.64 R54, [R1+0x198] ;  /* 0x0001980001367983 */ /* 0x008ea80000300a00 */
[----:B------:R-:W3:Y:S04]  /*bc30*/  LDL.LU.64 R80, [R1+0x200] ;  /* 0x0002000001507983 */ /* 0x000ee80000300a00 */
[----:B------:R-:W3:Y:S04]  /*bc40*/  LDL.LU.64 R82, [R1+0x208] ;  /* 0x0002080001527983 */ /* 0x000ee80000300a00 */
[----:B------:R-:W3:Y:S04]  /*bc50*/  LDL.LU.64 R84, [R1+0x210] ;  /* 0x0002100001547983 */ /* 0x000ee80000300a00 */
[----:B------:R-:W3:Y:S01]  /*bc60*/  LDL.LU.64 R86, [R1+0x218] ;  /* 0x0002180001567983 */ /* 0x000ee20000300a00 */
[----:B----4-:R-:W-:-:S03]  /*bc70*/  WARPGROUP.ARRIVE ;  /* 0x00000000000079c5 */ /* 0x010fc60000000000 */
[----:B------:R-:W4:Y:S01]  /*bc80*/  LDL.LU.64 R112, [R1+0x1e0] ;  /* 0x0001e00001707983 */ /* 0x000f220000300a00 */
[----:B------:R-:W-:-:S03]  /*bc90*/  UMOV UR20, UR52 ;  /* 0x0000003400147c82 */ /* 0x000fc60008000000 */
[----:B------:R-:W4:Y:S01]  /*bca0*/  LDL.LU.64 R114, [R1+0x1e8] ;  /* 0x0001e80001727983 */ /* 0x000f220000300a00 */
[----:B------:R-:W-:Y:S02]  /*bcb0*/  UMOV UR21, UR53 ;  /* 0x0000003500157c82 */ /* 0x000fe40008000000 */
[----:B------:R-:W-:Y:S01]  /*bcc0*/  IGMMA.64x16x32.S8.S8 R208, gdesc[UR20], R208, gsb0 ;  /* 0x0060000014d079f1 */ /* 0x000fe200080410d0 */
[----:B------:R-:W4:Y:S04]  /*bcd0*/  LDL.LU.64 R116, [R1+0x1f0] ;  /* 0x0001f00001747983 */ /* 0x000f280000300a00 */
[----:B------:R-:W4:Y:S04]  /*bce0*/  LDL.LU.64 R118, [R1+0x1f8] ;  /* 0x0001f80001767983 */ /* 0x000f280000300a00 */
[----:B0-----:R-:W4:Y:S01]  /*bcf0*/  LDL.LU.64 R144, [R1+0x160] ;  /* 0x0001600001907983 */ /* 0x001f220000300a00 */
[----:B------:R-:W-:-:S03]  /*bd00*/  UMOV UR16, UR52 ;  /* 0x0000003400107c82 */ /* 0x000fc60008000000 */
[----:B-1----:R-:W4:Y:S01]  /*bd10*/  LDL.LU.64 R146, [R1+0x168] ;  /* 0x0001680001927983 */ /* 0x002f220000300a00 */
[----:B------:R-:W-:-:S03]  /*bd20*/  UMOV UR17, UR53 ;  /* 0x0000003500117c82 */ /* 0x000fc60008000000 */
[----:B------:R-:W4:Y:S04]  /*bd30*/  LDL.LU.64 R148, [R1+0x170] ;  /* 0x0001700001947983 */ /* 0x000f280000300a00 */
[----:B------:R-:W4:Y:S01]  /*bd40*/  LDL.LU.64 R150, [R1+0x178] ;  /* 0x0001780001967983 */ /* 0x000f220000300a00 */
[----:B------:R-:W-:Y:S02]  /*bd50*/  WARPGROUP.DEPBAR.LE gsb0, 0x0 ;  /* 0x00008000000079c5 */ /* 0x000fe40000010000 */
[----:B------:R-:W-:-:S06]  /*bd60*/  WARPGROUP.ARRIVE ;  /* 0x00000000000079c5 */ /* 0x000fcc0000000000 */
[----:B------:R-:W-:Y:S03]  /*bd70*/  IGMMA.64x16x32.S8.S8 R216, gdesc[UR16], R216, gsb0 ;  /* 0x0060000010d879f1 */ /* 0x000fe600080410d8 */
[----:B------:R-:W-:Y:S02]  /*bd80*/  WARPGROUP.DEPBAR.LE gsb0, 0x0 ;  /* 0x00008000000079c5 */ /* 0x000fe40000010000 */
[----:B------:R-:W-:Y:S02]  /*bd90*/  IMAD.MOV.U32 R9, RZ, RZ, R216 ;  /* 0x000000ffff097224 */ /* 0x000fe400078e00d8 */
[----:B------:R-:W-:Y:S02]  /*bda0*/  IMAD.MOV.U32 R8, RZ, RZ, R217 ;  /* 0x000000ffff087224 */ /* 0x000fe400078e00d9 */
[----:B------:R-:W-:Y:S01]  /*bdb0*/  IMAD.MOV.U32 R7, RZ, RZ, R218 ;  /* 0x000000ffff077224 */ /* 0x000fe200078e00da */
[----:B------:R-:W4:Y:S01]  /*bdc0*/  LDL.LU.64 R216, [R1+0xe0] ;  /* 0x0000e00001d87983 */ /* 0x000f220000300a00 */
[----:B------:R-:W-:-:S02]  /*bdd0*/  IMAD.MOV.U32 R6, RZ, RZ, R219 ;  /* 0x000000ffff067224 */ /* 0x000fc400078e00db */
[----:B------:R-:W-:Y:S01]  /*bde0*/  IMAD.MOV.U32 R5, RZ, RZ, R220 ;  /* 0x000000ffff057224 */ /* 0x000fe200078e00dc */
[----:B------:R-:W4:Y:S01]  /*bdf0*/  LDL.LU.64 R218, [R1+0xe8] ;  /* 0x0000e80001da7983 */ /* 0x000f220000300a00 */
[----:B------:R-:W-:Y:S02]  /*be00*/  IMAD.MOV.U32 R3, RZ, RZ, R221 ;  /* 0x000000ffff037224 */ /* 0x000fe400078e00dd */
[----:B------:R-:W-:Y:S01]  /*be10*/  IMAD.MOV.U32 R2, RZ, RZ, R222 ;  /* 0x000000ffff027224 */ /* 0x000fe200078e00de */
[----:B------:R-:W4:Y:S01]  /*be20*/  LDL.LU.64 R220, [R1+0xf0] ;  /* 0x0000f00001dc7983 */ /* 0x000f220000300a00 */
[----:B------:R-:W-:-:S03]  /*be30*/  IMAD.MOV.U32 R0, RZ, RZ, R223 ;  /* 0x000000ffff007224 */ /* 0x000fc600078e00df */
[----:B------:R-:W4:Y:S01]  /*be40*/  LDL.LU.64 R222, [R1+0xf8] ;  /* 0x0000f80001de7983 */ /* 0x000f220000300a00 */
[----:B------:R-:W-:Y:S01]  /*be50*/  MOV R42, R208 ;  /* 0x000000d0002a7202 */ /* 0x000fe20000000f00 */
        /* <DEDUP_REMOVED lines=11> */
[----:B------:R-:W-:Y:S01]  /*bf10*/  UMOV UR12, UR52 ;  /* 0x00000034000c7c82 */ /* 0x000fe20008000000 */
[----:B------:R-:W-:Y:S01]  /*bf20*/  UMOV UR13, UR53 ;  /* 0x00000035000d7c82 */ /* 0x000fe20008000000 */
[----:B------:R-:W-:Y:S01]  /*bf30*/  UMOV UR8, UR52 ;  /* 0x0000003400087c82 */ /* 0x000fe20008000000 */
[----:B------:R-:W-:Y:S01]  /*bf40*/  UMOV UR9, UR53 ;  /* 0x0000003500097c82 */ /* 0x000fe20008000000 */
[----:B------:R-:W-:Y:S01]  /*bf50*/  UIADD3 UR16, UR5, 0x800, URZ ;  /* 0x0000080005107890 */ /* 0x000fe2000fffe03f */
[----:B--2---:R-:W-:-:S06]  /*bf60*/  WARPGROUP.ARRIVE ;  /* 0x00000000000079c5 */ /* 0x004fcc0000000000 */
[----:B------:R-:W-:Y:S03]  /*bf70*/  IGMMA.64x16x32.S8.S8 R48, gdesc[UR12], R48, gsb0 ;  /* 0x006000000c3079f1 */ /* 0x000fe60008041030 */
[----:B------:R-:W-:Y:S02]  /*bf80*/  WARPGROUP.DEPBAR.LE gsb0, 0x0 ;  /* 0x00008000000079c5 */ /* 0x000fe40000010000 */
[----:B---3--:R-:W-:-:S06]  /*bf90*/  WARPGROUP.ARRIVE ;  /* 0x00000000000079c5 */ /* 0x008fcc0000000000 */
[----:B------:R-:W-:Y:S01]  /*bfa0*/  IGMMA.64x16x32.S8.S8 R80, gdesc[UR8], R80, gsb0 ;  /* 0x00600000085079f1 */ /* 0x000fe20008041050 */
[----:B------:R-:W-:Y:S01]  /*bfb0*/  UMOV UR8, UR16 ;  /* 0x0000001000087c82 */ /* 0x000fe20008000000 */
[----:B------:R-:W-:Y:S01]  /*bfc0*/  UMOV UR9, 0x40000040 ;  /* 0x4000004000097882 */ /* 0x000fe20000000000 */
[----:B------:R-:W-:Y:S02]  /*bfd0*/  WARPGROUP.DEPBAR.LE gsb0, 0x0 ;  /* 0x00008000000079c5 */ /* 0x000fe40000010000 */
[----:B----4-:R-:W-:-:S06]  /*bfe0*/  WARPGROUP.ARRIVE ;  /* 0x00000000000079c5 */ /* 0x010fcc0000000000 */
        /* <DEDUP_REMOVED lines=73> */
[----:B------:R-:W-:Y:S01]  /*c480*/  IMAD.MOV.U32 R52, RZ, RZ, R80 ;  /* 0x000000ffff347224 */ /* 0x000fe200078e0050 */
[----:B------:R-:W2:Y:S01]  /*c490*/  LDL.LU.64 R222, [R1+0x7f0] ;  /* 0x0007f00001de7983 */ /* 0x000ea20000300a00 */
[----:B------:R-:W-:Y:S02]  /*c4a0*/  IMAD.MOV.U32 R53, RZ, RZ, R81 ;  /* 0x000000ffff357224 */ /* 0x000fe400078e0051 */
[----:B------:R-:W-:-:S02]  /*c4b0*/  IMAD.MOV.U32 R82, RZ, RZ, R150 ;  /* 0x000000ffff527224 */ /* 0x000fc400078e0096 */
[----:B------:R-:W-:Y:S02]  /*c4c0*/  IMAD.MOV.U32 R83, RZ, RZ, R151 ;  /* 0x000000ffff537224 */ /* 0x000fe400078e0097 */
[----:B------:R-:W-:Y:S02]  /*c4d0*/  IMAD.MOV.U32 R112, RZ, RZ, R220 ;  /* 0x000000ffff707224 */ /* 0x000fe400078e00dc */
[----:B------:R-:W-:Y:S02]  /*c4e0*/  IMAD.MOV.U32 R113, RZ, RZ, R221 ;  /* 0x000000ffff717224 */ /* 0x000fe400078e00dd */
[----:B------:R-:W-:Y:S01]  /*c4f0*/  IMAD.MOV.U32 R80, RZ, RZ, R148 ;  /* 0x000000ffff507224 */ /* 0x000fe200078e0094 */
[----:B------:R-:W2:Y:S01]  /*c500*/  LDL.LU.64 R220, [R1+0x7e8] ;  /* 0x0007e80001dc7983 */ /* 0x000ea20000300a00 */
[----:B------:R-:W-:Y:S01]  /*c510*/  IMAD.MOV.U32 R81, RZ, RZ, R149 ;  /* 0x000000ffff517224 */ /* 0x000fe200078e0095 */
[----:B------:R-:W-:Y:S01]  /*c520*/  MOV R148, R216 ;  /* 0x000000d800947202 */ /* 0x000fe20000000f00 */
[----:B------:R-:W-:-:S02]  /*c530*/  IMAD.MOV.U32 R150, RZ, RZ, R218 ;  /* 0x000000ffff967224 */ /* 0x000fc400078e00da */
[----:B------:R-:W-:Y:S02]  /*c540*/  IMAD.MOV.U32 R151, RZ, RZ, R219 ;  /* 0x000000ffff977224 */ /* 0x000fe400078e00db */
[----:B------:R-:W-:Y:S01]  /*c550*/  IMAD.MOV.U32 R149, RZ, RZ, R217 ;  /* 0x000000ffff957224 */ /* 0x000fe200078e00d9 */
[----:B------:R-:W2:Y:S04]  /*c560*/  LDL.LU.64 R218, [R1+0x7e0] ;  /* 0x0007e00001da7983 */ /* 0x000ea80000300a00 */
[----:B------:R-:W2:Y:S01]  /*c570*/  LDL.LU.64 R216, [R1+0x7d8] ;  /* 0x0007d80001d87983 */ /* 0x000ea20000300a00 */
[----:B------:R-:W-:Y:S02]  /*c580*/  WARPGROUP.DEPBAR.LE gsb0, 0x0 ;  /* 0x00008000000079c5 */ /* 0x000fe40000010000 */
[----:B------:R-:W-:Y:S01]  /*c590*/  WARPGROUP.ARRIVE ;  /* 0x00000000000079c5 */ /* 0x000fe20000000000 */
[----:B------:R-:W-:Y:S01]  /*c5a0*/  UMOV UR48, UR52 ;  /* 0x0000003400307c82 */ /* 0x000fe20008000000 */
[----:B------:R-:W-:-:S04]  /*c5b0*/  UMOV UR49, UR53 ;  /* 0x0000003500317c82 */ /* 0x000fc80008000000 */
[----:B------:R-:W-:Y:S01]  /*c5c0*/  IGMMA.64x16x32.S8.S8 R56, gdesc[UR48], R56, gsb0 ;  /* 0x00600000303879f1 */ /* 0x000fe20008041038 */
[----:B------:R-:W-:Y:S01]  /*c5d0*/  UMOV UR44, UR52 ;  /* 0x00000034002c7c82 */ /* 0x000fe20008000000 */
[----:B------:R-:W-:Y:S01]  /*c5e0*/  UMOV UR45, UR53 ;  /* 0x00000035002d7c82 */ /* 0x000fe20008000000 */
[----:B------:R-:W-:Y:S04]  /*c5f0*/  STL [R1+0x5fc], R224 ;  /* 0x0005fce001007387 */ /* 0x000fe80000100800 */
[----:B------:R0:W-:Y:S01]  /*c600*/  STL [R1+0x5f8], R225 ;  /* 0x0005f8e101007387 */ /* 0x0001e20000100800 */
[----:B------:R-:W-:Y:S02]  /*c610*/  WARPGROUP.DEPBAR.LE gsb0, 0x0 ;  /* 0x00008000000079c5 */ /* 0x000fe40000010000 */
[----:B------:R-:W-:-:S06]  /*c620*/  WARPGROUP.ARRIVE ;  /* 0x00000000000079c5 */ /* 0x000fcc0000000000 */
[----:B------:R-:W-:Y:S01]  /*c630*/  IGMMA.64x16x32.S8.S8 R88, gdesc[UR44], R88, gsb0 ;  /* 0x006000002c5879f1 */ /* 0x000fe20008041058 */
[----:B------:R-:W-:Y:S04]  /*c640*/  STL [R1+0x5f4], R226 ;  /* 0x0005f4e201007387 */ /* 0x000fe80000100800 */
[----:B------:R1:W-:Y:S04]  /*c650*/  STL [R1+0x5f0], R227 ;  /* 0x0005f0e301007387 */ /* 0x0003e80000100800 */
[----:B------:R-:W-:Y:S04]  /*c660*/  STL [R1+0x5ec], R228 ;  /* 0x0005ece401007387 */ /* 0x000fe80000100800 */
[----:B------:R3:W-:Y:S04]  /*c670*/  STL [R1+0x5e8], R229 ;  /* 0x0005e8e501007387 */ /* 0x0007e80000100800 */
[----:B------:R-:W-:Y:S04]  /*c680*/  STL [R1+0x5e4], R230 ;  /* 0x0005e4e601007387 */ /* 0x000fe80000100800 */
[----:B------:R4:W-:Y:S04]  /*c690*/  STL [R1+0x5e0], R231 ;  /* 0x0005e0e701007387 */ /* 0x0009e80000100800 */
[----:B0-----:R-:W2:Y:S04]  /*c6a0*/  LDL.LU.64 R224, [R1+0xc0] ;  /* 0x0000c00001e07983 */ /* 0x001ea80000300a00 */
[----:B-1----:R-:W2:Y:S04]  /*c6b0*/  LDL.LU.64 R226, [R1+0xc8] ;  /* 0x0000c80001e27983 */ /* 0x002ea80000300a00 */
[----:B---3--:R-:W3:Y:S04]  /*c6c0*/  LDL.LU.64 R228, [R1+0xd0] ;  /* 0x0000d00001e47983 */ /* 0x008ee80000300a00 */
[----:B----4-:R-:W3:Y:S01]  /*c6d0*/  LDL.LU.64 R230, [R1+0xd8] ;  /* 0x0000d80001e67983 */ /* 0x010ee20000300a00 */
[----:B------:R-:W-:Y:S01]  /*c6e0*/  UMOV UR40, UR52 ;  /* 0x0000003400287c82 */ /* 0x000fe20008000000 */
[----:B------:R-:W-:Y:S01]  /*c6f0*/  UMOV UR41, UR53 ;  /* 0x0000003500297c82 */ /* 0x000fe20008000000 */
[----:B------:R-:W-:-:S02]  /*c700*/  WARPGROUP.DEPBAR.LE gsb0, 0x0 ;  /* 0x00008000000079c5 */ /* 0x000fc40000010000 */
        /* <DEDUP_REMOVED lines=10> */
[----:B0-----:R-:W3:Y:S04]  /*c7b0*/  LDL.LU.64 R192, [R1+0x140] ;  /* 0x0001400001c07983 */ /* 0x001ee80000300a00 */
[----:B-1----:R-:W3:Y:S04]  /*c7c0*/  LDL.LU.64 R194, [R1+0x148] ;  /* 0x0001480001c27983 */ /* 0x002ee80000300a00 */
[----:B----4-:R-:W4:Y:S04]  /*c7d0*/  LDL.LU.64 R196, [R1+0x150] ;  /* 0x0001500001c47983 */ /* 0x010f280000300a00 */
[----:B------:R-:W4:Y:S01]  /*c7e0*/  LDL.LU.64 R198, [R1+0x158] ;  /* 0x0001580001c67983 */ /* 0x000f220000300a00 */
        /* <DEDUP_REMOVED lines=15> */
[----:B------:R-:W4:Y:S04]  /*c8e0*/  LDL.LU.64 R164, [R1+0x1d0] ;  /* 0x0001d00001a47983 */ /* 0x000f280000300a00 */
[----:B------:R-:W4:Y:S01]  /*c8f0*/  LDL.LU.64 R166, [R1+0x1d8] ;  /* 0x0001d80001a67983 */ /* 0x000f220000300a00 */
[----:B------:R-:W-:Y:S01]  /*c900*/  UMOV UR28, UR52 ;  /* 0x00000034001c7c82 */ /* 0x000fe20008000000 */
[----:B------:R-:W-:Y:S01]  /*c910*/  UMOV UR29, UR53 ;  /* 0x00000035001d7c82 */ /* 0x000fe20008000000 */
[----:B------:R-:W-:-:S02]  /*c920*/  WARPGROUP.DEPBAR.LE gsb0, 0x0 ;  /* 0x00008000000079c5 */ /* 0x000fc40000010000 */
[----:B------:R-:W-:-:S06]  /*c930*/  WARPGROUP.ARRIVE ;  /* 0x00000000000079c5 */ /* 0x000fcc0000000000 */
        /* <DEDUP_REMOVED lines=37> */
[----:B------:R-:W-:Y:S04]  /*cb90*/  STL.64 [R1+0x6b0], R38 ;  /* 0x0006b02601007387 */ /* 0x000fe80000100a00 */
[----:B------:R-:W-:Y:S04]  /*cba0*/  STL.64 [R1+0x6a8], R36 ;  /* 0x0006a82401007387 */ /* 0x000fe80000100a00 */
[----:B------:R-:W-:Y:S04]  /*cbb0*/  STL.64 [R1+0x6a0], R34 ;  /* 0x0006a02201007387 */ /* 0x000fe80000100a00 */
[----:B------:R0:W-:Y:S04]  /*cbc0*/  STL.64 [R1+0x698], R32 ;  /* 0x0006982001007387 */ /* 0x0001e80000100a00 */
[----:B------:R-:W-:Y:S01]  /*cbd0*/  STL.64 [R1+0x6d0], R30 ;  /* 0x0006d01e01007387 */ /* 0x000fe20000100a00 */
[----:B------:R-:W-:-:S03]  /*cbe0*/  WARPGROUP.DEPBAR.LE gsb0, 0x0 ;  /* 0x00008000000079c5 */ /* 0x000fc60000010000 */
[----:B------:R-:W-:Y:S01]  /*cbf0*/  STL.64 [R1+0x6c8], R28 ;  /* 0x0006c81c01007387 */ /* 0x000fe20000100a00 */
[----:B----4-:R-:W-:-:S03]  /*cc00*/  WARPGROUP.ARRIVE ;  /* 0x00000000000079c5 */ /* 0x010fc60000000000 */
[----:B------:R-:W-:Y:S04]  /*cc10*/  STL.64 [R1+0x6c0], R26 ;  /* 0x0006c01a01007387 */ /* 0x000fe80000100a00 */
[----:B------:R1:W-:Y:S04]  /*cc20*/  STL.64 [R1+0x6b8], R24 ;  /* 0x0006b81801007387 */ /* 0x0003e80000100a00 */
[----:B0-----:R-:W2:Y:S04]  /*cc30*/  LDL.LU.64 R32, [R1+0x220] ;  /* 0x0002200001207983 */ /* 0x001ea80000300a00 */
[----:B------:R-:W2:Y:S01]  /*cc40*/  LDL.LU.64 R34, [R1+0x228] ;  /* 0x0002280001227983 */ /* 0x000ea20000300a00 */
[----:B------:R-:W-:-:S03]  /*cc50*/  UMOV UR12, UR52 ;  /* 0x00000034000c7c82 */ /* 0x000fc60008000000 */
[----:B------:R-:W2:Y:S01]  /*cc60*/  LDL.LU.64 R36, [R1+0x230] ;  /* 0x0002300001247983 */ /* 0x000ea20000300a00 */
[----:B------:R-:W-:Y:S02]  /*cc70*/  UMOV UR13, UR53 ;  /* 0x00000035000d7c82 */ /* 0x000fe40008000000 */
[----:B------:R-:W-:Y:S01]  /*cc80*/  IGMMA.64x16x32.S8.S8 R192, gdesc[UR12], R192, gsb0 ;  /* 0x006000000cc079f1 */ /* 0x000fe200080410c0 */
[----:B------:R-:W2:Y:S04]  /*cc90*/  LDL.LU.64 R38, [R1+0x238] ;  /* 0x0002380001267983 */ /* 0x000ea80000300a00 */
[----:B------:R-:W3:Y:S04]  /*cca0*/  LDL.LU.64 R96, [R1+0x1a0] ;  /* 0x0001a00001607983 */ /* 0x000ee80000300a00 */
[----:B------:R-:W3:Y:S01]  /*ccb0*/  LDL.LU.64 R98, [R1+0x1a8] ;  /* 0x0001a80001627983 */ /* 0x000ee20000300a00 */
[----:B------:R-:W-:-:S03]  /*ccc0*/  UMOV UR54, UR10 ;  /* 0x0000000a00367c82 */ /* 0x000fc60008000000 */
[----:B------:R-:W3:Y:S01]  /*ccd0*/  LDL.LU.64 R100, [R1+0x1b0] ;  /* 0x0001b00001647983 */ /* 0x000ee20000300a00 */
[----:B------:R-:W-:-:S03]  /*cce0*/  UMOV UR55, UR11 ;  /* 0x0000000b00377c82 */ /* 0x000fc60008000000 */
[----:B------:R-:W3:Y:S01]  /*ccf0*/  LDL.LU.64 R102, [R1+0x1b8] ;  /* 0x0001b80001667983 */ /* 0x000ee20000300a00 */
[----:B------:R-:W-:Y:S02]  /*cd00*/  WARPGROUP.DEPBAR.LE gsb0, 0x0 ;  /* 0x00008000000079c5 */ /* 0x000fe40000010000 */
[----:B------:R-:W-:-:S06]  /*cd10*/  WARPGROUP.ARRIVE ;  /* 0x00000000000079c5 */ /* 0x000fcc0000000000 */
[----:B------:R-:W-:Y:S01]  /*cd20*/  IGMMA.64x16x32.S8.S8 R160, gdesc[UR52], R160, gsb0 ;  /* 0x0060000034a079f1 */ /* 0x000fe200080410a0 */
        /* <DEDUP_REMOVED lines=10> */
[----:B------:R-:W-:Y:S01]  /*cdd0*/  MOV R212, R21 ;  /* 0x0000001500d47202 */ /* 0x000fe20000000f00 */
        /* <DEDUP_REMOVED lines=22> */
[----:B------:R-:W-:Y:S02]  /*cf40*/  WARPGROUP.DEPBAR.LE gsb0, 0x0 ;  /* 0x00008000000079c5 */ /* 0x000fe40000010000 */
[----:B------:R-:W-:Y:S02]  /*cf50*/  IMAD.MOV.U32 R10, RZ, RZ, R230 ;  /* 0x000000ffff0a7224 */ /* 0x000fe400078e00e6 */
[----:B------:R-:W-:Y:S02]  /*cf60*/  IMAD.MOV.U32 R4, RZ, RZ, R231 ;  /* 0x000000ffff047224 */ /* 0x000fe400078e00e7 */
        /* <DEDUP_REMOVED lines=8> */
[----:B------:R-:W-:Y:S02]  /*cff0*/  IMAD.MOV.U32 R129, RZ, RZ, R211 ;  /* 0x000000ffff817224 */ /* 0x000fe400078e00d3 */
[----:B------:R-:W-:Y:S01]  /*d000*/  IMAD.MOV.U32 R195, RZ, RZ, R160 ;  /* 0x000000ffffc37224 */ /* 0x000fe200078e00a0 */
[----:B------:R-:W4:Y:S01]  /*d010*/  LDL.LU.64 R210, [R1+0x128] ;  /* 0x0001280001d27983 */ /* 0x000f220000300a00 */
[----:B------:R-:W-:-:S02]  /*d020*/  IMAD.MOV.U32 R196, RZ, RZ, R161 ;  /* 0x000000ffffc47224 */ /* 0x000fc400078e00a1 */
[----:B------:R-:W-:Y:S02]  /*d030*/  IMAD.MOV.U32 R128, RZ, RZ, R212 ;  /* 0x000000ffff807224 */ /* 0x000fe400078e00d4 */
[----:B------:R-:W-:Y:S02]  /*d040*/  IMAD.MOV.U32 R162, RZ, RZ, R213 ;  /* 0x000000ffffa27224 */ /* 0x000fe400078e00d5 */
[----:B------:R-:W-:Y:S01]  /*d050*/  IMAD.MOV.U32 R161, RZ, RZ, R214 ;  /* 0x000000ffffa17224 */ /* 0x000fe200078e00d6 */
[----:B------:R-:W4:Y:S01]  /*d060*/  LDL.LU.64 R212, [R1+0x130] ;  /* 0x0001300001d47983 */ /* 0x000f220000300a00 */
[----:B------:R-:W-:-:S03]  /*d070*/  IMAD.MOV.U32 R160, RZ, RZ, R215 ;  /* 0x000000ffffa07224 */ /* 0x000fc600078e00d7 */
[----:B------:R-:W4:Y:S01]  /*d080*/  LDL.LU.64 R214, [R1+0x138] ;  /* 0x0001380001d67983 */ /* 0x000f220000300a00 */
[----:B------:R-:W-:Y:S02]  /*d090*/  UIADD3 UR8, UR5, 0x2, URZ ;  /* 0x0000000205087890 */ /* 0x000fe4000fffe03f */
[----:B------:R-:W-:Y:S01]  /*d0a0*/  UIADD3 UR9, UR4, 0x2, URZ ;  /* 0x0000000204097890 */ /* 0x000fe2000fffe03f */
[----:B-1----:R-:W4:Y:S01]  /*d0b0*/  LDL.LU.64 R24, [R1+0xa0] ;  /* 0x0000a00001187983 */ /* 0x002f220000300a00 */
[----:B------:R-:W-:Y:S01]  /*d0c0*/  UMOV UR13, 0x40000040 ;  /* 0x40000040000d7882 */ /* 0x000fe20000000000 */
[----:B------:R-:W-:Y:S02]  /*d0d0*/  UMOV UR15, 0x40000040 ;  /* 0x40000040000f7882 */ /* 0x000fe40000000000 */
[----:B------:R-:W-:Y:S01]  /*d0e0*/  UMOV UR12, UR8 ;  /* 0x00000008000c7c82 */ /* 0x000fe20008000000 */
[----:B------:R-:W-:Y:S01]  /*d0f0*/  UIADD3 UR10, UR4, 0x82, URZ ;  /* 0x00000082040a7890 */ /* 0x000fe2000fffe03f */
[----:B------:R-:W4:Y:S01]  /*d100*/  LDL.LU.64 R26, [R1+0xa8] ;  /* 0x0000a800011a7983 */ /* 0x000f220000300a00 */
[----:B------:R-:W-:Y:S01]  /*d110*/  UMOV UR14, UR9 ;  /* 0x00000009000e7c82 */ /* 0x000fe20008000000 */
[----:B------:R-:W-:-:S02]  /*d120*/  UMOV UR8, UR12 ;  /* 0x0000000c00087c82 */ /* 0x000fc40008000000 */
[----:B------:R-:W4:Y:S01]  /*d130*/  LDL.LU.64 R28, [R1+0xb0] ;  /* 0x0000b000011c7983 */ /* 0x000f220000300a00 */
[----:B------:R-:W-:Y:S01]  /*d140*/  UMOV UR9, UR13 ;  /* 0x0000000d00097c82 */ /* 0x000fe20008000000 */
[----:B------:R-:W-:Y:S02]  /*d150*/  UMOV UR11, 0x40000040 ;  /* 0x40000040000b7882 */ /* 0x000fe40000000000 */
[----:B------:R-:W4:Y:S01]  /*d160*/  LDL.LU.64 R30, [R1+0xb8] ;  /* 0x0000b800011e7983 */ /* 0x000f220000300a00 */
[----:B------:R-:W-:Y:S01]  /*d170*/  UIADD3 UR18, UR4, 0x102, URZ ;  /* 0x0000010204127890 */ /* 0x000fe2000fffe03f */
[----:B------:R-:W-:Y:S01]  /*d180*/  UMOV UR16, UR12 ;  /* 0x0000000c00107c82 */ /* 0x000fe20008000000 */
[----:B------:R-:W-:Y:S01]  /*d190*/  UMOV UR17, UR13 ;  /* 0x0000000d00117c82 */ /* 0x000fe20008000000 */
[----:B------:R-:W-:Y:S01]  /*d1a0*/  UMOV UR19, 0x40000040 ;  /* 0x4000004000137882 */ /* 0x000fe20000000000 */
[----:B--2---:R-:W-:-:S06]  /*d1b0*/  WARPGROUP.ARRIVE ;  /* 0x00000000000079c5 */ /* 0x004fcc0000000000 */
[----:B------:R-:W-:Y:S03]  /*d1c0*/  IGMMA.64x16x32.S8.S8 R32, gdesc[UR12], R32, gsb0 ;  /* 0x006000000c2079f1 */ /* 0x000fe60008041020 */
[----:B------:R-:W-:Y:S02]  /*d1d0*/  WARPGROUP.DEPBAR.LE gsb0, 0x0 ;  /* 0x00008000000079c5 */ /* 0x000fe40000010000 */
[----:B---3--:R-:W-:-:S06]  /*d1e0*/  WARPGROUP.ARRIVE ;  /* 0x00000000000079c5 */ /* 0x008fcc0000000000 */
[----:B------:R-:W-:Y:S03]  /*d1f0*/  IGMMA.64x16x32.S8.S8 R96, gdesc[UR8], R96, gsb0 ;  /* 0x00600000086079f1 */ /* 0x000fe60008041060 */
[----:B------:R-:W-:Y:S02]  /*d200*/  WARPGROUP.DEPBAR.LE gsb0, 0x0 ;  /* 0x00008000000079c5 */ /* 0x000fe40000010000 */
[----:B----4-:R-:W-:-:S06]  /*d210*/  WARPGROUP.ARRIVE ;  /* 0x00000000000079c5 */ /* 0x010fcc0000000000 */
        /* <DEDUP_REMOVED lines=29> */
[----:B------:R-:W-:Y:S02]  /*d3f0*/  WARPGROUP.DEPBAR.LE gsb0, 0x0 ;  /* 0x00008000000079c5 */ /* 0x000fe40000010000 */
        /* <DEDUP_REMOVED lines=8> */
[----:B------:R-:W-:Y:S02]  /*d480*/  IMAD.MOV.U32 R102, RZ, RZ, R211 ;  /* 0x000000ffff667224 */ /* 0x000fe400078e00d3 */
[----:B------:R-:W-:Y:S01]  /*d490*/  IMAD.MOV.U32 R99, RZ, RZ, R208 ;  /* 0x000000ffff637224 */ /* 0x000fe200078e00d0 */
[----:B------:R-:W2:Y:S01]  /*d4a0*/  LDL.LU.64 R210, [R1+0x7c0] ;  /* 0x0007c00001d27983 */ /* 0x000ea20000300a00 */
[----:B------:R-:W-:-:S03]  /*d4b0*/  IMAD.MOV.U32 R100, RZ, RZ, R209 ;  /* 0x000000ffff647224 */ /* 0x000fc600078e00d1 */
[----:B------:R-:W2:Y:S01]  /*d4c0*/  LDL.LU.64 R208, [R1+0x7b8] ;  /* 0x0007b80001d07983 */ /* 0x000ea20000300a00 */
[----:B------:R-:W-:Y:S01]  /*d4d0*/  UIADD3 UR22, UR4, 0x182, URZ ;  /* 0x0000018204167890 */ /* 0x000fe2000fffe03f */
[----:B------:R-:W-:Y:S01]  /*d4e0*/  WARPGROUP.ARRIVE ;  /* 0x00000000000079c5 */ /* 0x000fe20000000000 */
[----:B------:R-:W-:Y:S01]  /*d4f0*/  UMOV UR20, UR12 ;  /* 0x0000000c00147c82 */ /* 0x000fe20008000000 */
[----:B------:R-:W-:Y:S01]  /*d500*/  UMOV UR21, UR13 ;  /* 0x0000000d00157c82 */ /* 0x000fe20008000000 */
[----:B------:R-:W-:-:S05]  /*d510*/  UMOV UR23, 0x40000040 ;  /* 0x4000004000177882 */ /* 0x000fca0000000000 */
        /* <DEDUP_REMOVED lines=21> */
[----:B------:R-:W-:Y:S04]  /*d670*/  STL.64 [R1+0x20], R32 ;  /* 0x0000202001007387 */ /* 0x000fe80000100a00 */
[----:B------:R-:W-:Y:S04]  /*d680*/  STL.64 [R1+0x28], R34 ;  /* 0x0000282201007387 */ /* 0x000fe80000100a00 */
[----:B------:R-:W-:Y:S04]  /*d690*/  STL.64 [R1+0x30], R36 ;  /* 0x0000302401007387 */ /* 0x000fe80000100a00 */
[----:B------:R-:W-:Y:S01]  /*d6a0*/  STL.64 [R1+0x38], R38 ;  /* 0x0000382601007387 */ /* 0x000fe20000100a00 */
        /* <DEDUP_REMOVED lines=34> */
[----:B0-----:R-:W-:Y:S01]  /*d8d0*/  IMAD.MOV.U32 R178, RZ, RZ, R150 ;  /* 0x000000ffffb27224 */ /* 0x001fe200078e0096 */
[----:B------:R-:W-:Y:S01]  /*d8e0*/  MOV R179, R151 ;  /* 0x0000009700b37202 */ /* 0x000fe20000000f00 */
[----:B-1----:R-:W-:-:S02]  /*d8f0*/  IMAD.MOV.U32 R176, RZ, RZ, R148 ;  /* 0x000000ffffb07224 */ /* 0x002fc400078e0094 */
[----:B------:R-:W3:Y:S01]  /*d900*/  LDL.LU R148, [R1+0x794] ;  /* 0x0007940001947983 */ /* 0x000ee20000300800 */
[----:B------:R-:W-:-:S03]  /*d910*/  IMAD.MOV.U32 R177, RZ, RZ, R149 ;  /* 0x000000ffffb17224 */ /* 0x000fc600078e0095 */
[----:B------:R-:W3:Y:S04]  /*d920*/  LDL.LU R149, [R1+0x790] ;  /* 0x0007900001957983 */ /* 0x000ee80000300800 */
[----:B------:R-:W3:Y:S04]  /*d930*/  LDL.LU R150, [R1+0x78c] ;  /* 0x00078c0001967983 */ /* 0x000ee80000300800 */
[----:B------:R-:W3:Y:S01]  /*d940*/  LDL.LU R151, [R1+0x788] ;  /* 0x0007880001977983 */ /* 0x000ee20000300800 */
[----:B------:R-:W-:Y:S01]  /*d950*/  UIADD3 UR42, UR4, 0x382, URZ ;  /* 0x00000382042a7890 */ /* 0x000fe2000fffe03f */
[----:B------:R-:W-:Y:S01]  /*d960*/  UMOV UR40, UR12 ;  /* 0x0000000c00287c82 */ /* 0x000fe20008000000 */
[----:B------:R-:W-:Y:S01]  /*d970*/  UMOV UR41, UR13 ;  /* 0x0000000d00297c82 */ /* 0x000fe20008000000 */
[----:B------:R-:W-:Y:S01]  /*d980*/  UMOV UR43, 0x40000040 ;  /* 0x40000040002b7882 */ /* 0x000fe20000000000 */
        /* <DEDUP_REMOVED lines=106> */
[----:B--2---:R-:W-:Y:S01]  /*e030*/  IMAD.MOV.U32 R50, RZ, RZ, R74 ;  /* 0x000000ffff327224 */ /* 0x004fe200078e004a */
        /* <DEDUP_REMOVED lines=18> */
[----:B------:R-:W4:Y:S04]  /*e160*/  LDL.LU R47, [R1+0x6e0] ;  /* 0x0006e000012f7983 */ /* 0x000f280000300800 */
[----:B------:R-:W2:Y:S04]  /*e170*/  LDL.LU R78, [R1+0x6dc] ;  /* 0x0006dc00014e7983 */ /* 0x000ea80000300800 */
[----:B------:R-:W2:Y:S01]  /*e180*/  LDL.LU R79, [R1+0x6d8] ;  /* 0x0006d800014f7983 */ /* 0x000ea20000300800 */
[----:B------:R-:W-:Y:S01]  /*e190*/  UIADD3 UR8, UR5, 0x402, URZ ;  /* 0x0000040205087890 */ /* 0x000fe2000fffe03f */
[----:B------:R-:W-:-:S06]  /*e1a0*/  UMOV UR53, 0x40000040 ;  /* 0x4000004000357882 */ /* 0x000fcc0000000000 */
[----:B------:R-:W-:Y:S01]  /*e1b0*/  UMOV UR52, UR8 ;  /* 0x0000000800347c82 */ /* 0x000fe20008000000 */
[----:B------:R-:W-:Y:S01]  /*e1c0*/  IMAD.MOV.U32 R67, RZ, RZ, R24 ;  /* 0x000000ffff437224 */ /* 0x000fe200078e0018 */
[----:B------:R-:W-:Y:S01]  /*e1d0*/  MOV R70, R27 ;  /* 0x0000001b00467202 */ /* 0x000fe20000000f00 */
[----:B------:R-:W-:Y:S02]  /*e1e0*/  IMAD.MOV.U32 R68, RZ, RZ, R25 ;  /* 0x000000ffff447224 */ /* 0x000fe400078e0019 */
[----:B------:R-:W-:Y:S01]  /*e1f0*/  IMAD.MOV.U32 R131, RZ, RZ, R96 ;  /* 0x000000ffff837224 */ /* 0x000fe200078e0060 */
[----:B------:R-:W3:Y:S01]  /*e200*/  LDL.LU.64 R24, [R1] ;  /* 0x0000000001187983 */ /* 0x000ee20000300a00 */
[----:B------:R-:W-:Y:S02]  /*e210*/  IMAD.MOV.U32 R69, RZ, RZ, R26 ;  /* 0x000000ffff457224 */ /* 0x000fe400078e001a */
[----:B------:R-:W-:Y:S01]  /*e220*/  IMAD.MOV.U32 R132, RZ, RZ, R97 ;  /* 0x000000ffff847224 */ /* 0x000fe200078e0061 */
[----:B------:R-:W3:Y:S01]  /*e230*/  LDL.LU.64 R26, [R1+0x8] ;  /* 0x00000800011a7983 */ /* 0x000ee20000300a00 */
[----:B------:R-:W-:-:S02]  /*e240*/  IMAD.MOV.U32 R133, RZ, RZ, R98 ;  /* 0x000000ffff857224 */ /* 0x000fc400078e0062 */
[----:B------:R-:W-:Y:S02]  /*e250*/  IMAD.MOV.U32 R71, RZ, RZ, R28 ;  /* 0x000000ffff477224 */ /* 0x000fe400078e001c */
[----:B------:R-:W-:Y:S02]  /*e260*/  IMAD.MOV.U32 R96, RZ, RZ, R29 ;  /* 0x000000ffff607224 */ /* 0x000fe400078e001d */
[----:B------:R-:W-:Y:S01]  /*e270*/  IMAD.MOV.U32 R97, RZ, RZ, R30 ;  /* 0x000000ffff617224 */ /* 0x000fe200078e001e */
[----:B------:R-:W3:Y:S01]  /*e280*/  LDL.LU.64 R28, [R1+0x10] ;  /* 0x00001000011c7983 */ /* 0x000ee20000300a00 */
[----:B------:R-:W-:-:S03]  /*e290*/  IMAD.MOV.U32 R98, RZ, RZ, R31 ;  /* 0x000000ffff627224 */ /* 0x000fc600078e001f */
        /* <DEDUP_REMOVED lines=38> */
[----:B------:R0:W-:Y:S04]  /*e500*/  STL.64 [R1+0x5d8], R46 ;  /* 0x0005d82e01007387 */ /* 0x0001e80000100a00 */
[----:B------:R1:W-:Y:S04]  /*e510*/  STL.64 [R1+0x5d0], R44 ;  /* 0x0005d02c01007387 */ /* 0x0003e80000100a00 */
[----:B------:R2:W-:Y:S04]  /*e520*/  STL.64 [R1+0x5c8], R42 ;  /* 0x0005c82a01007387 */ /* 0x0005e80000100a00 */
[----:B------:R3:W-:Y:S01]  /*e530*/  STL.64 [R1+0x5c0], R40 ;  /* 0x0005c02801007387 */ /* 0x0007e20000100a00 */
[----:B0-----:R-:W-:-:S02]  /*e540*/  IMAD.MOV.U32 R46, RZ, RZ, R2 ;  /* 0x000000ffff2e7224 */ /* 0x001fc400078e0002 */
[----:B------:R-:W-:Y:S02]  /*e550*/  IMAD.MOV.U32 R47, RZ, RZ, R0 ;  /* 0x000000ffff2f7224 */ /* 0x000fe400078e0000 */
[----:B-1----:R-:W-:Y:S02]  /*e560*/  IMAD.MOV.U32 R44, RZ, RZ, R5 ;  /* 0x000000ffff2c7224 */ /* 0x002fe400078e0005 */
[----:B------:R-:W-:Y:S01]  /*e570*/  IMAD.MOV.U32 R45, RZ, RZ, R3 ;  /* 0x000000ffff2d7224 */ /* 0x000fe200078e0003 */
[----:B--2---:R-:W-:Y:S01]  /*e580*/  MOV R43, R6 ;  /* 0x00000006002b7202 */ /* 0x004fe20000000f00 */
[----:B------:R-:W-:Y:S02]  /*e590*/  IMAD.MOV.U32 R42, RZ, RZ, R7 ;  /* 0x000000ffff2a7224 */ /* 0x000fe400078e0007 */
[----:B---3--:R-:W-:Y:S02]  /*e5a0*/  IMAD.MOV.U32 R40, RZ, RZ, R9 ;  /* 0x000000ffff287224 */ /* 0x008fe400078e0009 */
        /* <DEDUP_REMOVED lines=88> */
[----:B------:R-:W2:Y:S01]  /*eb30*/  LDL.LU R67, [R1+0x690] ;  /* 0x0006900001437983 */ /* 0x000ea20000300800 */
[----:B-1----:R-:W-:Y:S01]  /*eb40*/  IMAD.MOV.U32 R210, RZ, RZ, R69 ;  /* 0x000000ffffd27224 */ /* 0x002fe200078e0045 */
[----:B------:R-:W-:Y:S02]  /*eb50*/  MOV R211, R70 ;  /* 0x0000004600d37202 */ /* 0x000fe40000000f00 */
[----:B------:R-:W2:Y:S01]  /*eb60*/  LDL.LU R68, [R1+0x68c] ;  /* 0x00068c0001447983 */ /* 0x000ea20000300800 */
[----:B----4-:R-:W-:-:S03]  /*eb70*/  IMAD.MOV.U32 R212, RZ, RZ, R71 ;  /* 0x000000ffffd47224 */ /* 0x010fc600078e0047 */
[----:B------:R-:W2:Y:S01]  /*eb80*/  LDL.LU R69, [R1+0x688] ;  /* 0x0006880001457983 */ /* 0x000ea20000300800 */
[----:B------:R-:W-:-:S03]  /*eb90*/  IMAD.MOV.U32 R213, RZ, RZ, R96 ;  /* 0x000000ffffd57224 */ /* 0x000fc600078e0060 */
[----:B------:R-:W2:Y:S01]  /*eba0*/  LDL.LU R70, [R1+0x684] ;  /* 0x0006840001467983 */ /* 0x000ea20000300800 */
[----:B------:R-:W-:-:S03]  /*ebb0*/  IMAD.MOV.U32 R214, RZ, RZ, R97 ;  /* 0x000000ffffd67224 */ /* 0x000fc600078e0061 */
[----:B------:R-:W2:Y:S01]  /*ebc0*/  LDL.LU R71, [R1+0x680] ;  /* 0x0006800001477983 */ /* 0x000ea20000300800 */
        /* <DEDUP_REMOVED lines=17> */
[----:B------:R-:W3:Y:S01]  /*ece0*/  LDL.LU R128, [R1+0x65c] ;  /* 0x00065c0001807983 */ /* 0x000ee20000300800 */
[----:B------:R-:W-:-:S03]  /*ecf0*/  IMAD.MOV.U32 R144, RZ, RZ, R131 ;  /* 0x000000ffff907224 */ /* 0x000fc600078e0083 */
[----:B------:R-:W3:Y:S01]  /*ed00*/  LDL.LU R129, [R1+0x658] ;  /* 0x0006580001817983 */ /* 0x000ee20000300800 */
[----:B------:R-:W-:-:S03]  /*ed10*/  IMAD.MOV.U32 R145, RZ, RZ, R132 ;  /* 0x000000ffff917224 */ /* 0x000fc600078e0084 */
[----:B------:R-:W3:Y:S01]  /*ed20*/  LDL.LU R130, [R1+0x654] ;  /* 0x0006540001827983 */ /* 0x000ee20000300800 */
[----:B------:R-:W-:Y:S01]  /*ed30*/  IMAD.MOV.U32 R146, RZ, RZ, R133 ;  /* 0x000000ffff927224 */ /* 0x000fe200078e0085 */
[----:B------:R-:W-:Y:S02]  /*ed40*/  MOV R147, R134 ;  /* 0x0000008600937202 */ /* 0x000fe40000000f00 */
        /* <DEDUP_REMOVED lines=31> */
[----:B------:R-:W-:-:S03]  /*ef40*/  MOV R83, R198 ;  /* 0x000000c600537202 */ /* 0x000fc60000000f00 */
        /* <DEDUP_REMOVED lines=32> */
[----:B---3--:R-:W-:-:S06]  /*f150*/  WARPGROUP.ARRIVE ;  /* 0x00000000000079c5 */ /* 0x008fcc0000000000 */
[----:B------:R-:W-:Y:S03]  /*f160*/  IGMMA.64x16x32.S8.S8 R224, gdesc[UR24], R224, gsb0 ;  /* 0x0060000018e079f1 */ /* 0x000fe600080410e0 */
[----:B------:R-:W-:Y:S02]  /*f170*/  WARPGROUP.DEPBAR.LE gsb0, 0x0 ;  /* 0x00008000000079c5 */ /* 0x000fe40000010000 */
[----:B----4-:R-:W-:-:S06]  /*f180*/  WARPGROUP.ARRIVE ;  /* 0x00000000000079c5 */ /* 0x010fcc0000000000 */
        /* <DEDUP_REMOVED lines=87> */
[----:B------:R-:W-:Y:S02]  /*f700*/  UIADD3 UR20, UR5, 0x4, URZ ;  /* 0x0000000405147890 */ /* 0x000fe4000fffe03f */
[----:B------:R-:W-:Y:S01]  /*f710*/  UIADD3 UR16, UR4, 0x4, URZ ;  /* 0x0000000404107890 */ /* 0x000fe2000fffe03f */
[----:B------:R-:W-:Y:S01]  /*f720*/  UMOV UR9, 0x40000040 ;  /* 0x4000004000097882 */ /* 0x000fe20000000000 */
[----:B------:R-:W-:-:S03]  /*f730*/  UMOV UR11, 0x40000040 ;  /* 0x40000040000b7882 */ /* 0x000fc60000000000 */
[----:B------:R-:W-:Y:S02]  /*f740*/  UMOV UR8, UR20 ;  /* 0x0000001400087c82 */ /* 0x000fe40008000000 */
[----:B------:R-:W-:Y:S01]  /*f750*/  UMOV UR10, UR16 ;  /* 0x00000010000a7c82 */ /* 0x000fe20008000000 */
[----:B------:R-:W-:Y:S02]  /*f760*/  WARPGROUP.DEPBAR.LE gsb0, 0x0 ;  /* 0x00008000000079c5 */ /* 0x000fe40000010000 */
[----:B------:R-:W-:-:S06]  /*f770*/  WARPGROUP.ARRIVE ;  /* 0x00000000000079c5 */ /* 0x000fcc0000000000 */
[----:B------:R-:W-:Y:S01]  /*f780*/  IGMMA.64x16x32.S8.S8 R112, gdesc[UR8], R112, gsb0 ;  /* 0x00600000087079f1 */ /* 0x000fe20008041070 */
[----:B------:R-:W-:Y:S01]  /*f790*/  UIADD3 UR17, UR4, 0x84, URZ ;  /* 0x0000008404117890 */ /* 0x000fe2000fffe03f */
[----:B------:R-:W-:Y:S01]  /*f7a0*/  UMOV UR12, UR8 ;  /* 0x00000008000c7c82 */ /* 0x000fe20008000000 */
[----:B------:R-:W-:Y:S01]  /*f7b0*/  UMOV UR13, UR9 ;  /* 0x00000009000d7c82 */ /* 0x000fe20008000000 */
[----:B------:R-:W-:-:S04]  /*f7c0*/  UMOV UR15, 0x40000040 ;  /* 0x40000040000f7882 */ /* 0x000fc80000000000 */
[----:B------:R-:W-:Y:S01]  /*f7d0*/  UMOV UR14, UR17 ;  /* 0x00000011000e7c82 */ /* 0x000fe20008000000 */
        /* <DEDUP_REMOVED lines=11> */
[----:B------:R-:W-:Y:S01]  /*f890*/  STL.64 [R1+0x4f8], R230 ;  /* 0x0004f8e601007387 */ /* 0x000fe20000100a00 */
[----:B------:R-:W-:Y:S01]  /*f8a0*/  UMOV UR20, UR8 ;  /* 0x0000000800147c82 */ /* 0x000fe20008000000 */
[----:B------:R-:W-:Y:S02]  /*f8b0*/  UMOV UR21, UR9 ;  /* 0x0000000900157c82 */ /* 0x000fe40008000000 */
[----:B------:R0:W-:Y:S01]  /*f8c0*/  STL.64 [R1+0x4f0], R228 ;  /* 0x0004f0e401007387 */ /* 0x0001e20000100a00 */
[----:B------:R-:W-:-:S03]  /*f8d0*/  UMOV UR23, 0x40000040 ;  /* 0x4000004000177882 */ /* 0x000fc60000000000 */
[----:B0-----:R-:W2:Y:S04]  /*f8e0*/  LDL.LU.64 R228, [R1+0x20] ;  /* 0x0000200001e47983 */ /* 0x001ea80000300a00 */
[----:B------:R-:W2:Y:S04]  /*f8f0*/  LDL.LU.64 R230, [R1+0x28] ;  /* 0x0000280001e67983 */ /* 0x000ea80000300a00 */
[----:B------:R-:W2:Y:S04]  /*f900*/  LDL.LU.64 R232, [R1+0x30] ;  /* 0x0000300001e87983 */ /* 0x000ea80000300a00 */
[----:B------:R-:W2:Y:S04]  /*f910*/  LDL.LU.64 R234, [R1+0x38] ;  /* 0x0000380001ea7983 */ /* 0x000ea80000300a00 */
[----:B------:R-:W-:Y:S04]  /*f920*/  STL.64 [R1+0xc0], R40 ;  /* 0x0000c02801007387 */ /* 0x000fe80000100a00 */
[----:B------:R-:W-:Y:S01]  /*f930*/  STL.64 [R1+0xc8], R42 ;  /* 0x0000c82a01007387 */ /* 0x000fe20000100a00 */
[----:B------:R-:W-:-:S02]  /*f940*/  WARPGROUP.DEPBAR.LE gsb0, 0x0 ;  /* 0x00008000000079c5 */ /* 0x000fc40000010000 */
[----:B------:R-:W-:-:S06]  /*f950*/  WARPGROUP.ARRIVE ;  /* 0x00000000000079c5 */ /* 0x000fcc0000000000 */
[----:B------:R-:W-:Y:S01]  /*f960*/  IGMMA.64x16x32.S8.S8 R208, gdesc[UR20], R208, gsb0 ;  /* 0x0060000014d079f1 */ /* 0x000fe200080410d0 */
        /* <DEDUP_REMOVED lines=41> */
[----:B------:R0:W-:Y:S01]  /*fc00*/  STL.64 [R1+0x138], R182 ;  /* 0x000138b601007387 */ /* 0x0001e20000100a00 */
[----:B------:R-:W-:-:S03]  /*fc10*/  WARPGROUP.DEPBAR.LE gsb0, 0x0 ;  /* 0x00008000000079c5 */ /* 0x000fc60000010000 */
        /* <DEDUP_REMOVED lines=12> */
[----:B------:R-:W-:Y:S01]  /*fce0*/  UIADD3 UR26, UR4, 0x204, URZ ;  /* 0x00000204041a7890 */ /* 0x000fe2000fffe03f */
[----:B--2---:R-:W-:Y:S01]  /*fcf0*/  WARPGROUP.ARRIVE ;  /* 0x00000000000079c5 */ /* 0x004fe20000000000 */
[----:B------:R-:W-:Y:S01]  /*fd00*/  UMOV UR24, UR8 ;  /* 0x0000000800187c82 */ /* 0x000fe20008000000 */
[----:B------:R-:W-:Y:S01]  /*fd10*/  UMOV UR25, UR9 ;  /* 0x0000000900197c82 */ /* 0x000fe20008000000 */
[----:B------:R-:W-:-:S05]  /*fd20*/  UMOV UR27, 0x40000040 ;  /* 0x40000040001b7882 */ /* 0x000fca0000000000 */
[----:B------:R-:W-:Y:S01]  /*fd30*/  IGMMA.64x16x32.S8.S8 R228, gdesc[UR24], R228, gsb0 ;  /* 0x0060000018e479f1 */ /* 0x000fe200080410e4 */
[----:B------:R-:W-:Y:S01]  /*fd40*/  UIADD3 UR30, UR4, 0x284, URZ ;  /* 0x00000284041e7890 */ /* 0x000fe2000fffe03f */
[----:B------:R-:W-:Y:S01]  /*fd50*/  UMOV UR28, UR8 ;  /* 0x00000008001c7c82 */ /* 0x000fe20008000000 */
[----:B------:R-:W-:Y:S01]  /*fd60*/  UMOV UR29, UR9 ;  /* 0x00000009001d7c82 */ /* 0x000fe20008000000 */
[----:B------:R-:W-:Y:S01]  /*fd70*/  UMOV UR31, 0x40000040 ;  /* 0x40000040001f7882 */ /* 0x000fe20000000000 */
[----:B------:R-:W-:Y:S02]  /*fd80*/  WARPGROUP.DEPBAR.LE gsb0, 0x0 ;  /* 0x00008000000079c5 */ /* 0x000fe40000010000 */
        /* <DEDUP_REMOVED lines=12> */
[----:B---3--:R-:W-:-:S06]  /*fe50*/  WARPGROUP.ARRIVE ;  /* 0x00000000000079c5 */ /* 0x008fcc0000000000 */
[----:B------:R-:W-:Y:S03]  /*fe60*/  IGMMA.64x16x32.S8.S8 R208, gdesc[UR28], R208, gsb0 ;  /* 0x006000001cd079f1 */ /* 0x000fe600080410d0 */
[----:B------:R-:W-:Y:S02]  /*fe70*/  WARPGROUP.DEPBAR.LE gsb0, 0x0 ;  /* 0x00008000000079c5 */ /* 0x000fe40000010000 */
[----:B----4-:R-:W-:-:S06]  /*fe80*/  WARPGROUP.ARRIVE ;  /* 0x00000000000079c5 */ /* 0x010fcc0000000000 */
        /* <DEDUP_REMOVED lines=42> */
[----:B------:R-:W-:Y:S04]  /*10130*/  STL.64 [R1+0x20], R228 ;  /* 0x000020e401007387 */ /* 0x000fe80000100a00 */
[----:B------:R-:W-:Y:S04]  /*10140*/  STL.64 [R1+0x28], R230 ;  /* 0x000028e601007387 */ /* 0x000fe80000100a00 */
[----:B------:R-:W-:Y:S04]  /*10150*/  STL [R1+0x30], R232 ;  /* 0x000030e801007387 */ /* 0x000fe80000100800 */
[----:B------:R-:W-:Y:S04]  /*10160*/  STL.64 [R1+0x4e8], R214 ;  /* 0x0004e8d601007387 */ /* 0x000fe80000100a00 */
[----:B------:R-:W-:Y:S01]  /*10170*/  STL.64 [R1+0x4e0], R212 ;  /* 0x0004e0d401007387 */ /* 0x000fe20000100a00 */
[----:B------:R-:W-:-:S03]  /*10180*/  UMOV UR32, UR52 ;  /* 0x0000003400207c82 */ /* 0x000fc60008000000 */
[----:B------:R-:W-:Y:S01]  /*10190*/  STL.64 [R1+0x4d8], R210 ;  /* 0x0004d8d201007387 */ /* 0x000fe20000100a00 */
[----:B------:R-:W-:-:S03]  /*101a0*/  UMOV UR33, UR53 ;  /* 0x0000003500217c82 */ /* 0x000fc60008000000 */
        /* <DEDUP_REMOVED lines=8> */
[----:B------:R-:W-:Y:S01]  /*10230*/  UMOV UR28, UR52 ;  /* 0x00000034001c7c82 */ /* 0x000fe20008000000 */
[----:B------:R-:W-:Y:S01]  /*10240*/  UMOV UR29, UR53 ;  /* 0x00000035001d7c82 */ /* 0x000fe20008000000 */
[----:B------:R-:W-:Y:S02]  /*10250*/  WARPGROUP.DEPBAR.LE gsb0, 0x0 ;  /* 0x00008000000079c5 */ /* 0x000fe40000010000 */
[----:B------:R-:W-:-:S06]  /*10260*/  WARPGROUP.ARRIVE ;  /* 0x00000000000079c5 */ /* 0x000fcc0000000000 */
[----:B------:R-:W-:Y:S01]  /*10270*/  IGMMA.64x16x32.S8.S8 R200, gdesc[UR28], R200, gsb0 ;  /* 0x006000001cc879f1 */ /* 0x000fe200080410c8 */
[----:B------:R-:W-:Y:S01]  /*10280*/  STL [R1+0x4cc], R180 ;  /* 0x0004ccb401007387 */ /* 0x000fe20000100800 */
[----:B------:R-:W-:-:S03]  /*10290*/  IMAD.MOV.U32 R23, RZ, RZ, R233 ;  /* 0x000000ffff177224 */ /* 0x000fc600078e00e9 */
[----:B------:R-:W-:Y:S01]  /*102a0*/  STL [R1+0x4c8], R181 ;  /* 0x0004c8b501007387 */ /* 0x000fe20000100800 */
[----:B------:R-:W-:Y:S02]  /*102b0*/  IMAD.MOV.U32 R22, RZ, RZ, R234 ;  /* 0x000000ffff167224 */ /* 0x000fe400078e00ea */
[----:B------:R-:W-:Y:S01]  /*102c0*/  IMAD.MOV.U32 R4, RZ, RZ, R235 ;  /* 0x000000ffff047224 */ /* 0x000fe200078e00eb */
[----:B------:R-:W-:Y:S01]  /*102d0*/  STL [R1+0x4c4], R182 ;  /* 0x0004c4b601007387 */ /* 0x000fe20000100800 */
[----:B------:R-:W-:Y:S02]  /*102e0*/  IMAD.MOV.U32 R228, RZ, RZ, R9 ;  /* 0x000000ffffe47224 */ /* 0x000fe400078e0009 */
[----:B------:R-:W-:Y:S01]  /*102f0*/  IMAD.MOV.U32 R229, RZ, RZ, R8 ;  /* 0x000000ffffe57224 */ /* 0x000fe200078e0008 */
[----:B------:R-:W-:Y:S01]  /*10300*/  STL [R1+0x4c0], R183 ;  /* 0x0004c0b701007387 */ /* 0x000fe20000100800 */
[----:B------:R-:W-:Y:S02]  /*10310*/  IMAD.MOV.U32 R230, RZ, RZ, R7 ;  /* 0x000000ffffe67224 */ /* 0x000fe400078e0007 */
[----:B------:R-:W-:Y:S01]  /*10320*/  IMAD.MOV.U32 R231, RZ, RZ, R6 ;  /* 0x000000ffffe77224 */ /* 0x000fe200078e0006 */
[----:B------:R-:W-:Y:S01]  /*10330*/  STL [R1+0x4bc], R144 ;  /* 0x0004bc9001007387 */ /* 0x000fe20000100800 */
[----:B------:R-:W-:-:S02]  /*10340*/  IMAD.MOV.U32 R232, RZ, RZ, R5 ;  /* 0x000000ffffe87224 */ /* 0x000fc400078e0005 */
[----:B------:R-:W-:Y:S01]  /*10350*/  IMAD.MOV.U32 R233, RZ, RZ, R3 ;  /* 0x000000ffffe97224 */ /* 0x000fe200078e0003 */
[----:B------:R0:W-:Y:S01]  /*10360*/  STL [R1+0x4b8], R145 ;  /* 0x0004b89101007387 */ /* 0x0001e20000100800 */
[----:B------:R-:W-:Y:S02]  /*10370*/  IMAD.MOV.U32 R234, RZ, RZ, R2 ;  /* 0x000000ffffea7224 */ /* 0x000fe400078e0002 */
[----:B------:R-:W-:Y:S01]  /*10380*/  IMAD.MOV.U32 R235, RZ, RZ, R0 ;  /* 0x000000ffffeb7224 */ /* 0x000fe200078e0000 */
[----:B------:R-:W-:Y:S04]  /*10390*/  STL [R1+0x4b4], R146 ;  /* 0x0004b49201007387 */ /* 0x000fe80000100800 */
[----:B------:R1:W-:Y:S04]  /*103a0*/  STL [R1+0x4b0], R147 ;  /* 0x0004b09301007387 */ /* 0x0003e80000100800 */
[----:B------:R-:W-:Y:S04]  /*103b0*/  STL [R1+0x4ac], R148 ;  /* 0x0004ac9401007387 */ /* 0x000fe80000100800 */
[----:B------:R3:W-:Y:S04]  /*103c0*/  STL [R1+0x4a8], R149 ;  /* 0x0004a89501007387 */ /* 0x0007e80000100800 */
[----:B------:R-:W-:Y:S01]  /*103d0*/  STL [R1+0x4a4], R150 ;  /* 0x0004a49601007387 */ /* 0x000fe20000100800 */
[----:B------:R-:W-:-:S03]  /*103e0*/  UMOV UR24, UR52 ;  /* 0x0000003400187c82 */ /* 0x000fc60008000000 */
[----:B------:R4:W-:Y:S01]  /*103f0*/  STL [R1+0x4a0], R151 ;  /* 0x0004a09701007387 */ /* 0x0009e20000100800 */
[----:B------:R-:W-:-:S03]  /*10400*/  UMOV UR25, UR53 ;  /* 0x0000003500197c82 */ /* 0x000fc60008000000 */
[----:B0-----:R-:W2:Y:S01]  /*10410*/  LDL.LU.64 R144, [R1+0x100] ;  /* 0x0001000001907983 */ /* 0x001ea20000300a00 */
[----:B------:R-:W-:Y:S02]  /*10420*/  WARPGROUP.DEPBAR.LE gsb0, 0x0 ;  /* 0x00008000000079c5 */ /* 0x000fe40000010000 */
[----:B------:R-:W-:Y:S01]  /*10430*/  WARPGROUP.ARRIVE ;  /* 0x00000000000079c5 */ /* 0x000fe20000000000 */
[----:B-1----:R-:W2:Y:S04]  /*10440*/  LDL.LU.64 R146, [R1+0x108] ;  /* 0x0001080001927983 */ /* 0x002ea80000300a00 */
[----:B---3--:R-:W3:Y:S01]  /*10450*/  LDL.LU.64 R148, [R1+0x110] ;  /* 0x0001100001947983 */ /* 0x008ee20000300a00 */
[----:B------:R-:W-:Y:S03]  /*10460*/  IGMMA.64x16x32.S8.S8 R228, gdesc[UR24], R228, gsb0 ;  /* 0x0060000018e479f1 */ /* 0x000fe600080410e4 */
[----:B----4-:R-:W3:Y:S04]  /*10470*/  LDL.LU.64 R150, [R1+0x118] ;  /* 0x0001180001967983 */ /* 0x010ee80000300a00 */
        /* <DEDUP_REMOVED lines=50> */
[----:B------:R-:W-:Y:S04]  /*107a0*/  STL [R1+0x478], R141 ;  /* 0x0004788d01007387 */ /* 0x000fe80000100800 */
[----:B------:R-:W-:Y:S04]  /*107b0*/  STL [R1+0x474], R142 ;  /* 0x0004748e01007387 */ /* 0x000fe80000100800 */
[----:B------:R-:W-:Y:S04]  /*107c0*/  STL [R1+0x470], R143 ;  /* 0x0004708f01007387 */ /* 0x000fe80000100800 */
[----:B------:R0:W-:Y:S04]  /*107d0*/  STL.64 [R1], R228 ;  /* 0x000000e401007387 */ /* 0x0001e80000100a00 */
[----:B------:R1:W-:Y:S04]  /*107e0*/  STL.64 [R1+0x8], R230 ;  /* 0x000008e601007387 */ /* 0x0003e80000100a00 */
[----:B------:R4:W-:Y:S04]  /*107f0*/  STL.64 [R1+0x10], R232 ;  /* 0x000010e801007387 */ /* 0x0009e80000100a00 */
[----:B------:R4:W-:Y:S04]  /*10800*/  STL.64 [R1+0x18], R234 ;  /* 0x000018ea01007387 */ /* 0x0009e80000100a00 */
[----:B0-----:R-:W3:Y:S04]  /*10810*/  LDL.LU.64 R228, [R1+0x180] ;  /* 0x0001800001e47983 */ /* 0x001ee80000300a00 */
[----:B-1----:R-:W3:Y:S04]  /*10820*/  LDL.LU.64 R230, [R1+0x188] ;  /* 0x0001880001e67983 */ /* 0x002ee80000300a00 */
[----:B----4-:R-:W4:Y:S04]  /*10830*/  LDL.LU.64 R232, [R1+0x190] ;  /* 0x0001900001e87983 */ /* 0x010f280000300a00 */
[----:B------:R-:W4:Y:S01]  /*10840*/  LDL.LU.64 R234, [R1+0x198] ;  /* 0x0001980001ea7983 */ /* 0x000f220000300a00 */
[----:B--2---:R-:W-:Y:S01]  /*10850*/  WARPGROUP.ARRIVE ;  /* 0x00000000000079c5 */ /* 0x004fe20000000000 */
[----:B------:R-:W-:Y:S01]  /*10860*/  UMOV UR20, UR52 ;  /* 0x0000003400147c82 */ /* 0x000fe20008000000 */
[----:B------:R-:W-:-:S04]  /*10870*/  UMOV UR21, UR53 ;  /* 0x0000003500157c82 */ /* 0x000fc80008000000 */
[----:B------:R-:W-:Y:S03]  /*10880*/  IGMMA.64x16x32.S8.S8 R208, gdesc[UR20], R208, gsb0 ;  /* 0x0060000014d079f1 */ /* 0x000fe600080410d0 */
[----:B------:R-:W-:Y:S02]  /*10890*/  WARPGROUP.DEPBAR.LE gsb0, 0x0 ;  /* 0x00008000000079c5 */ /* 0x000fe40000010000 */
        /* <DEDUP_REMOVED lines=11> */
[----:B------:R-:W2:Y:S01]  /*10950*/  LDL.LU.64 R214, [R1+0x218] ;  /* 0x0002180001d67983 */ /* 0x000ea20000300a00 */
[----:B---3--:R-:W-:-:S03]  /*10960*/  WARPGROUP.ARRIVE ;  /* 0x00000000000079c5 */ /* 0x008fc60000000000 */
[----:B------:R-:W3:Y:S01]  /*10970*/  LDL.LU.64 R112, [R1+0x1e0] ;  /* 0x0001e00001707983 */ /* 0x000ee20000300a00 */
[----:B------:R-:W-:-:S03]  /*10980*/  UMOV UR16, UR52 ;  /* 0x0000003400107c82 */ /* 0x000fc60008000000 */
[----:B------:R-:W3:Y:S01]  /*10990*/  LDL.LU.64 R114, [R1+0x1e8] ;  /* 0x0001e80001727983 */ /* 0x000ee20000300a00 */
[----:B------:R-:W-:Y:S02]  /*109a0*/  UMOV UR17, UR53 ;  /* 0x0000003500117c82 */ /* 0x000fe40008000000 */
[----:B------:R-:W-:Y:S01]  /*109b0*/  IGMMA.64x16x32.S8.S8 R144, gdesc[UR16], R144, gsb0 ;  /* 0x00600000109079f1 */ /* 0x000fe20008041090 */
[----:B------:R-:W3:Y:S04]  /*109c0*/  LDL.LU.64 R116, [R1+0x1f0] ;  /* 0x0001f00001747983 */ /* 0x000ee80000300a00 */
[----:B------:R-:W3:Y:S01]  /*109d0*/  LDL.LU.64 R118, [R1+0x1f8] ;  /* 0x0001f80001767983 */ /* 0x000ee20000300a00 */
[----:B------:R-:W-:Y:S01]  /*109e0*/  UMOV UR12, UR52 ;  /* 0x00000034000c7c82 */ /* 0x000fe20008000000 */
[----:B------:R-:W-:Y:S01]  /*109f0*/  UMOV UR13, UR53 ;  /* 0x00000035000d7c82 */ /* 0x000fe20008000000 */
[----:B------:R-:W-:-:S02]  /*10a00*/  WARPGROUP.DEPBAR.LE gsb0, 0x0 ;  /* 0x00008000000079c5 */ /* 0x000fc40000010000 */
[----:B------:R-:W-:Y:S02]  /*10a10*/  IMAD.MOV.U32 R50, RZ, RZ, R144 ;  /* 0x000000ffff327224 */ /* 0x000fe400078e0090 */
[----:B------:R-:W-:Y:S02]  /*10a20*/  IMAD.MOV.U32 R51, RZ, RZ, R145 ;  /* 0x000000ffff337224 */ /* 0x000fe400078e0091 */
[----:B------:R-:W-:Y:S01]  /*10a30*/  IMAD.MOV.U32 R52, RZ, RZ, R146 ;  /* 0x000000ffff347224 */ /* 0x000fe200078e0092 */
[----:B------:R-:W3:Y:S01]  /*10a40*/  LDL.LU.64 R144, [R1+0x160] ;  /* 0x0001600001907983 */ /* 0x000ee20000300a00 */
[----:B------:R-:W-:Y:S02]  /*10a50*/  IMAD.MOV.U32 R53, RZ, RZ, R147 ;  /* 0x000000ffff357224 */ /* 0x000fe400078e0093 */
[----:B------:R-:W-:Y:S01]  /*10a60*/  IMAD.MOV.U32 R80, RZ, RZ, R148 ;  /* 0x000000ffff507224 */ /* 0x000fe200078e0094 */
[----:B------:R-:W3:Y:S01]  /*10a70*/  LDL.LU.64 R146, [R1+0x168] ;  /* 0x0001680001927983 */ /* 0x000ee20000300a00 */
[----:B------:R-:W-:-:S02]  /*10a80*/  IMAD.MOV.U32 R81, RZ, RZ, R149 ;  /* 0x000000ffff517224 */ /* 0x000fc400078e0095 */
[----:B------:R-:W-:Y:S01]  /*10a90*/  IMAD.MOV.U32 R82, RZ, RZ, R150 ;  /* 0x000000ffff527224 */ /* 0x000fe200078e0096 */
[----:B------:R-:W3:Y:S01]  /*10aa0*/  LDL.LU.64 R148, [R1+0x170] ;  /* 0x0001700001947983 */ /* 0x000ee20000300a00 */
[----:B------:R-:W-:-:S03]  /*10ab0*/  IMAD.MOV.U32 R83, RZ, RZ, R151 ;  /* 0x000000ffff537224 */ /* 0x000fc600078e0097 */
[----:B------:R-:W3:Y:S01]  /*10ac0*/  LDL.LU.64 R150, [R1+0x178] ;  /* 0x0001780001967983 */ /* 0x000ee20000300a00 */
[----:B----4-:R-:W-:-:S06]  /*10ad0*/  WARPGROUP.ARRIVE ;  /* 0x00000000000079c5 */ /* 0x010fcc0000000000 */
[----:B------:R-:W-:Y:S03]  /*10ae0*/  IGMMA.64x16x32.S8.S8 R228, gdesc[UR12], R228, gsb0 ;  /* 0x006000000ce479f1 */ /* 0x000fe600080410e4 */
[----:B------:R-:W-:Y:S02]  /*10af0*/  WARPGROUP.DEPBAR.LE gsb0, 0x0 ;  /* 0x00008000000079c5 */ /* 0x000fe40000010000 */
[----:B------:R-:W-:Y:S01]  /*10b00*/  MOV R41, R228 ;  /* 0x000000e400297202 */ /* 0x000fe20000000f00 */
        /* <DEDUP_REMOVED lines=11> */
[----:B--2---:R-:W-:Y:S01]  /*10bc0*/  WARPGROUP.ARRIVE ;  /* 0x00000000000079c5 */ /* 0x004fe20000000000 */
[----:B------:R-:W-:Y:S01]  /*10bd0*/  UMOV UR8, UR52 ;  /* 0x0000003400087c82 */ /* 0x000fe20008000000 */
[----:B------:R-:W-:-:S04]  /*10be0*/  UMOV UR9, UR53 ;  /* 0x0000003500097c82 */ /* 0x000fc80008000000 */
[----:B------:R-:W-:Y:S01]  /*10bf0*/  IGMMA.64x16x32.S8.S8 R208, gdesc[UR8], R208, gsb0 ;  /* 0x0060000008d079f1 */ /* 0x000fe200080410d0 */
[----:B------:R-:W-:Y:S01]  /*10c00*/  UIADD3 UR16, UR5, 0x804, URZ ;  /* 0x0000080405107890 */ /* 0x000fe2000fffe03f */
[----:B------:R-:W-:-:S06]  /*10c10*/  UMOV UR9, 0x40000040 ;  /* 0x4000004000097882 */ /* 0x000fcc0000000000 */
[----:B------:R-:W-:Y:S01]  /*10c20*/  UMOV UR8, UR16 ;  /* 0x0000001000087c82 */ /* 0x000fe20008000000 */
        /* <DEDUP_REMOVED lines=11> */
[----:B------:R-:W2:Y:S01]  /*10ce0*/  LDL.LU.64 R208, [R1+0x60] ;  /* 0x0000600001d07983 */ /* 0x000ea20000300a00 */
[----:B------:R-:W-:Y:S01]  /*10cf0*/  IMAD.MOV.U32 R75, RZ, RZ, R211 ;  /* 0x000000ffff4b7224 */ /* 0x000fe200078e00d3 */
[----:B------:R-:W-:Y:S01]  /*10d00*/  MOV R40, R215 ;  /* 0x000000d700287202 */ /* 0x000fe20000000f00 */
[----:B------:R-:W-:Y:S01]  /*10d10*/  IMAD.MOV.U32 R76, RZ, RZ, R212 ;  /* 0x000000ffff4c7224 */ /* 0x000fe200078e00d4 */
[----:B------:R-:W2:Y:S01]  /*10d20*/  LDL.LU.64 R210, [R1+0x68] ;  /* 0x0000680001d27983 */ /* 0x000ea20000300a00 */
[----:B------:R-:W-:-:S02]  /*10d30*/  IMAD.MOV.U32 R77, RZ, RZ, R213 ;  /* 0x000000ffff4d7224 */ /* 0x000fc400078e00d5 */
[----:B------:R-:W-:Y:S01]  /*10d40*/  IMAD.MOV.U32 R78, RZ, RZ, R214 ;  /* 0x000000ffff4e7224 */ /* 0x000fe200078e00d6 */
[----:B------:R-:W2:Y:S01]  /*10d50*/  LDL.LU.64 R212, [R1+0x70] ;  /* 0x0000700001d47983 */ /* 0x000ea20000300a00 */
[----:B------:R-:W-:-:S03]  /*10d60*/  UMOV UR16, UR8 ;  /* 0x0000000800107c82 */ /* 0x000fc60008000000 */
[----:B------:R-:W2:Y:S01]  /*10d70*/  LDL.LU.64 R214, [R1+0x78] ;  /* 0x0000780001d67983 */ /* 0x000ea20000300a00 */
[----:B------:R-:W-:Y:S01]  /*10d80*/  UMOV UR17, UR9 ;  /* 0x0000000900117c82 */ /* 0x000fe20008000000 */
[----:B------:R-:W-:Y:S02]  /*10d90*/  WARPGROUP.DEPBAR.LE gsb0, 0x0 ;  /* 0x00008000000079c5 */ /* 0x000fe40000010000 */
[----:B------:R-:W-:Y:S01]  /*10da0*/  MOV R142, R150 ;  /* 0x00000096008e7202 */ /* 0x000fe20000000f00 */
[----:B------:R-:W-:Y:S02]  /*10db0*/  IMAD.MOV.U32 R143, RZ, RZ, R151 ;  /* 0x000000ffff8f7224 */ /* 0x000fe400078e0097 */
[----:B------:R-:W-:Y:S02]  /*10dc0*/  IMAD.MOV.U32 R140, RZ, RZ, R148 ;  /* 0x000000ffff8c7224 */ /* 0x000fe400078e0094 */
[----:B------:R-:W-:Y:S01]  /*10dd0*/  IMAD.MOV.U32 R141, RZ, RZ, R149 ;  /* 0x000000ffff8d7224 */ /* 0x000fe200078e0095 */
[----:B----4-:R-:W-:-:S06]  /*10de0*/  WARPGROUP.ARRIVE ;  /* 0x00000000000079c5 */ /* 0x010fcc0000000000 */
[----:B------:R-:W-:Y:S03]  /*10df0*/  IGMMA.64x16x32.S8.S8 R228, gdesc[UR16], R228, gsb0 ;  /* 0x0060000010e479f1 */ /* 0x000fe600080410e4 */
[----:B------:R-:W-:Y:S02]  /*10e00*/  WARPGROUP.DEPBAR.LE gsb0, 0x0 ;  /* 0x00008000000079c5 */ /* 0x000fe40000010000 */
        /* <DEDUP_REMOVED lines=10> */
[----:B--2---:R-:W-:-:S06]  /*10eb0*/  WARPGROUP.ARRIVE ;  /* 0x00000000000079c5 */ /* 0x004fcc0000000000 */
[----:B------:R-:W-:Y:S03]  /*10ec0*/  IGMMA.64x16x32.S8.S8 R208, gdesc[UR20], R208, gsb0 ;  /* 0x0060000014d079f1 */ /* 0x000fe600080410d0 */
[----:B------:R-:W-:Y:S02]  /*10ed0*/  WARPGROUP.DEPBAR.LE gsb0, 0x0 ;  /* 0x00008000000079c5 */ /* 0x000fe40000010000 */
[----:B------:R-:W-:Y:S01]  /*10ee0*/  UMOV UR28, UR8 ;  /* 0x00000008001c7c82 */ /* 0x000fe20008000000 */
[----:B------:R-:W-:Y:S01]  /*10ef0*/  UMOV UR29, UR9 ;  /* 0x00000009001d7c82 */ /* 0x000fe20008000000 */
[----:B------:R-:W-:Y:S01]  /*10f00*/  UMOV UR32, UR8 ;  /* 0x0000000800207c82 */ /* 0x000fe20008000000 */
[----:B------:R-:W-:Y:S01]  /*10f10*/  UMOV UR33, UR9 ;  /* 0x0000000900217c82 */ /* 0x000fe20008000000 */
        /* <DEDUP_REMOVED lines=43> */
[----:B------:R-:W-:Y:S02]  /*111d0*/  IMAD.MOV.U32 R180, RZ, RZ, R208 ;  /* 0x000000ffffb47224 */ /* 0x000fe400078e00d0 */
[----:B------:R-:W-:Y:S02]  /*111e0*/  IMAD.MOV.U32 R181, RZ, RZ, R209 ;  /* 0x000000ffffb57224 */ /* 0x000fe400078e00d1 */
[----:B------:R-:W-:Y:S01]  /*111f0*/  IMAD.MOV.U32 R110, RZ, RZ, R118 ;  /* 0x000000ffff6e7224 */ /* 0x000fe200078e0076 */
[----:B------:R-:W2:Y:S01]  /*11200*/  LDL.LU.64 R208, [R1+0x140] ;  /* 0x0001400001d07983 */ /* 0x000ea20000300a00 */
[----:B------:R-:W-:Y:S01]  /*11210*/  IMAD.MOV.U32 R111, RZ, RZ, R119 ;  /* 0x000000ffff6f7224 */ /* 0x000fe200078e0077 */
[----:B------:R-:W-:-:S02]  /*11220*/  WARPGROUP.DEPBAR.LE gsb0, 0x0 ;  /* 0x00008000000079c5 */ /* 0x000fc40000010000 */
[----:B------:R-:W-:-:S06]  /*11230*/  WARPGROUP.ARRIVE ;  /* 0x00000000000079c5 */ /* 0x000fcc0000000000 */
[----:B------:R-:W-:Y:S01]  /*11240*/  IGMMA.64x16x32.S8.S8 R88, gdesc[UR44], R88, gsb0 ;  /* 0x006000002c5879f1 */ /* 0x000fe20008041058 */
[----:B------:R-:W-:Y:S02]  /*11250*/  IMAD.MOV.U32 R116, RZ, RZ, R144 ;  /* 0x000000ffff747224 */ /* 0x000fe400078e0090 */
[----:B------:R-:W-:Y:S01]  /*11260*/  IMAD.MOV.U32 R117, RZ, RZ, R145 ;  /* 0x000000ffff757224 */ /* 0x000fe200078e0091 */
[----:B------:R-:W-:Y:S01]  /*11270*/  MOV R145, R213 ;  /* 0x000000d500917202 */ /* 0x000fe20000000f00 */
[----:B------:R-:W-:Y:S02]  /*11280*/  IMAD.MOV.U32 R182, RZ, RZ, R210 ;  /* 0x000000ffffb67224 */ /* 0x000fe400078e00d2 */
        /* <DEDUP_REMOVED lines=8> */
[----:B------:R-:W2:Y:S04]  /*11310*/  LDL.LU.64 R214, [R1+0x158] ;  /* 0x0001580001d67983 */ /* 0x000ea80000300a00 */
        /* <DEDUP_REMOVED lines=8> */
[----:B------:R0:W-:Y:S01]  /*113a0*/  STL.64 [R1+0x330], R192 ;  /* 0x000330c001007387 */ /* 0x0001e20000100a00 */
[----:B------:R-:W-:-:S02]  /*113b0*/  WARPGROUP.DEPBAR.LE gsb0, 0x0 ;  /* 0x00008000000079c5 */ /* 0x000fc40000010000 */
[----:B------:R-:W-:Y:S01]  /*113c0*/  WARPGROUP.ARRIVE ;  /* 0x00000000000079c5 */ /* 0x000fe20000000000 */
[----:B0-----:R-:W3:Y:S04]  /*113d0*/  LDL.LU.64 R192, [R1+0xc0] ;  /* 0x0000c00001c07983 */ /* 0x001ee80000300a00 */
[----:B------:R-:W3:Y:S04]  /*113e0*/  LDL.LU.64 R194, [R1+0xc8] ;  /* 0x0000c80001c27983 */ /* 0x000ee80000300a00 */
[----:B------:R-:W3:Y:S04]  /*113f0*/  LDL.LU.64 R196, [R1+0xd0] ;  /* 0x0000d00001c47983 */ /* 0x000ee80000300a00 */
[----:B------:R-:W3:Y:S01]  /*11400*/  LDL.LU.64 R198, [R1+0xd8] ;  /* 0x0000d80001c67983 */ /* 0x000ee20000300a00 */
[----:B------:R-:W-:Y:S01]  /*11410*/  UMOV UR40, UR52 ;  /* 0x0000003400287c82 */ /* 0x000fe20008000000 */
[----:B------:R-:W-:-:S02]  /*11420*/  UMOV UR41, UR53 ;  /* 0x0000003500297c82 */ /* 0x000fc40008000000 */
        /* <DEDUP_REMOVED lines=24> */
[----:B---3--:R-:W-:-:S06]  /*115b0*/  WARPGROUP.ARRIVE ;  /* 0x00000000000079c5 */ /* 0x008fcc0000000000 */
[----:B------:R-:W-:Y:S01]  /*115c0*/  IGMMA.64x16x32.S8.S8 R192, gdesc[UR16], R192, gsb0 ;  /* 0x0060000010c079f1 */ /* 0x000fe200080410c0 */
[----:B------:R-:W-:Y:S01]  /*115d0*/  UMOV UR12, UR52 ;  /* 0x00000034000c7c82 */ /* 0x000fe20008000000 */
[----:B------:R-:W-:Y:S01]  /*115e0*/  UMOV UR13, UR53 ;  /* 0x00000035000d7c82 */ /* 0x000fe20008000000 */
[----:B------:R-:W-:Y:S04]  /*115f0*/  STL.64 [R1+0x368], R166 ;  /* 0x000368a601007387 */ /* 0x000fe80000100a00 */
[----:B------:R-:W-:Y:S04]  /*11600*/  STL.64 [R1+0x360], R164 ;  /* 0x000360a401007387 */ /* 0x000fe80000100a00 */
[----:B------:R-:W-:Y:S01]  /*11610*/  STL.64 [R1+0x358], R162 ;  /* 0x000358a201007387 */ /* 0x000fe20000100a00 */
[----:B------:R-:W-:-:S02]  /*11620*/  WARPGROUP.DEPBAR.LE gsb0, 0x0 ;  /* 0x00008000000079c5 */ /* 0x000fc40000010000 */
[----:B--2---:R-:W-:-:S06]  /*11630*/  WARPGROUP.ARRIVE ;  /* 0x00000000000079c5 */ /* 0x004fcc0000000000 */
[----:B------:R-:W-:Y:S01]  /*11640*/  IGMMA.64x16x32.S8.S8 R208, gdesc[UR12], R208, gsb0 ;  /* 0x006000000cd079f1 */ /* 0x000fe200080410d0 */
        /* <DEDUP_REMOVED lines=9> */
[----:B------:R-:W-:Y:S04]  /*116e0*/  STL.64 [R1+0x3c8], R70 ;  /* 0x0003c84601007387 */ /* 0x000fe80000100a00 */
[----:B------:R-:W-:Y:S04]  /*116f0*/  STL.64 [R1+0x3c0], R68 ;  /* 0x0003c04401007387 */ /* 0x000fe80000100a00 */
[----:B------:R-:W-:Y:S04]  /*11700*/  STL.64 [R1+0x3b8], R66 ;  /* 0x0003b84201007387 */ /* 0x000fe80000100a00 */
[----:B------:R2:W-:Y:S04]  /*11710*/  STL.64 [R1+0x3b0], R64 ;  /* 0x0003b04001007387 */ /* 0x0005e80000100a00 */
[----:B0-----:R-:W3:Y:S04]  /*11720*/  LDL.LU R160, [R1+0xa0] ;  /* 0x0000a00001a07983 */ /* 0x001ee80000300800 */
[----:B------:R-:W3:Y:S04]  /*11730*/  LDL.LU R161, [R1+0xa4] ;  /* 0x0000a40001a17983 */ /* 0x000ee80000300800 */
[----:B------:R-:W3:Y:S01]  /*11740*/  LDL.LU R162, [R1+0xa8] ;  /* 0x0000a80001a27983 */ /* 0x000ee20000300800 */
[----:B------:R-:W-:-:S03]  /*11750*/  IMAD.MOV.U32 R3, RZ, RZ, R18 ;  /* 0x000000ffff037224 */ /* 0x000fc600078e0012 */
[----:B------:R-:W3:Y:S01]  /*11760*/  LDL.LU R163, [R1+0xac] ;  /* 0x0000ac0001a37983 */ /* 0x000ee20000300800 */
[----:B------:R-:W-:-:S03]  /*11770*/  IMAD.MOV.U32 R2, RZ, RZ, R19 ;  /* 0x000000ffff027224 */ /* 0x000fc600078e0013 */
[----:B------:R-:W3:Y:S01]  /*11780*/  LDL.LU R164, [R1+0xb0] ;  /* 0x0000b00001a47983 */ /* 0x000ee20000300800 */
[----:B------:R-:W-:Y:S01]  /*11790*/  IMAD.MOV.U32 R107, RZ, RZ, R115 ;  /* 0x000000ffff6b7224 */ /* 0x000fe200078e0073 */
[----:B------:R-:W-:Y:S02]  /*117a0*/  WARPGROUP.DEPBAR.LE gsb0, 0x0 ;  /* 0x00008000000079c5 */ /* 0x000fe40000010000 */
        /* <DEDUP_REMOVED lines=21> */
[----:B------:R-:W4:Y:S04]  /*11900*/  LDL.LU.64 R214, [R1+0x1d8] ;  /* 0x0001d80001d67983 */ /* 0x000f280000300a00 */
[----:B-1----:R-:W3:Y:S04]  /*11910*/  LDL.LU R96, [R1+0x1a0] ;  /* 0x0001a00001607983 */ /* 0x002ee80000300800 */
[----:B------:R-:W3:Y:S04]  /*11920*/  LDL.LU R97, [R1+0x1a4] ;  /* 0x0001a40001617983 */ /* 0x000ee80000300800 */
[----:B------:R-:W3:Y:S04]  /*11930*/  LDL.LU R98, [R1+0x1a8] ;  /* 0x0001a80001627983 */ /* 0x000ee80000300800 */
[----:B------:R-:W3:Y:S04]  /*11940*/  LDL.LU R99, [R1+0x1ac] ;  /* 0x0001ac0001637983 */ /* 0x000ee80000300800 */
[----:B------:R-:W3:Y:S04]  /*11950*/  LDL.LU R100, [R1+0x1b0] ;  /* 0x0001b00001647983 */ /* 0x000ee80000300800 */
[----:B------:R-:W3:Y:S04]  /*11960*/  LDL.LU R101, [R1+0x1b4] ;  /* 0x0001b40001657983 */ /* 0x000ee80000300800 */
[----:B------:R-:W3:Y:S04]  /*11970*/  LDL.LU R102, [R1+0x1b8] ;  /* 0x0001b80001667983 */ /* 0x000ee80000300800 */
[----:B------:R-:W3:Y:S04]  /*11980*/  LDL.LU R103, [R1+0x1bc] ;  /* 0x0001bc0001677983 */ /* 0x000ee80000300800 */
[----:B--2---:R-:W2:Y:S04]  /*11990*/  LDL.LU R64, [R1+0x220] ;  /* 0x0002200001407983 */ /* 0x004ea80000300800 */
[----:B------:R-:W2:Y:S04]  /*119a0*/  LDL.LU R65, [R1+0x224] ;  /* 0x0002240001417983 */ /* 0x000ea80000300800 */
[----:B------:R-:W2:Y:S04]  /*119b0*/  LDL.LU R66, [R1+0x228] ;  /* 0x0002280001427983 */ /* 0x000ea80000300800 */
[----:B------:R-:W2:Y:S04]  /*119c0*/  LDL.LU R67, [R1+0x22c] ;  /* 0x00022c0001437983 */ /* 0x000ea80000300800 */
[----:B------:R-:W2:Y:S04]  /*119d0*/  LDL.LU R68, [R1+0x230] ;  /* 0x0002300001447983 */ /* 0x000ea80000300800 */
[----:B------:R-:W2:Y:S04]  /*119e0*/  LDL.LU R69, [R1+0x234] ;  /* 0x0002340001457983 */ /* 0x000ea80000300800 */
[----:B------:R-:W2:Y:S04]  /*119f0*/  LDL.LU R70, [R1+0x238] ;  /* 0x0002380001467983 */ /* 0x000ea80000300800 */
[----:B------:R-:W2:Y:S04]  /*11a00*/  LDL.LU R71, [R1+0x23c] ;  /* 0x00023c0001477983 */ /* 0x000ea80000300800 */
[----:B------:R-:W3:Y:S04]  /*11a10*/  LDL.LU R128, [R1+0x120] ;  /* 0x0001200001807983 */ /* 0x000ee80000300800 */
[----:B------:R-:W3:Y:S04]  /*11a20*/  LDL.LU R129, [R1+0x124] ;  /* 0x0001240001817983 */ /* 0x000ee80000300800 */
[----:B------:R-:W3:Y:S04]  /*11a30*/  LDL.LU R130, [R1+0x128] ;  /* 0x0001280001827983 */ /* 0x000ee80000300800 */
[----:B------:R-:W3:Y:S04]  /*11a40*/  LDL.LU R131, [R1+0x12c] ;  /* 0x00012c0001837983 */ /* 0x000ee80000300800 */
[----:B------:R-:W3:Y:S04]  /*11a50*/  LDL.LU R132, [R1+0x130] ;  /* 0x0001300001847983 */ /* 0x000ee80000300800 */
[----:B------:R-:W3:Y:S04]  /*11a60*/  LDL.LU R133, [R1+0x134] ;  /* 0x0001340001857983 */ /* 0x000ee80000300800 */
[----:B------:R-:W3:Y:S04]  /*11a70*/  LDL.LU R134, [R1+0x138] ;  /* 0x0001380001867983 */ /* 0x000ee80000300800 */
[----:B------:R-:W3:Y:S01]  /*11a80*/  LDL.LU R135, [R1+0x13c] ;  /* 0x00013c0001877983 */ /* 0x000ee20000300800 */
[----:B------:R-:W-:-:S02]  /*11a90*/  IMAD.MOV.U32 R104, RZ, RZ, R112 ;  /* 0x000000ffff687224 */ /* 0x000fc400078e0070 */
[----:B------:R-:W-:Y:S02]  /*11aa0*/  IMAD.MOV.U32 R112, RZ, RZ, R232 ;  /* 0x000000ffff707224 */ /* 0x000fe400078e00e8 */
[----:B------:R-:W-:Y:S02]  /*11ab0*/  IMAD.MOV.U32 R232, RZ, RZ, R192 ;  /* 0x000000ffffe87224 */ /* 0x000fe400078e00c0 */
[----:B------:R-:W-:Y:S01]  /*11ac0*/  IMAD.MOV.U32 R21, RZ, RZ, R193 ;  /* 0x000000ffff157224 */ /* 0x000fe200078e00c1 */
[----:B------:R-:W3:Y:S01]  /*11ad0*/  LDL.LU R192, [R1+0x20] ;  /* 0x0000200001c07983 */ /* 0x000ee20000300800 */
[----:B------:R-:W-:Y:S02]  /*11ae0*/  IMAD.MOV.U32 R7, RZ, RZ, R15 ;  /* 0x000000ffff077224 */ /* 0x000fe400078e000f */
[----:B------:R-:W-:Y:S01]  /*11af0*/  IMAD.MOV.U32 R20, RZ, RZ, R194 ;  /* 0x000000ffff147224 */ /* 0x000fe200078e00c2 */
[----:B------:R-:W3:Y:S01]  /*11b00*/  LDL.LU R193, [R1+0x24] ;  /* 0x0000240001c17983 */ /* 0x000ee20000300800 */
[----:B------:R-:W-:Y:S01]  /*11b10*/  IMAD.MOV.U32 R8, RZ, RZ, R14 ;  /* 0x000000ffff087224 */ /* 0x000fe200078e000e */
[----:B------:R-:W-:Y:S01]  /*11b20*/  MOV R14, R196 ;  /* 0x000000c4000e7202 */ /* 0x000fe20000000f00 */
[----:B------:R-:W-:Y:S01]  /*11b30*/  IMAD.MOV.U32 R15, RZ, RZ, R195 ;  /* 0x000000ffff0f7224 */ /* 0x000fe200078e00c3 */
[----:B------:R-:W3:Y:S01]  /*11b40*/  LDL.LU R194, [R1+0x28] ;  /* 0x0000280001c27983 */ /* 0x000ee20000300800 */
[----:B------:R-:W-:Y:S01]  /*11b50*/  UMOV UR8, UR52 ;  /* 0x0000003400087c82 */ /* 0x000fe20008000000 */
[----:B------:R-:W-:-:S02]  /*11b60*/  UMOV UR9, UR53 ;  /* 0x0000003500097c82 */ /* 0x000fc40008000000 */
        /* <DEDUP_REMOVED lines=10> */
[----:B------:R-:W-:Y:S02]  /*11c10*/  UIADD3 UR20, UR5, 0x6, URZ ;  /* 0x0000000605147890 */ /* 0x000fe4000fffe03f */
[----:B------:R-:W-:Y:S02]  /*11c20*/  UIADD3 UR16, UR4, 0x6, URZ ;  /* 0x0000000604107890 */ /* 0x000fe4000fffe03f */
[----:B------:R-:W-:Y:S01]  /*11c30*/  UIADD3 UR14, UR4, 0x86, URZ ;  /* 0x00000086040e7890 */ /* 0x000fe2000fffe03f */
[----:B------:R-:W-:Y:S01]  /*11c40*/  UMOV UR15, 0x40000040 ;  /* 0x40000040000f7882 */ /* 0x000fe20000000000 */
[----:B----4-:R-:W-:-:S06]  /*11c50*/  WARPGROUP.ARRIVE ;  /* 0x00000000000079c5 */ /* 0x010fcc0000000000 */
[----:B------:R-:W-:Y:S01]  /*11c60*/  IGMMA.64x16x32.S8.S8 R208, gdesc[UR8], R208, gsb0 ;  /* 0x0060000008d079f1 */ /* 0x000fe200080410d0 */
[----:B------:R-:W-:Y:S01]  /*11c70*/  UMOV UR8, UR20 ;  /* 0x0000001400087c82 */ /* 0x000fe20008000000 */
[----:B------:R-:W-:Y:S01]  /*11c80*/  UMOV UR9, 0x40000040 ;  /* 0x4000004000097882 */ /* 0x000fe20000000000 */
[----:B------:R-:W-:Y:S01]  /*11c90*/  UMOV UR10, UR16 ;  /* 0x00000010000a7c82 */ /* 0x000fe20008000000 */
[----:B------:R-:W-:Y:S01]  /*11ca0*/  UMOV UR11, 0x40000040 ;  /* 0x40000040000b7882 */ /* 0x000fe20000000000 */
[----:B------:R-:W-:Y:S02]  /*11cb0*/  WARPGROUP.DEPBAR.LE gsb0, 0x0 ;  /* 0x00008000000079c5 */ /* 0x000fe40000010000 */
[----:B------:R-:W-:Y:S02]  /*11cc0*/  IMAD.MOV.U32 R23, RZ, RZ, R214 ;  /* 0x000000ffff177224 */ /* 0x000fe400078e00d6 */
[----:B------:R-:W-:Y:S02]  /*11cd0*/  IMAD.MOV.U32 R22, RZ, RZ, R215 ;  /* 0x000000ffff167224 */ /* 0x000fe400078e00d7 */
[----:B------:R-:W-:Y:S01]  /*11ce0*/  IMAD.MOV.U32 R231, RZ, RZ, R212 ;  /* 0x000000ffffe77224 */ /* 0x000fe200078e00d4 */
[----:B------:R-:W4:Y:S01]  /*11cf0*/  LDL.LU.64 R214, [R1+0x4e8] ;  /* 0x0004e80001d67983 */ /* 0x000f220000300a00 */
[----:B------:R-:W-:Y:S01]  /*11d00*/  IMAD.MOV.U32 R4, RZ, RZ, R213 ;  /* 0x000000ffff047224 */ /* 0x000fe200078e00d5 */
[----:B------:R-:W-:Y:S01]  /*11d10*/  MOV R227, R208 ;  /* 0x000000d000e37202 */ /* 0x000fe20000000f00 */
[----:B------:R-:W-:Y:S01]  /*11d20*/  IMAD.MOV.U32 R229, RZ, RZ, R210 ;  /* 0x000000ffffe57224 */ /* 0x000fe200078e00d2 */
[----:B------:R-:W4:Y:S01]  /*11d30*/  LDL.LU.64 R212, [R1+0x4e0] ;  /* 0x0004e00001d47983 */ /* 0x000f220000300a00 */
[----:B------:R-:W-:-:S02]  /*11d40*/  IMAD.MOV.U32 R230, RZ, RZ, R211 ;  /* 0x000000ffffe67224 */ /* 0x000fc400078e00d3 */
[----:B------:R-:W-:Y:S01]  /*11d50*/  IMAD.MOV.U32 R228, RZ, RZ, R209 ;  /* 0x000000ffffe47224 */ /* 0x000fe200078e00d1 */
[----:B------:R-:W4:Y:S04]  /*11d60*/  LDL.LU.64 R210, [R1+0x4d8] ;  /* 0x0004d80001d27983 */ /* 0x000f280000300a00 */
[----:B------:R-:W4:Y:S01]  /*11d70*/  LDL.LU.64 R208, [R1+0x4d0] ;  /* 0x0004d00001d07983 */ /* 0x000f220000300a00 */
[----:B--2---:R-:W-:-:S06]  /*11d80*/  WARPGROUP.ARRIVE ;  /* 0x00000000000079c5 */ /* 0x004fcc0000000000 */
[----:B------:R-:W-:Y:S01]  /*11d90*/  IGMMA.64x16x32.S8.S8 R64, gdesc[UR8], R64, gsb0 ;  /* 0x00600000084079f1 */ /* 0x000fe20008041040 */
[----:B------:R-:W-:Y:S01]  /*11da0*/  UMOV UR12, UR8 ;  /* 0x00000008000c7c82 */ /* 0x000fe20008000000 */
[----:B------:R-:W-:Y:S01]  /*11db0*/  UMOV UR13, UR9 ;  /* 0x00000009000d7c82 */ /* 0x000fe20008000000 */
[----:B------:R-:W-:Y:S02]  /*11dc0*/  WARPGROUP.DEPBAR.LE gsb0, 0x0 ;  /* 0x00008000000079c5 */ /* 0x000fe40000010000 */
[----:B---3--:R-:W-:-:S06]  /*11dd0*/  WARPGROUP.ARRIVE ;  /* 0x00000000000079c5 */ /* 0x008fcc0000000000 */
        /* <DEDUP_REMOVED lines=68> */
[----:B------:R-:W-:Y:S01]  /*12220*/  IMAD.MOV.U32 R213, RZ, RZ, R145 ;  /* 0x000000ffffd57224 */ /* 0x000fe200078e0091 */
[----:B------:R-:W-:Y:S01]  /*12230*/  MOV R215, R147 ;  /* 0x0000009300d77202 */ /* 0x000fe20000000f00 */
[----:B------:R-:W-:Y:S01]  /*12240*/  IMAD.MOV.U32 R214, RZ, RZ, R146 ;  /* 0x000000ffffd67224 */ /* 0x000fe200078e0092 */
[----:B------:R-:W3:Y:S04]  /*12250*/  LDL.LU R145, [R1+0x4b8] ;  /* 0x0004b80001917983 */ /* 0x000ee80000300800 */
        /* <DEDUP_REMOVED lines=48> */
[----:B------:R-:W-:Y:S01]  /*12560*/  IMAD.MOV.U32 R148, RZ, RZ, R140 ;  /* 0x000000ffff947224 */ /* 0x000fe200078e008c */
[----:B------:R-:W-:Y:S01]  /*12570*/  MOV R150, R142 ;  /* 0x0000008e00967202 */ /* 0x000fe20000000f00 */
[----:B------:R-:W3:Y:S01]  /*12580*/  LDL.LU R140, [R1+0x47c] ;  /* 0x00047c00018c7983 */ /* 0x000ee20000300800 */
[----:B------:R-:W-:-:S02]  /*12590*/  IMAD.MOV.U32 R149, RZ, RZ, R141 ;  /* 0x000000ffff957224 */ /* 0x000fc400078e008d */
[----:B------:R-:W-:Y:S01]  /*125a0*/  IMAD.MOV.U32 R151, RZ, RZ, R143 ;  /* 0x000000ffff977224 */ /* 0x000fe200078e008f */
[----:B------:R-:W3:Y:S04]  /*125b0*/  LDL.LU R141, [R1+0x478] ;  /* 0x00047800018d7983 */ /* 0x000ee80000300800 */
[----:B------:R-:W3:Y:S04]  /*125c0*/  LDL.LU R142, [R1+0x474] ;  /* 0x00047400018e7983 */ /* 0x000ee80000300800 */
[----:B------:R-:W3:Y:S01]  /*125d0*/  LDL.LU R143, [R1+0x470] ;  /* 0x00047000018f7983 */ /* 0x000ee20000300800 */
        /* <DEDUP_REMOVED lines=40> */
[----:B--2---:R-:W-:Y:S02]  /*12860*/  IMAD.MOV.U32 R114, RZ, RZ, R106 ;  /* 0x000000ffff727224 */ /* 0x004fe400078e006a */
[----:B----4-:R-:W-:Y:S02]  /*12870*/  IMAD.MOV.U32 R112, RZ, RZ, R104 ;  /* 0x000000ffff707224 */ /* 0x010fe400078e0068 */
[----:B------:R-:W2:Y:S01]  /*12880*/  LDL.LU R104, [R1+0x46c] ;  /* 0x00046c0001687983 */ /* 0x000ea20000300800 */
[----:B------:R-:W-:Y:S02]  /*12890*/  IMAD.MOV.U32 R113, RZ, RZ, R105 ;  /* 0x000000ffff717224 */ /* 0x000fe400078e0069 */
[----:B------:R-:W-:Y:S01]  /*128a0*/  IMAD.MOV.U32 R115, RZ, RZ, R107 ;  /* 0x000000ffff737224 */ /* 0x000fe200078e006b */
[----:B------:R-:W2:Y:S01]  /*128b0*/  LDL.LU R105, [R1+0x468] ;  /* 0x0004680001697983 */ /* 0x000ea20000300800 */
[----:B------:R-:W-:-:S03]  /*128c0*/  IMAD.MOV.U32 R117, RZ, RZ, R109 ;  /* 0x000000ffff757224 */ /* 0x000fc600078e006d */
        /* <DEDUP_REMOVED lines=198> */
[----:B-1----:R-:W-:Y:S01]  /*13530*/  IMAD.MOV.U32 R210, RZ, RZ, R229 ;  /* 0x000000ffffd27224 */ /* 0x002fe200078e00e5 */
[----:B------:R-:W-:Y:S02]  /*13540*/  MOV R211, R230 ;  /* 0x000000e600d37202 */ /* 0x000fe40000000f00 */
        /* <DEDUP_REMOVED lines=164> */
[----:B------:R-:W-:Y:S01]  /*13f90*/  BPT.TRAP 0x1 ;  /* 0x000000040000795c */ /* 0x000fe20000300000 */
.L_x_23:
[----:B------:R-:W2:Y:S02]  /*13fa0*/  LDL R2, [R1+0x258] ;  /* 0x0002580001027983 */ /* 0x000ea40000100800 */
[----:B--2---:R-:W-:Y:S01]  /*13fb0*/  R2UR UR4, R2 ;  /* 0x00000000020472ca */ /* 0x004fe200000e0000 */
[----:B------:R-:W-:-:S05]  /*13fc0*/  IMAD.U32 R2, RZ, RZ, UR7 ;  /* 0x00000007ff027e24 */ /* 0x000fca000f8e00ff */
[----:B-----5:R-:W-:-:S05]  /*13fd0*/  LEA R2, R2, R0, 0x3 ;  /* 0x0000000002027211 */ /* 0x020fca00078e18ff */
[----:B------:R-:W-:Y:S02]  /*13fe0*/  VIADD R2, R2, 0x10 ;  /* 0x0000001002027836 */ /* 0x000fe40000000000 */
[----:B------:R-:W-:-:S03]  /*13ff0*/  UISETP.GT.U32.AND UP0, UPT, UR4, 0x1, UPT ;  /* 0x000000010400788c */ /* 0x000fc6000bf04070 */
[----:B------:R-:W-:-:S03]  /*14000*/  PRMT R2, RZ, 0x654, R2 ;  /* 0x00000654ff027816 */ /* 0x000fc60000000002 */
[----:B------:R-:W-:Y:S01]  /*14010*/  PLOP3.LUT P1, PT, PT, PT, UP0, 0x80, 0x0 ;  /* 0x000000000000781c */ /* 0x000fe20003f2f008 */
[----:B------:R1:W-:-:S12]  /*14020*/  SYNCS.ARRIVE.TRANS64.RED.A1T0 RZ, [R2+URZ], RZ ;  /* 0x000000ff02ff79a7 */ /* 0x0003d8000810043f */
[----:B-1----:R-:W-:Y:S05]  /*14030*/  @P1 BRA `(.L_x_24) ;  /* 0x0000000000041947 */ /* 0x002fea0003800000 */
[----:B------:R-:W-:Y:S01]  /*14040*/  BPT.TRAP 0x1 ;  /* 0x000000040000795c */ /* 0x000fe20000300000 */
.L_x_24:
[----:B------:R-:W-:Y:S02]  /*14050*/  UISETP.GT.AND UP2, UPT, UR58, 0x1, UPT ;  /* 0x000000013a00788c */ /* 0x000fe4000bf44270 */
[----:B------:R-:W-:Y:S02]  /*14060*/  UIADD3 UR6, UR6, 0x1, URZ ;  /* 0x0000000106067890 */ /* 0x000fe4000fffe03f */
[----:B------:R-:W-:Y:S02]  /*14070*/  UIADD3 UR7, UR7, 0x1, URZ ;  /* 0x0000000107077890 */ /* 0x000fe4000fffe03f */
[----:B------:R-:W-:Y:S01]  /*14080*/  PLOP3.LUT P1, PT, PT, PT, UP2, 0x80, 0x0 ;  /* 0x000000000000781c */ /* 0x000fe20003f2f028 */
[----:B------:R-:W-:Y:S02]  /*14090*/  UISETP.NE.AND UP0, UPT, UR6, 0x2, UPT ;  /* 0x000000020600788c */ /* 0x000fe4000bf05270 */
[----:B------:R-:W-:Y:S02]  /*140a0*/  UIADD3 UR4, UR58, -0x1, URZ ;  /* 0xffffffff3a047890 */ /* 0x000fe4000fffe03f */
[----:B------:R-:W-:-:S02]  /*140b0*/  UISETP.NE.AND UP1, UPT, UR7, 0x2, UPT ;  /* 0x000000020700788c */ /* 0x000fc4000bf25270 */
[----:B------:R-:W-:Y:S02]  /*140c0*/  USEL UR5, URZ, 0x1, UP0 ;  /* 0x000000013f057887 */ /* 0x000fe40008000000 */
[----:B------:R-:W-:Y:S02]  /*140d0*/  USEL UR6, UR6, URZ, UP0 ;  /* 0x0000003f06067287 */ /* 0x000fe40008000000 */
[----:B------:R-:W-:Y:S02]  /*140e0*/  USEL UR7, UR7, URZ, UP1 ;  /* 0x0000003f07077287 */ /* 0x000fe40008800000 */
[----:B------:R-:W-:Y:S01]  /*140f0*/  ULOP3.LUT UR57, UR57, UR5, URZ, 0x3c, !UPT ;  /* 0x0000000539397292 */ /* 0x000fe2000f8e3c3f */
[----:B------:R-:W-:Y:S01]  /*14100*/  UMOV UR58, UR4 ;  /* 0x00000004003a7c82 */ /* 0x000fe20008000000 */
[----:B------:R-:W-:Y:S10]  /*14110*/  @P1 BRA `(.L_x_25) ;  /* 0xffffff6800241947 */ /* 0x000ff4000383ffff */
.L_x_18:
[----:B------:R1:W5:Y:S02]  /*14120*/  LDL R3, [R1+0x26c] ;  /* 0x00026c0001037983 */ /* 0x0003640000100800 */
[----:B-----5:R-:W2:Y:S02]  /*14130*/  LDC R2, c[0x0][0x28c] ;  /* 0x0000a300ff027b82 */ /* 0x020ea40000000800 */
[----:B--2---:R-:W-:-:S13]  /*14140*/  ISETP.GE.AND P1, PT, R2, 0x1, PT ;  /* 0x000000010200780c */ /* 0x004fda0003f26270 */
[----:B-1----:R-:W-:Y:S05]  /*14150*/  @!P1 BRA `(.L_x_26) ;  /* 0x0000000000489947 */ /* 0x002fea0003800000 */
[----:B------:R-:W-:Y:S05]  /*14160*/  @!P0 BRA `(.L_x_27) ;  /* 0x0000000000048947 */ /* 0x000fea0003800000 */
[----:B------:R-:W-:Y:S01]  /*14170*/  BPT.TRAP 0x1 ;  /* 0x000000040000795c */ /* 0x000fe20000300000 */
.L_x_27:
[----:B------:R-:W2:Y:S01]  /*14180*/  LDL R2, [R1+0x258] ;  /* 0x0002580001027983 */ /* 0x000ea20000100800 */
[----:B------:R-:W-:-:S13]  /*14190*/  R2UR UR6, R3 ;  /* 0x00000000030672ca */ /* 0x000fda00000e0000 */
[----:B------:R-:W-:-:S04]  /*141a0*/  UISETP.LT.AND UP0, UPT, UR6, 0x1, UPT ;  /* 0x000000010600788c */ /* 0x000fc8000bf01270 */
[----:B------:R-:W-:-:S04]  /*141b0*/  USEL UR4, UR6, 0x1, UP0 ;  /* 0x0000000106047887 */ /* 0x000fc80008000000 */
[----:B------:R-:W-:-:S04]  /*141c0*/  UIADD3 UR4, UR61, UR6, -UR4 ;  /* 0x000000063d047290 */ /* 0x000fc8000fffe804 */
[----:B------:R-:W-:-:S04]  /*141d0*/  USHF.L.U32 UR4, UR4, 0x3, URZ ;  /* 0x0000000304047899 */ /* 0x000fc8000800063f */
[----:B------:R-:W-:Y:S01]  /*141e0*/  ULOP3.LUT UR4, UR4, 0x8, URZ, 0xc0, !UPT ;  /* 0x0000000804047892 */ /* 0x000fe2000f8ec03f */
[----:B--2---:R-:W-:-:S05]  /*141f0*/  R2UR UR5, R2 ;  /* 0x00000000020572ca */ /* 0x004fca00000e0000 */
[----:B------:R-:W-:-:S05]  /*14200*/  IMAD.U32 R2, RZ, RZ, UR4 ;  /* 0x00000004ff027e24 */ /* 0x000fca000f8e00ff */
[----:B------:R-:W-:-:S04]  /*14210*/  IADD3 R0, R0, 0x10, R2 ;  /* 0x0000001000007810 */ /* 0x000fc80007ffe002 */
[----:B------:R-:W-:Y:S01]  /*14220*/  PRMT R0, RZ, 0x654, R0 ;  /* 0x00000654ff007816 */ /* 0x000fe20000000000 */
[----:B------:R-:W-:-:S03]  /*14230*/  UISETP.GT.U32.AND UP0, UPT, UR5, 0x1, UPT ;  /* 0x000000010500788c */ /* 0x000fc6000bf04070 */
[----:B------:R1:W-:Y:S03]  /*14240*/  SYNCS.ARRIVE.TRANS64.RED.A1T0 RZ, [R0+URZ], RZ ;  /* 0x000000ff00ff79a7 */ /* 0x0003e6000810043f */
[----:B------:R-:W-:-:S13]  /*14250*/  PLOP3.LUT P0, PT, PT, PT, UP0, 0x80, 0x0 ;  /* 0x000000000000781c */ /* 0x000fda0003f0f008 */
[----:B-1----:R-:W-:Y:S05]  /*14260*/  @P0 BRA `(.L_x_26) ;  /* 0x0000000000040947 */ /* 0x002fea0003800000 */
[----:B------:R-:W-:Y:S01]  /*14270*/  BPT.TRAP 0x1 ;  /* 0x000000040000795c */ /* 0x000fe20000300000 */
.L_x_26:
[----:B------:R-:W2:Y:S01]  /*14280*/  LDL.LU R5, [R1+0x268] ;  /* 0x0002680001057983 */ /* 0x000ea20000300800 */
[----:B------:R-:W1:Y:S01]  /*14290*/  S2R R7, SR_TID.X ;  /* 0x0000000000077919 */ /* 0x000e620000002100 */
[----:B------:R-:W-:Y:S01]  /*142a0*/  R2UR UR4, R22 ;  /* 0x00000000160472ca */ /* 0x000fe200000e0000 */
[----:B------:R-:W-:Y:S01]  /*142b0*/  ULDC.64 UR6, c[0x0][0x5d0] ;  /* 0x0001740000067ab9 */ /* 0x000fe20000000a00 */
[----:B------:R-:W3:Y:S01]  /*142c0*/  LDL R8, [R1+0x264] ;  /* 0x0002640001087983 */ /* 0x000ee20000100800 */
[----:B------:R-:W-:Y:S02]  /*142d0*/  R2UR UR10, R23 ;  /* 0x00000000170a72ca */ /* 0x000fe400000e0000 */
[----:B------:R-:W-:-:S08]  /*142e0*/  R2UR UR13, R3 ;  /* 0x00000000030d72ca */ /* 0x000fd000000e0000 */
[----:B------:R-:W-:-:S03]  /*142f0*/  UIMAD UR5, UR4, 0xb0, URZ ;  /* 0x000000b0040578a4 */ /* 0x000fc6000f8e023f */
[----:B------:R-:W-:-:S03]  /*14300*/  UIMAD.WIDE UR8, UR10, 0x200, URZ ;  /* 0x000002000a0878a5 */ /* 0x000fc6000f8e023f */
[----:B------:R-:W-:Y:S01]  /*14310*/  IMAD.U32 R20, RZ, RZ, UR5 ;  /* 0x00000005ff147e24 */ /* 0x000fe2000f8e00ff */
[----:B------:R-:W-:-:S04]  /*14320*/  UIADD3 UR61, UR13, UR61, URZ ;  /* 0x0000003d0d3d7290 */ /* 0x000fc8000fffe03f */
[----:B------:R-:W-:-:S04]  /*14330*/  UISETP.GT.U32.AND UP0, UPT, UR61, 0x1, UPT ;  /* 0x000000013d00788c */ /* 0x000fc8000bf04070 */
[----:B------:R-:W-:Y:S01]  /*14340*/  UISETP.LT.U32.AND UP0, UPT, UR13, 0x2, UP0 ;  /* 0x000000020d00788c */ /* 0x000fe20008701070 */
[--C-:B-1----:R-:W-:Y:S01]  /*14350*/  SHF.R.U32.HI R2, RZ, 0x7, R7.reuse ;  /* 0x00000007ff027819 */ /* 0x102fe20000011607 */
[C---:B------:R-:W-:Y:S01]  /*14360*/  IMAD.SHL.U32 R21, R7.reuse, 0x2, RZ ;  /* 0x0000000207157824 */ /* 0x040fe200078e00ff */
[----:B------:R-:W-:Y:S02]  /*14370*/  SHF.R.U32.HI R0, RZ, 0x2, R7 ;  /* 0x00000002ff007819 */ /* 0x000fe40000011607 */
[----:B------:R-:W-:Y:S02]  /*14380*/  LOP3.LUT R2, R2, 0x1, RZ, 0xc0, !PT ;  /* 0x0000000102027812 */ /* 0x000fe400078ec0ff */
[----:B------:R-:W-:Y:S02]  /*14390*/  LOP3.LUT R4, R7, 0x60, RZ, 0xc0, !PT ;  /* 0x0000006007047812 */ /* 0x000fe400078ec0ff */
[----:B------:R-:W-:Y:S01]  /*143a0*/  LOP3.LUT R0, R0, 0x7, RZ, 0xc0, !PT ;  /* 0x0000000700007812 */ /* 0x000fe200078ec0ff */
[----:B------:R-:W-:Y:S01]  /*143b0*/  IMAD.SHL.U32 R3, R2, 0x40, RZ ;  /* 0x0000004002037824 */ /* 0x000fe200078e00ff */
[----:B------:R-:W-:-:S02]  /*143c0*/  SHF.R.U32.HI R4, RZ, 0x1, R4 ;  /* 0x00000001ff047819 */ /* 0x000fc40000011604 */
[----:B------:R-:W-:Y:S02]  /*143d0*/  LOP3.LUT R20, R20, 0x6, R21, 0xf8, !PT ;  /* 0x0000000614147812 */ /* 0x000fe400078ef815 */
[--C-:B------:R-:W-:Y:S02]  /*143e0*/  LOP3.LUT R3, R3, 0x40, R0.reuse, 0xe2, !PT ;  /* 0x0000004003037812 */ /* 0x100fe400078ee200 */
[----:B------:R-:W-:Y:S02]  /*143f0*/  IADD3 R0, RZ, -R4, -R0 ;  /* 0x80000004ff007210 */ /* 0x000fe40007ffe800 */
[----:B------:R-:W-:Y:S01]  /*14400*/  LOP3.LUT R3, R3, UR8, R4, 0xfe, !PT ;  /* 0x0000000803037c12 */ /* 0x000fe2000f8efe04 */
[----:B------:R-:W-:Y:S01]  /*14410*/  IMAD.U32 R4, RZ, RZ, UR6 ;  /* 0x00000006ff047e24 */ /* 0x000fe2000f8e00ff */
[----:B------:R-:W-:Y:S01]  /*14420*/  SHF.R.S32.HI R21, RZ, 0x1f, R20 ;  /* 0x0000001fff157819 */ /* 0x000fe20000011414 */
[----:B------:R-:W-:Y:S01]  /*14430*/  IMAD R0, R2, -0x40, R0 ;  /* 0xffffffc002007824 */ /* 0x000fe200078e0200 */
[----:B--2---:R-:W-:-:S02]  /*14440*/  R2UR UR11, R5 ;  /* 0x00000000050b72ca */ /* 0x004fc400000e0000 */
[----:B---3--:R-:W-:-:S13]  /*14450*/  R2UR UR14, R8 ;  /* 0x00000000080e72ca */ /* 0x008fda00000e0000 */
[----:B------:R-:W-:Y:S02]  /*14460*/  USHF.R.S32.HI UR12, URZ, 0x1f, UR14 ;  /* 0x0000001f3f0c7899 */ /* 0x000fe4000801140e */
[----:B------:R-:W-:Y:S02]  /*14470*/  IMAD.WIDE.U32 R4, R4, UR14, R20 ;  /* 0x0000000e04047c25 */ /* 0x000fe4000f8e0014 */
[----:B------:R-:W-:Y:S02]  /*14480*/  UIMAD UR4, UR12, UR6, URZ ;  /* 0x000000060c0472a4 */ /* 0x000fe4000f8e023f */
[----:B------:R-:W-:Y:S02]  /*14490*/  USHF.L.U32 UR6, UR10, 0x9, URZ ;  /* 0x000000090a067899 */ /* 0x000fe4000800063f */
[----:B------:R-:W-:Y:S01]  /*144a0*/  UIMAD UR4, UR14, UR7, UR4 ;  /* 0x000000070e0472a4 */ /* 0x000fe2000f8e0204 */
[----:B------:R-:W-:Y:S02]  /*144b0*/  ULDC UR10, c[0x0][0x288] ;  /* 0x0000a200000a7ab9 */ /* 0x000fe40000000800 */
[----:B------:R-:W-:Y:S01]  /*144c0*/  ULDC UR7, c[0x0][0x284] ;  /* 0x0000a10000077ab9 */ /* 0x000fe20000000800 */
[----:B------:R-:W-:Y:S01]  /*144d0*/  UISETP.GE.AND UP1, UPT, UR5, UR10, UPT ;  /* 0x0000000a0500728c */ /* 0x000fe2000bf26270 */
[----:B------:R-:W-:-:S02]  /*144e0*/  IMAD.U32 R6, RZ, RZ, UR7 ;  /* 0x00000007ff067e24 */ /* 0x000fc4000f8e00ff */
[----:B------:R-:W-:Y:S01]  /*144f0*/  VIADD R5, R5, UR4 ;  /* 0x0000000405057c36 */ /* 0x000fe20008000000 */
[----:B------:R-:W-:Y:S02]  /*14500*/  USHF.R.U32.HI UR4, URZ, 0x1, UR61 ;  /* 0x000000013f047899 */ /* 0x000fe4000801163d */
[----:B------:R-:W-:Y:S01]  /*14510*/  IADD3 R6, R6, -UR6, R0 ;  /* 0x8000000606067c10 */ /* 0x000fe2000fffe000 */
[----:B------:R-:W-:Y:S01]  /*14520*/  UISETP.GE.OR UP1, UPT, UR6, UR7, UP1 ;  /* 0x000000070600728c */ /* 0x000fe20008f26670 */
[----:B------:R-:W-:Y:S01]  /*14530*/  LOP3.LUT R0, R7, 0x3, RZ, 0xc0, !PT ;  /* 0x0000000307007812 */ /* 0x000fe200078ec0ff */
[----:B------:R-:W-:Y:S01]  /*14540*/  ULOP3.LUT UR4, UR4, 0x1, URZ, 0xc0, !UPT ;  /* 0x0000000104047892 */ /* 0x000fe2000f8ec03f */
[----:B------:R-:W-:Y:S01]  /*14550*/  IMAD.MOV.U32 R7, RZ, RZ, -0x2 ;  /* 0xfffffffeff077424 */ /* 0x000fe200078e00ff */
[----:B------:R-:W-:Y:S02]  /*14560*/  USEL UR6, URZ, 0x1, !UP0 ;  /* 0x000000013f067887 */ /* 0x000fe4000c000000 */
[----:B------:R-:W-:Y:S01]  /*14570*/  UISETP.NE.U32.AND UP2, UPT, UR4, 0x1, UPT ;  /* 0x000000010400788c */ /* 0x000fe2000bf45070 */
[----:B------:R-:W-:Y:S01]  /*14580*/  PLOP3.LUT P0, PT, PT, PT, UP1, 0x80, 0x0 ;  /* 0x000000000000781c */ /* 0x000fe20003f0f018 */
[----:B------:R-:W-:Y:S01]  /*14590*/  IMAD R0, R0, R7, UR10 ;  /* 0x0000000a00007e24 */ /* 0x000fe2000f8e0207 */
[----:B------:R-:W-:-:S02]  /*145a0*/  ULOP3.LUT UR61, UR61, 0x1, URZ, 0xc0, !UPT ;  /* 0x000000013d3d7892 */ /* 0x000fc4000f8ec03f */
[----:B------:R-:W-:Y:S01]  /*145b0*/  UISETP.GT.U32.AND UP2, UPT, UR13, 0x1, !UP2 ;  /* 0x000000010d00788c */ /* 0x000fe2000d744070 */
[----:B------:R-:W-:Y:S01]  /*145c0*/  VIADD R0, R0, -UR5 ;  /* 0x8000000500007c36 */ /* 0x000fe20008000000 */
[----:B------:R-:W-:Y:S02]  /*145d0*/  UMOV UR7, 0xffffffff ;  /* 0xffffffff00077882 */ /* 0x000fe40000000000 */
[----:B------:R-:W-:-:S04]  /*145e0*/  USEL UR4, URZ, 0x1, !UP2 ;  /* 0x000000013f047887 */ /* 0x000fc8000d000000 */
[----:B------:R-:W-:-:S06]  /*145f0*/  ULOP3.LUT UR11, UR4, UR11, UR6, 0x96, !UPT ;  /* 0x0000000b040b7292 */ /* 0x000fcc000f8e9606 */
[----:B------:R-:W-:-:S05]  /*14600*/  IMAD.U32 R2, RZ, RZ, UR11 ;  /* 0x0000000bff027e24 */ /* 0x000fca000f8e00ff */
[----:B------:R1:W-:Y:S01]  /*14610*/  STL [R1+0x268], R2 ;  /* 0x0002680201007387 */ /* 0x0003e20000100800 */
[----:B------:R-:W-:Y:S05]  /*14620*/  @P0 BRA `(.L_x_28) ;  /* 0x0000012c00500947 */ /* 0x000fea0003800000 */
[----:B------:R-:W-:Y:S01]  /*14630*/  ISETP.NE.AND P0, PT, R18, RZ, PT ;  /* 0x000000ff1200720c */ /* 0x000fe20003f05270 */
[----:B------:R-:W-:Y:S01]  /*14640*/  ULDC.64 UR14, c[0x0][0x5c8] ;  /* 0x00017200000e7ab9 */ /* 0x000fe20000000a00 */
[----:B------:R-:W-:Y:S01]  /*14650*/  BSSY B0, `(.L_x_28) ;  /* 0x00012d1000007945 */ /* 0x000fe20003800000 */
[----:B------:R-:W-:Y:S01]  /*14660*/  UIMAD UR4, UR9, UR14, URZ ;  /* 0x0000000e090472a4 */ /* 0x000fe2000f8e023f */
[----:B------:R-:W-:Y:S02]  /*14670*/  IMAD.U32 R7, RZ, RZ, UR15 ;  /* 0x0000000fff077e24 */ /* 0x000fe4000f8e00ff */
[----:B------:R-:W-:-:S04]  /*14680*/  IMAD.WIDE.U32 R10, R3, UR14, R4 ;  /* 0x0000000e030a7c25 */ /* 0x000fc8000f8e0004 */
[----:B------:R-:W-:-:S04]  /*14690*/  IMAD R7, R3, R7, UR4 ;  /* 0x0000000403077e24 */ /* 0x000fc8000f8e0207 */
[----:B------:R-:W-:Y:S01]  /*146a0*/  IMAD.IADD R7, R11, 0x1, R7 ;  /* 0x000000010b077824 */ /* 0x000fe200078e0207 */
[----:B------:R-:W-:Y:S06]  /*146b0*/  @!P0 BRA `(.L_x_29) ;  /* 0x000000c400a08947 */ /* 0x000fec0003800000 */
[----:B------:R-:W-:Y:S01]  /*146c0*/  R2UR UR5, R8 ;  /* 0x00000000080572ca */ /* 0x000fe200000e0000 */
[----:B------:R-:W2:Y:S01]  /*146d0*/  LDC.64 R14, c[0x0][0x5a8] ;  /* 0x00016a00ff0e7b82 */ /* 0x000ea20000000a00 */
[----:B------:R-:W-:Y:S01]  /*146e0*/  ULDC.64 UR10, c[0x0][0x5b8] ;  /* 0x00016e00000a7ab9 */ /* 0x000fe20000000a00 */
[----:B------:R-:W-:Y:S01]  /*146f0*/  ISETP.GE.AND P5, PT, R6, 0x1, PT ;  /* 0x000000010600780c */ /* 0x000fe20003fa6270 */
[----:B------:R-:W-:Y:S02]  /*14700*/  UIMAD UR4, UR12, UR10, URZ ;  /* 0x0000000a0c0472a4 */ /* 0x000fe4000f8e023f */
[----:B-1----:R-:W-:Y:S01]  /*14710*/  IMAD.U32 R2, RZ, RZ, UR10 ;  /* 0x0000000aff027e24 */ /* 0x002fe2000f8e00ff */
[----:B------:R-:W-:Y:S01]  /*14720*/  LOP3.LUT R19, R19, 0xfffffffb, RZ, 0xc0, !PT ;  /* 0xfffffffb13137812 */ /* 0x000fe200078ec0ff */
[----:B------:R-:W-:Y:S01]  /*14730*/  BSSY B1, `(.L_x_30) ;  /* 0x0000011000017945 */ /* 0x000fe20003800000 */
[----:B------:R-:W-:Y:S01]  /*14740*/  ISETP.LT.OR P1, PT, R0, 0x1, !P5 ;  /* 0x000000010000780c */ /* 0x000fe20006f21670 */
[----:B------:R-:W1:Y:S03]  /*14750*/  LDC.64 R8, c[0x0][0x5b0] ;  /* 0x00016c00ff087b82 */ /* 0x000e660000000a00 */
[----:B------:R-:W-:-:S02]  /*14760*/  UIMAD UR4, UR5, UR11, UR4 ;  /* 0x0000000b050472a4 */ /* 0x000fc4000f8e0204 */
[----:B------:R-:W-:Y:S01]  /*14770*/  IMAD.WIDE.U32 R20, R2, UR5, R20 ;  /* 0x0000000502147c25 */ /* 0x000fe2000f8e0014 */
[----:B------:R-:W-:-:S03]  /*14780*/  @P5 LOP3.LUT R19, R19, 0x4, RZ, 0xfc, !PT ;  /* 0x0000000413135812 */ /* 0x000fc600078efcff */
[----:B------:R-:W-:Y:S01]  /*14790*/  IMAD.MOV.U32 R232, RZ, RZ, R20 ;  /* 0x000000ffffe87224 */ /* 0x000fe200078e0014 */
[----:B------:R-:W-:-:S05]  /*147a0*/  IADD3 R233, R21, UR4, RZ ;  /* 0x0000000415e97c10 */ /* 0x000fca000fffe0ff */
[----:B------:R3:W-:Y:S01]  /*147b0*/  STL.64 [R1+0x248], R232 ;  /* 0x000248e801007387 */ /* 0x0007e20000100a00 */
[----:B-1----:R-:W-:Y:S02]  /*147c0*/  IMAD R12, R8, UR9, RZ ;  /* 0x00000009080c7c24 */ /* 0x002fe4000f8e02ff */
[----:B------:R-:W-:-:S04]  /*147d0*/  IMAD.WIDE.U32 R4, R3, R8, R232 ;  /* 0x0000000803047225 */ /* 0x000fc800078e00e8 */
[----:B------:R-:W-:Y:S01]  /*147e0*/  IMAD R12, R3, R9, R12 ;  /* 0x00000009030c7224 */ /* 0x000fe200078e020c */
[----:B--2---:R-:W-:-:S04]  /*147f0*/  IADD3 R234, P0, R4, R14, RZ ;  /* 0x0000000e04ea7210 */ /* 0x004fc80007f1e0ff */
[----:B------:R-:W-:-:S05]  /*14800*/  IADD3.X R235, R15, R5, R12, P0, !PT ;  /* 0x000000050feb7210 */ /* 0x000fca00007fe40c */
[----:B------:R3:W-:Y:S01]  /*14810*/  STL.64 [R1+0x240], R234 ;  /* 0x000240ea01007387 */ /* 0x0007e20000100a00 */
[----:B------:R-:W-:Y:S05]  /*14820*/  @P1 BRA `(.L_x_31) ;  /* 0x0000000000041947 */ /* 0x000fea0003800000 */
[----:B------:R1:W5:Y:S02]  /*14830*/  LDG.E.U8 R16, desc[UR36][R234.64] ;  /* 0x00000024ea107981 */ /* 0x000364000c1e1100 */
.L_x_31:
[----:B------:R-:W-:Y:S05]  /*14840*/  BSYNC B1 ;  /* 0x0000000000017941 */ /* 0x000fea0003800000 */
.L_x_30:
[----:B------:R-:W2:Y:S01]  /*14850*/  LDL.LU R4, [R1+0x220] ;  /* 0x0002200001047983 */ /* 0x000ea20000300800 */
[----:B-----5:R-:W-:Y:S01]  /*14860*/  LOP3.LUT R2, R16, 0xffff, RZ, 0xc0, !PT ;  /* 0x0000ffff10027812 */ /* 0x020fe200078ec0ff */
[----:B------:R-:W-:Y:S01]  /*14870*/  ULDC.64 UR4, c[0x0][0x5c0] ;  /* 0x0001700000047ab9 */ /* 0x000fe20000000a00 */
[----:B------:R-:W-:Y:S01]  /*14880*/  ISETP.LT.OR P2, PT, R0, 0x2, !P5 ;  /* 0x000000020000780c */ /* 0x000fe20006f41670 */
[----:B------:R-:W-:Y:S01]  /*14890*/  BSSY B1, `(.L_x_32) ;  /* 0x000000b000017945 */ /* 0x000fe20003800000 */
[----:B------:R-:W-:Y:S02]  /*148a0*/  PRMT R2, R2, 0x8880, RZ ;  /* 0x0000888002027816 */ /* 0x000fe400000000ff */
[----:B------:R-:W-:-:S03]  /*148b0*/  IADD3 R10, P0, R10, UR4, RZ ;  /* 0x000000040a0a7c10 */ /* 0x000fc6000ff1e0ff */
[----:B------:R-:W-:Y:S01]  /*148c0*/  IMAD R2, R2, R18, RZ ;  /* 0x0000001202027224 */ /* 0x000fe200078e02ff */
[----:B------:R-:W-:-:S03]  /*148d0*/  IADD3.X R11, R7, UR5, RZ, P0, !PT ;  /* 0x00000005070b7c10 */ /* 0x000fc600087fe4ff */
[----:B--2---:R-:W-:-:S05]  /*148e0*/  @!P1 IMAD R4, R4, R17, R2 ;  /* 0x0000001104049224 */ /* 0x004fca00078e0202 */
[----:B------:R2:W-:Y:S01]  /*148f0*/  @!P1 STG.E.U8 desc[UR36][R10.64], R4 ;  /* 0x000000040a009986 */ /* 0x0005e2000c101124 */
[----:B------:R-:W-:Y:S05]  /*14900*/  @P2 BRA `(.L_x_33) ;  /* 0x00000000000c2947 */ /* 0x000fea0003800000 */
[----:B------:R-:W4:Y:S02]  /*14910*/  LDG.E.U8 R16, desc[UR36][R234.64+0x1] ;  /* 0x00000124ea107981 */ /* 0x000f24000c1e1100 */
[----:B----4-:R-:W-:-:S05]  /*14920*/  PRMT R2, R16, 0x8880, RZ ;  /* 0x0000888010027816 */ /* 0x010fca00000000ff */
[----:B------:R-:W-:-:S07]  /*14930*/  IMAD R2, R2, R18, RZ ;  /* 0x0000001202027224 */ /* 0x000fce00078e02ff */
.L_x_33:
[----:B------:R-:W-:Y:S05]  /*14940*/  BSYNC B1 ;  /* 0x0000000000017941 */ /* 0x000fea0003800000 */
.L_x_32:
[----:B--2---:R-:W2:Y:S01]  /*14950*/  LDL.LU R4, [R1+0x224] ;  /* 0x0002240001047983 */ /* 0x004ea20000300800 */
[----:B------:R-:W-:Y:S01]  /*14960*/  @!P2 IMAD.MOV.U32 R5, RZ, RZ, R11 ;  /* 0x000000ffff05a224 */ /* 0x000fe200078e000b */
[C---:B------:R-:W-:Y:S01]  /*14970*/  SHF.L.U64.HI R23, R8.reuse, 0x3, R9 ;  /* 0x0000000308177819 */ /* 0x040fe20000010209 */
[----:B------:R-:W-:Y:S01]  /*14980*/  IMAD.SHL.U32 R22, R8, 0x8, RZ ;  /* 0x0000000808167824 */ /* 0x000fe200078e00ff */
[----:B------:R-:W-:Y:S01]  /*14990*/  ISETP.GE.AND P6, PT, R6, 0x9, PT ;  /* 0x000000090600780c */ /* 0x000fe20003fc6270 */
[----:B------:R-:W-:Y:S03]  /*149a0*/  BSSY B1, `(.L_x_34) ;  /* 0x0000011000017945 */ /* 0x000fe60003800000 */
[----:B------:R-:W-:Y:S01]  /*149b0*/  STL.64 [R1+0x250], R22 ;  /* 0x0002501601007387 */ /* 0x000fe20000100a00 */
[C---:B------:R-:W-:Y:S02]  /*149c0*/  ISETP.LT.OR P4, PT, R0.reuse, 0x1, !P6 ;  /* 0x000000010000780c */ /* 0x040fe40007781670 */
[----:B------:R-:W-:Y:S01]  /*149d0*/  ISETP.LT.OR P0, PT, R0, 0x2, !P6 ;  /* 0x000000020000780c */ /* 0x000fe20007701670 */
[----:B--2---:R-:W-:-:S02]  /*149e0*/  @!P2 IMAD R7, R4, R17, R2 ;  /* 0x000000110407a224 */ /* 0x004fc400078e0202 */
[----:B------:R-:W-:-:S05]  /*149f0*/  @!P2 IMAD.MOV.U32 R4, RZ, RZ, R10 ;  /* 0x000000ffff04a224 */ /* 0x000fca00078e000a */
[----:B------:R2:W-:Y:S02]  /*14a00*/  @!P2 STG.E.U8 desc[UR36][R4.64+0x1], R7 ;  /* 0x000001070400a986 */ /* 0x0005e4000c101124 */
[----:B--2---:R-:W-:-:S04]  /*14a10*/  IMAD.WIDE.U32 R4, R3, R8, R22 ;  /* 0x0000000803047225 */ /* 0x004fc800078e0016 */
[----:B------:R-:W-:Y:S01]  /*14a20*/  IMAD.IADD R12, R12, 0x1, R5 ;  /* 0x000000010c0c7824 */ /* 0x000fe200078e0205 */
[----:B------:R-:W-:Y:S02]  /*14a30*/  IADD3 R22, P1, P2, R20, R14, R4 ;  /* 0x0000000e14167210 */ /* 0x000fe40007a3e004 */
[----:B------:R-:W-:Y:S02]  /*14a40*/  @!P4 IADD3 R4, P3, R10, UR59, RZ ;  /* 0x0000003b0a04cc10 */ /* 0x000fe4000ff7e0ff */
[----:B------:R-:W-:-:S05]  /*14a50*/  IADD3.X R23, R233, R15, R12, P1, P2 ;  /* 0x0000000fe9177210 */ /* 0x000fca0000fe440c */
[----:B------:R2:W-:Y:S01]  /*14a60*/  STL.64 [R1+0x220], R22 ;  /* 0x0002201601007387 */ /* 0x0005e20000100a00 */
[----:B------:R-:W-:Y:S05]  /*14a70*/  @P4 BRA `(.L_x_35) ;  /* 0x00000000000c4947 */ /* 0x000fea0003800000 */
[----:B------:R-:W4:Y:S02]  /*14a80*/  LDG.E.U8 R16, desc[UR36][R22.64] ;  /* 0x0000002416107981 */ /* 0x000f24000c1e1100 */
[----:B----4-:R-:W-:-:S05]  /*14a90*/  PRMT R2, R16, 0x8880, RZ ;  /* 0x0000888010027816 */ /* 0x010fca00000000ff */
[----:B------:R-:W-:-:S07]  /*14aa0*/  IMAD R2, R2, R18, RZ ;  /* 0x0000001202027224 */ /* 0x000fce00078e02ff */
.L_x_35:
[----:B------:R-:W-:Y:S05]  /*14ab0*/  BSYNC B1 ;  /* 0x0000000000017941 */ /* 0x000fea0003800000 */
.L_x_34:
[----:B------:R-:W4:Y:S01]  /*14ac0*/  LDL.LU R7, [R1+0x228] ;  /* 0x0002280001077983 */ /* 0x000f220000300800 */
[----:B------:R-:W-:Y:S01]  /*14ad0*/  @!P4 IADD3.X R5, R11, UR38, RZ, P3, !PT ;  /* 0x000000260b05cc10 */ /* 0x000fe20009ffe4ff */
[----:B------:R-:W-:Y:S01]  /*14ae0*/  BSSY B1, `(.L_x_36) ;  /* 0x000000b000017945 */ /* 0x000fe20003800000 */
[C---:B------:R-:W-:Y:S02]  /*14af0*/  ISETP.LT.OR P2, PT, R0.reuse, 0x9, !P5 ;  /* 0x000000090000780c */ /* 0x040fe40006f41670 */
[C---:B------:R-:W-:Y:S02]  /*14b00*/  ISETP.LT.OR P3, PT, R0.reuse, 0xa, !P5 ;  /* 0x0000000a0000780c */ /* 0x040fe40006f61670 */
[----:B------:R-:W-:Y:S01]  /*14b10*/  ISETP.LT.OR P1, PT, R0, 0x9, !P6 ;  /* 0x000000090000780c */ /* 0x000fe20007721670 */
[----:B----4-:R-:W-:-:S05]  /*14b20*/  @!P4 IMAD R7, R7, R17, R2 ;  /* 0x000000110707c224 */ /* 0x010fca00078e0202 */
[----:B------:R4:W-:Y:S02]  /*14b30*/  @!P4 STG.E.U8 desc[UR36][R4.64], R7 ;  /* 0x000000070400c986 */ /* 0x0009e4000c101124 */
[----:B----4-:R-:W-:Y:S01]  /*14b40*/  @!P0 IADD3 R4, P4, R10, UR59, RZ ;  /* 0x0000003b0a048c10 */ /* 0x010fe2000ff9e0ff */
[----:B------:R-:W-:-:S12]  /*14b50*/  @P0 BRA `(.L_x_37) ;  /* 0x00000000000c0947 */ /* 0x000fd80003800000 */
[----:B------:R-:W4:Y:S02]  /*14b60*/  LDG.E.U8 R16, desc[UR36][R22.64+0x1] ;  /* 0x0000012416107981 */ /* 0x000f24000c1e1100 */
[----:B----4-:R-:W-:-:S05]  /*14b70*/  PRMT R2, R16, 0x8880, RZ ;  /* 0x0000888010027816 */ /* 0x010fca00000000ff */
[----:B------:R-:W-:-:S07]  /*14b80*/  IMAD R2, R2, R18, RZ ;  /* 0x0000001202027224 */ /* 0x000fce00078e02ff */
.L_x_37:
[----:B------:R-:W-:Y:S05]  /*14b90*/  BSYNC B1 ;  /* 0x0000000000017941 */ /* 0x000fea0003800000 */
.L_x_36:
[----:B------:R-:W4:Y:S01]  /*14ba0*/  LDL.LU R7, [R1+0x22c] ;  /* 0x00022c0001077983 */ /* 0x000f220000300800 */
[----:B------:R-:W-:Y:S01]  /*14bb0*/  @!P0 IADD3.X R5, R11, UR38, RZ, P4, !PT ;  /* 0x000000260b058c10 */ /* 0x000fe2000a7fe4ff */
[----:B------:R-:W-:Y:S01]  /*14bc0*/  BSSY B1, `(.L_x_38) ;  /* 0x0000007000017945 */ /* 0x000fe20003800000 */
[----:B----4-:R-:W-:-:S05]  /*14bd0*/  @!P0 IMAD R7, R7, R17, R2 ;  /* 0x0000001107078224 */ /* 0x010fca00078e0202 */
[----:B------:R4:W-:Y:S01]  /*14be0*/  @!P0 STG.E.U8 desc[UR36][R4.64+0x1], R7 ;  /* 0x0000010704008986 */ /* 0x0009e2000c101124 */
[----:B------:R-:W-:Y:S05]  /*14bf0*/  @P2 BRA `(.L_x_39) ;  /* 0x00000000000c2947 */ /* 0x000fea0003800000 */
[----:B------:R-:W5:Y:S02]  /*14c00*/  LDG.E.U8 R16, desc[UR36][R234.64+0x8] ;  /* 0x00000824ea107981 */ /* 0x000f64000c1e1100 */
[----:B-----5:R-:W-:-:S05]  /*14c10*/  PRMT R2, R16, 0x8880, RZ ;  /* 0x0000888010027816 */ /* 0x020fca00000000ff */
[----:B------:R-:W-:-:S07]  /*14c20*/  IMAD R2, R2, R18, RZ ;  /* 0x0000001202027224 */ /* 0x000fce00078e02ff */
.L_x_39:
[----:B------:R-:W-:Y:S05]  /*14c30*/  BSYNC B1 ;  /* 0x0000000000017941 */ /* 0x000fea0003800000 */
.L_x_38:
[----:B----4-:R-:W4:Y:S01]  /*14c40*/  LDL.LU R4, [R1+0x230] ;  /* 0x0002300001047983 */ /* 0x010f220000300800 */
[----:B------:R-:W-:Y:S01]  /*14c50*/  @!P2 IMAD.MOV.U32 R5, RZ, RZ, R11 ;  /* 0x000000ffff05a224 */ /* 0x000fe200078e000b */
[----:B------:R-:W-:Y:S01]  /*14c60*/  BSSY B1, `(.L_x_40) ;  /* 0x0000008000017945 */ /* 0x000fe20003800000 */
[----:B----4-:R-:W-:Y:S02]  /*14c70*/  @!P2 IMAD R7, R4, R17, R2 ;  /* 0x000000110407a224 */ /* 0x010fe400078e0202 */
[----:B------:R-:W-:-:S05]  /*14c80*/  @!P2 IMAD.MOV.U32 R4, RZ, RZ, R10 ;  /* 0x000000ffff04a224 */ /* 0x000fca00078e000a */
[----:B------:R4:W-:Y:S01]  /*14c90*/  @!P2 STG.E.U8 desc[UR36][R4.64+0x8], R7 ;  /* 0x000008070400a986 */ /* 0x0009e2000c101124 */
[----:B------:R-:W-:Y:S05]  /*14ca0*/  @P3 BRA `(.L_x_41) ;  /* 0x00000000000c3947 */ /* 0x000fea0003800000 */
[----:B------:R-:W5:Y:S02]  /*14cb0*/  LDG.E.U8 R16, desc[UR36][R234.64+0x9] ;  /* 0x00000924ea107981 */ /* 0x000f64000c1e1100 */
[----:B-----5:R-:W-:-:S05]  /*14cc0*/  PRMT R2, R16, 0x8880, RZ ;  /* 0x0000888010027816 */ /* 0x020fca00000000ff */
[----:B------:R-:W-:-:S07]  /*14cd0*/  IMAD R2, R2, R18, RZ ;  /* 0x0000001202027224 */ /* 0x000fce00078e02ff */
.L_x_41:
[----:B------:R-:W-:Y:S05]  /*14ce0*/  BSYNC B1 ;  /* 0x0000000000017941 */ /* 0x000fea0003800000 */
.L_x_40:
[----:B----4-:R-:W4:Y:S01]  /*14cf0*/  LDL.LU R4, [R1+0x234] ;  /* 0x0002340001047983 */ /* 0x010f220000300800 */
[----:B------:R-:W-:Y:S01]  /*14d00*/  @!P3 IMAD.MOV.U32 R5, RZ, RZ, R11 ;  /* 0x000000ffff05b224 */ /* 0x000fe200078e000b */
[----:B------:R-:W-:Y:S01]  /*14d10*/  BSSY B1, `(.L_x_42) ;  /* 0x000000a000017945 */ /* 0x000fe20003800000 */
[----:B------:R-:W-:Y:S01]  /*14d20*/  ISETP.LT.OR P0, PT, R0, 0xa, !P6 ;  /* 0x0000000a0000780c */ /* 0x000fe20007701670 */
[----:B----4-:R-:W-:Y:S02]  /*14d30*/  @!P3 IMAD R7, R4, R17, R2 ;  /* 0x000000110407b224 */ /* 0x010fe400078e0202 */
[----:B------:R-:W-:-:S05]  /*14d40*/  @!P3 IMAD.MOV.U32 R4, RZ, RZ, R10 ;  /* 0x000000ffff04b224 */ /* 0x000fca00078e000a */
[----:B------:R4:W-:Y:S02]  /*14d50*/  @!P3 STG.E.U8 desc[UR36][R4.64+0x9], R7 ;  /* 0x000009070400b986 */ /* 0x0009e4000c101124 */
[----:B----4-:R-:W-:Y:S01]  /*14d60*/  @!P1 IADD3 R4, P2, R10, UR59, RZ ;  /* 0x0000003b0a049c10 */ /* 0x010fe2000ff5e0ff */
[----:B------:R-:W-:-:S12]  /*14d70*/  @P1 BRA `(.L_x_43) ;  /* 0x00000000000c1947 */ /* 0x000fd80003800000 */
[----:B------:R-:W4:Y:S02]  /*14d80*/  LDG.E.U8 R16, desc[UR36][R22.64+0x8] ;  /* 0x0000082416107981 */ /* 0x000f24000c1e1100 */
[----:B----4-:R-:W-:-:S05]  /*14d90*/  PRMT R2, R16, 0x8880, RZ ;  /* 0x0000888010027816 */ /* 0x010fca00000000ff */
[----:B------:R-:W-:-:S07]  /*14da0*/  IMAD R2, R2, R18, RZ ;  /* 0x0000001202027224 */ /* 0x000fce00078e02ff */
.L_x_43:
[----:B------:R-:W-:Y:S05]  /*14db0*/  BSYNC B1 ;  /* 0x0000000000017941 */ /* 0x000fea0003800000 */
.L_x_42:
[----:B------:R-:W4:Y:S01]  /*14dc0*/  LDL.LU R7, [R1+0x238] ;  /* 0x0002380001077983 */ /* 0x000f220000300800 */
[----:B------:R-:W-:Y:S01]  /*14dd0*/  @!P1 IADD3.X R5, R11, UR38, RZ, P2, !PT ;  /* 0x000000260b059c10 */ /* 0x000fe200097fe4ff */
[----:B------:R-:W-:Y:S01]  /*14de0*/  BSSY B1, `(.L_x_44) ;  /* 0x0000008000017945 */ /* 0x000fe20003800000 */
[----:B----4-:R-:W-:-:S05]  /*14df0*/  @!P1 IMAD R7, R7, R17, R2 ;  /* 0x0000001107079224 */ /* 0x010fca00078e0202 */
[----:B------:R4:W-:Y:S02]  /*14e00*/  @!P1 STG.E.U8 desc[UR36][R4.64+0x8], R7 ;  /* 0x0000080704009986 */ /* 0x0009e4000c101124 */
[----:B----4-:R-:W-:Y:S01]  /*14e10*/  @!P0 IADD3 R4, P1, R10, UR59, RZ ;  /* 0x0000003b0a048c10 */ /* 0x010fe2000ff3e0ff */
[----:B------:R-:W-:-:S12]  /*14e20*/  @P0 BRA `(.L_x_45) ;  /* 0x00000000000c0947 */ /* 0x000fd80003800000 */
[----:B------:R-:W4:Y:S02]  /*14e30*/  LDG.E.U8 R16, desc[UR36][R22.64+0x9] ;  /* 0x0000092416107981 */ /* 0x000f24000c1e1100 */
[----:B----4-:R-:W-:-:S05]  /*14e40*/  PRMT R2, R16, 0x8880, RZ ;  /* 0x0000888010027816 */ /* 0x010fca00000000ff */
[----:B------:R-:W-:-:S07]  /*14e50*/  IMAD R2, R2, R18, RZ ;  /* 0x0000001202027224 */ /* 0x000fce00078e02ff */
.L_x_45:
[----:B------:R-:W-:Y:S05]  /*14e60*/  BSYNC B1 ;  /* 0x0000000000017941 */ /* 0x000fea0003800000 */
.L_x_44:
[----:B------:R-:W4:Y:S01]  /*14e70*/  LDL.LU R7, [R1+0x23c] ;  /* 0x00023c0001077983 */ /* 0x000f220000300800 */
[----:B------:R-:W-:Y:S01]  /*14e80*/  @!P0 IADD3.X R5, R11, UR38, RZ, P1, !PT ;  /* 0x000000260b058c10 */ /* 0x000fe20008ffe4ff */
[----:B------:R-:W-:Y:S01]  /*14e90*/  USHF.L.U32 UR4, UR56, 0x7, URZ ;  /* 0x0000000738047899 */ /* 0x000fe2000800063f */
[----:B------:R-:W-:Y:S01]  /*14ea0*/  ISETP.GE.AND P4, PT, R6, 0x81, PT ;  /* 0x000000810600780c */ /* 0x000fe20003f86270 */
[----:B------:R-:W-:Y:S01]  /*14eb0*/  BSSY B1, `(.L_x_46) ;  /* 0x0000013000017945 */ /* 0x000fe20003800000 */
[----:B------:R-:W-:Y:S02]  /*14ec0*/  LOP3.LUT R19, R19, 0xfffffff7, RZ, 0xc0, !PT ;  /* 0xfffffff713137812 */ /* 0x000fe400078ec0ff */
[C---:B------:R-:W-:Y:S02]  /*14ed0*/  ISETP.LT.OR P1, PT, R0.reuse, 0x1, !P4 ;  /* 0x000000010000780c */ /* 0x040fe40006721670 */
[----:B------:R-:W-:-:S07]  /*14ee0*/  ISETP.LT.OR P2, PT, R0, 0x2, !P4 ;  /* 0x000000020000780c */ /* 0x000fce0006741670 */
[----:B------:R-:W-:Y:S01]  /*14ef0*/  @P4 LOP3.LUT R19, R19, 0x8, RZ, 0xfc, !PT ;  /* 0x0000000813134812 */ /* 0x000fe200078efcff */
[----:B----4-:R-:W-:-:S05]  /*14f00*/  @!P0 IMAD R7, R7, R17, R2 ;  /* 0x0000001107078224 */ /* 0x010fca00078e0202 */
[----:B------:R4:W-:Y:S01]  /*14f10*/  @!P0 STG.E.U8 desc[UR36][R4.64+0x9], R7 ;  /* 0x0000090704008986 */ /* 0x0009e2000c101124 */
[----:B-1-3--:R-:W-:-:S05]  /*14f20*/  IADD3 R234, P0, R3, 0x80, RZ ;  /* 0x0000008003ea7810 */ /* 0x00afca0007f1e0ff */
[----:B----4-:R-:W-:-:S04]  /*14f30*/  IMAD.X R4, RZ, RZ, UR9, P0 ;  /* 0x00000009ff047e24 */ /* 0x010fc800080e06ff */
[-C--:B------:R-:W-:Y:S02]  /*14f40*/  IMAD R7, R4, R8.reuse, RZ ;  /* 0x0000000804077224 */ /* 0x080fe400078e02ff */
[----:B------:R-:W-:-:S04]  /*14f50*/  IMAD.WIDE.U32 R4, R234, R8, R232 ;  /* 0x00000008ea047225 */ /* 0x000fc800078e00e8 */
[----:B------:R-:W-:Y:S01]  /*14f60*/  IMAD R7, R234, R9, R7 ;  /* 0x00000009ea077224 */ /* 0x000fe200078e0207 */
[----:B------:R-:W-:-:S04]  /*14f70*/  IADD3 R236, P0, R4, R14, RZ ;  /* 0x0000000e04ec7210 */ /* 0x000fc80007f1e0ff */
[----:B------:R-:W-:Y:S02]  /*14f80*/  IADD3.X R237, R15, R5, R7, P0, !PT ;  /* 0x000000050fed7210 */ /* 0x000fe400007fe407 */
[----:B------:R-:W-:Y:S01]  /*14f90*/  IADD3 R12, P0, R10, UR4, RZ ;  /* 0x000000040a0c7c10 */ /* 0x000fe2000ff1e0ff */
[----:B------:R-:W-:-:S12]  /*14fa0*/  @P1 BRA `(.L_x_47) ;  /* 0x00000000000c1947 */ /* 0x000fd80003800000 */
[----:B------:R-:W3:Y:S02]  /*14fb0*/  LDG.E.U8 R16, desc[UR36][R236.64] ;  /* 0x00000024ec107981 */ /* 0x000ee4000c1e1100 */
[----:B---3--:R-:W-:-:S05]  /*14fc0*/  PRMT R2, R16, 0x8880, RZ ;  /* 0x0000888010027816 */ /* 0x008fca00000000ff */
[----:B------:R-:W-:-:S07]  /*14fd0*/  IMAD R2, R2, R18, RZ ;  /* 0x0000001202027224 */ /* 0x000fce00078e02ff */
.L_x_47:
[----:B------:R-:W-:Y:S05]  /*14fe0*/  BSYNC B1 ;  /* 0x0000000000017941 */ /* 0x000fea0003800000 */
.L_x_46:
[----:B------:R-:W3:Y:S01]  /*14ff0*/  LDL.LU R4, [R1+0x200] ;  /* 0x0002000001047983 */ /* 0x000ee20000300800 */
[----:B------:R-:W-:Y:S01]  /*15000*/  IADD3.X R13, R11, UR60, RZ, P0, !PT ;  /* 0x0000003c0b0d7c10 */ /* 0x000fe200087fe4ff */
[----:B------:R-:W-:Y:S01]  /*15010*/  BSSY B1, `(.L_x_48) ;  /* 0x0000007000017945 */ /* 0x000fe20003800000 */
[----:B---3--:R-:W-:-:S05]  /*15020*/  @!P1 IMAD R4, R4, R17, R2 ;  /* 0x0000001104049224 */ /* 0x008fca00078e0202 */
[----:B------:R1:W-:Y:S01]  /*15030*/  @!P1 STG.E.U8 desc[UR36][R12.64], R4 ;  /* 0x000000040c009986 */ /* 0x0003e2000c101124 */
[----:B------:R-:W-:Y:S05]  /*15040*/  @P2 BRA `(.L_x_49) ;  /* 0x00000000000c2947 */ /* 0x000fea0003800000 */
[----:B------:R-:W3:Y:S02]  /*15050*/  LDG.E.U8 R16, desc[UR36][R236.64+0x1] ;  /* 0x00000124ec107981 */ /* 0x000ee4000c1e1100 */
[----:B---3--:R-:W-:-:S05]  /*15060*/  PRMT R2, R16, 0x8880, RZ ;  /* 0x0000888010027816 */ /* 0x008fca00000000ff */
[----:B------:R-:W-:-:S07]  /*15070*/  IMAD R2, R2, R18, RZ ;  /* 0x0000001202027224 */ /* 0x000fce00078e02ff */
.L_x_49:
[----:B------:R-:W-:Y:S05]  /*15080*/  BSYNC B1 ;  /* 0x0000000000017941 */ /* 0x000fea0003800000 */
.L_x_48:
[----:B-1----:R-:W2:Y:S01]  /*15090*/  LDL.LU R4, [R1+0x204] ;  /* 0x0002040001047983 */ /* 0x002ea20000300800 */
[----:B------:R-:W-:Y:S01]  /*150a0*/  @!P2 IMAD.MOV.U32 R5, RZ, RZ, R13 ;  /* 0x000000ffff05a224 */ /* 0x000fe200078e000d */
[----:B------:R-:W-:Y:S01]  /*150b0*/  ISETP.GE.AND P3, PT, R6, 0x89, PT ;  /* 0x000000890600780c */ /* 0x000fe20003f66270 */
[----:B--2---:R-:W-:Y:S02]  /*150c0*/  @!P2 IMAD R22, R4, R17, R2 ;  /* 0x000000110416a224 */ /* 0x004fe400078e0202 */
[----:B------:R-:W-:-:S05]  /*150d0*/  @!P2 IMAD.MOV.U32 R4, RZ, RZ, R12 ;  /* 0x000000ffff04a224 */ /* 0x000fca00078e000c */
[----:B------:R1:W-:Y:S04]  /*150e0*/  @!P2 STG.E.U8 desc[UR36][R4.64+0x1], R22 ;  /* 0x000001160400a986 */ /* 0x0003e8000c101124 */
[----:B-1----:R-:W2:Y:S01]  /*150f0*/  LDL.64 R22, [R1+0x250] ;  /* 0x0002500001167983 */ /* 0x002ea20000100a00 */
[----:B------:R-:W-:Y:S01]  /*15100*/  ISETP.LT.OR P0, PT, R0, 0x1, !P3 ;  /* 0x000000010000780c */ /* 0x000fe20005f01670 */
[----:B------:R-:W-:Y:S01]  /*15110*/  BSSY B1, `(.L_x_50) ;  /* 0x000000b000017945 */ /* 0x000fe20003800000 */
[----:B--2---:R-:W-:-:S04]  /*15120*/  IMAD.WIDE.U32 R234, R234, R8, R22 ;  /* 0x00000008eaea7225 */ /* 0x004fc800078e0016 */
[----:B------:R-:W-:Y:S01]  /*15130*/  IMAD.IADD R7, R7, 0x1, R235 ;  /* 0x0000000107077824 */ /* 0x000fe200078e02eb */
[----:B------:R-:W-:-:S04]  /*15140*/  IADD3 R234, P1, P2, R20, R14, R234 ;  /* 0x0000000e14ea7210 */ /* 0x000fc80007a3e0ea */
[----:B------:R-:W-:Y:S02]  /*15150*/  IADD3.X R235, R233, R15, R7, P1, P2 ;  /* 0x0000000fe9eb7210 */ /* 0x000fe40000fe4407 */
[----:B------:R-:W-:Y:S02]  /*15160*/  ISETP.LT.OR P1, PT, R0, 0x2, !P3 ;  /* 0x000000020000780c */ /* 0x000fe40005f21670 */
[----:B------:R-:W-:Y:S01]  /*15170*/  @!P0 IADD3 R4, P2, R12, UR59, RZ ;  /* 0x0000003b0c048c10 */ /* 0x000fe2000ff5e0ff */
[----:B------:R-:W-:-:S12]  /*15180*/  @P0 BRA `(.L_x_51) ;  /* 0x00000000000c0947 */ /* 0x000fd80003800000 */
[----:B------:R-:W2:Y:S02]  /*15190*/  LDG.E.U8 R16, desc[UR36][R234.64] ;  /* 0x00000024ea107981 */ /* 0x000ea4000c1e1100 */
[----:B--2---:R-:W-:-:S05]  /*151a0*/  PRMT R2, R16, 0x8880, RZ ;  /* 0x0000888010027816 */ /* 0x004fca00000000ff */
[----:B------:R-:W-:-:S07]  /*151b0*/  IMAD R2, R2, R18, RZ ;  /* 0x0000001202027224 */ /* 0x000fce00078e02ff */
.L_x_51:
[----:B------:R-:W-:Y:S05]  /*151c0*/  BSYNC B1 ;  /* 0x0000000000017941 */ /* 0x000fea0003800000 */
.L_x_50:
[----:B------:R-:W2:Y:S01]  /*151d0*/  LDL.LU R7, [R1+0x208] ;  /* 0x0002080001077983 */ /* 0x000ea20000300800 */
[----:B------:R-:W-:Y:S01]  /*151e0*/  @!P0 IADD3.X R5, R13, UR38, RZ, P2, !PT ;  /* 0x000000260d058c10 */ /* 0x000fe200097fe4ff */
[----:B------:R-:W-:Y:S01]  /*151f0*/  BSSY B1, `(.L_x_52) ;  /* 0x0000008000017945 */ /* 0x000fe20003800000 */
[----:B--2---:R-:W-:-:S05]  /*15200*/  @!P0 IMAD R7, R7, R17, R2 ;  /* 0x0000001107078224 */ /* 0x004fca00078e0202 */
[----:B------:R1:W-:Y:S02]  /*15210*/  @!P0 STG.E.U8 desc[UR36][R4.64], R7 ;  /* 0x0000000704008986 */ /* 0x0003e4000c101124 */
[----:B-1----:R-:W-:Y:S01]  /*15220*/  @!P1 IADD3 R4, P0, R12, UR59, RZ ;  /* 0x0000003b0c049c10 */ /* 0x002fe2000ff1e0ff */
[----:B------:R-:W-:-:S12]  /*15230*/  @P1 BRA `(.L_x_53) ;  /* 0x00000000000c1947 */ /* 0x000fd80003800000 */
[----:B------:R-:W2:Y:S02]  /*15240*/  LDG.E.U8 R16, desc[UR36][R234.64+0x1] ;  /* 0x00000124ea107981 */ /* 0x000ea4000c1e1100 */
[----:B--2---:R-:W-:-:S05]  /*15250*/  PRMT R2, R16, 0x8880, RZ ;  /* 0x0000888010027816 */ /* 0x004fca00000000ff */
[----:B------:R-:W-:-:S07]  /*15260*/  IMAD R2, R2, R18, RZ ;  /* 0x0000001202027224 */ /* 0x000fce00078e02ff */
.L_x_53:
[----:B------:R-:W-:Y:S05]  /*15270*/  BSYNC B1 ;  /* 0x0000000000017941 */ /* 0x000fea0003800000 */
.L_x_52:
[----:B------:R-:W2:Y:S01]  /*15280*/  LDL.LU R7, [R1+0x20c] ;  /* 0x00020c0001077983 */ /* 0x000ea20000300800 */
[----:B------:R-:W-:Y:S01]  /*15290*/  @!P1 IADD3.X R5, R13, UR38, RZ, P0, !PT ;  /* 0x000000260d059c10 */ /* 0x000fe200087fe4ff */
[----:B------:R-:W-:Y:S01]  /*152a0*/  BSSY B1, `(.L_x_54) ;  /* 0x000000a000017945 */ /* 0x000fe20003800000 */
[C---:B------:R-:W-:Y:S02]  /*152b0*/  ISETP.LT.OR P2, PT, R0.reuse, 0xa, !P4 ;  /* 0x0000000a0000780c */ /* 0x040fe40006741670 */
[----:B------:R-:W-:Y:S01]  /*152c0*/  ISETP.LT.OR P0, PT, R0, 0x9, !P3 ;  /* 0x000000090000780c */ /* 0x000fe20005f01670 */
[----:B--2---:R-:W-:-:S05]  /*152d0*/  @!P1 IMAD R7, R7, R17, R2 ;  /* 0x0000001107079224 */ /* 0x004fca00078e0202 */
[----:B------:R1:W-:Y:S01]  /*152e0*/  @!P1 STG.E.U8 desc[UR36][R4.64+0x1], R7 ;  /* 0x0000010704009986 */ /* 0x0003e2000c101124 */
[----:B------:R-:W-:-:S13]  /*152f0*/  ISETP.LT.OR P1, PT, R0, 0x9, !P4 ;  /* 0x000000090000780c */ /* 0x000fda0006721670 */
[----:B-1----:R-:W-:Y:S05]  /*15300*/  @P1 BRA `(.L_x_55) ;  /* 0x00000000000c1947 */ /* 0x002fea0003800000 */
[----:B------:R-:W2:Y:S02]  /*15310*/  LDG.E.U8 R16, desc[UR36][R236.64+0x8] ;  /* 0x00000824ec107981 */ /* 0x000ea4000c1e1100 */
[----:B--2---:R-:W-:-:S05]  /*15320*/  PRMT R2, R16, 0x8880, RZ ;  /* 0x0000888010027816 */ /* 0x004fca00000000ff */
[----:B------:R-:W-:-:S07]  /*15330*/  IMAD R2, R2, R18, RZ ;  /* 0x0000001202027224 */ /* 0x000fce00078e02ff */
.L_x_55:
[----:B------:R-:W-:Y:S05]  /*15340*/  BSYNC B1 ;  /* 0x0000000000017941 */ /* 0x000fea0003800000 */
.L_x_54:
[----:B------:R-:W2:Y:S01]  /*15350*/  LDL.LU R4, [R1+0x210] ;  /* 0x0002100001047983 */ /* 0x000ea20000300800 */
[----:B------:R-:W-:Y:S01]  /*15360*/  @!P1 MOV R5, R13 ;  /* 0x0000000d00059202 */ /* 0x000fe20000000f00 */
[----:B------:R-:W-:Y:S01]  /*15370*/  BSSY B1, `(.L_x_56) ;  /* 0x0000008000017945 */ /* 0x000fe20003800000 */
[----:B--2---:R-:W-:Y:S02]  /*15380*/  @!P1 IMAD R7, R4, R17, R2 ;  /* 0x0000001104079224 */ /* 0x004fe400078e0202 */
[----:B------:R-:W-:-:S05]  /*15390*/  @!P1 IMAD.MOV.U32 R4, RZ, RZ, R12 ;  /* 0x000000ffff049224 */ /* 0x000fca00078e000c */
[----:B------:R1:W-:Y:S01]  /*153a0*/  @!P1 STG.E.U8 desc[UR36][R4.64+0x8], R7 ;  /* 0x0000080704009986 */ /* 0x0003e2000c101124 */
[----:B------:R-:W-:Y:S05]  /*153b0*/  @P2 BRA `(.L_x_57) ;  /* 0x00000000000c2947 */ /* 0x000fea0003800000 */
[----:B------:R-:W2:Y:S02]  /*153c0*/  LDG.E.U8 R16, desc[UR36][R236.64+0x9] ;  /* 0x00000924ec107981 */ /* 0x000ea4000c1e1100 */
[----:B--2---:R-:W-:-:S05]  /*153d0*/  PRMT R2, R16, 0x8880, RZ ;  /* 0x0000888010027816 */ /* 0x004fca00000000ff */
[----:B------:R-:W-:-:S07]  /*153e0*/  IMAD R2, R2, R18, RZ ;  /* 0x0000001202027224 */ /* 0x000fce00078e02ff */
.L_x_57:
[----:B------:R-:W-:Y:S05]  /*153f0*/  BSYNC B1 ;  /* 0x0000000000017941 */ /* 0x000fea0003800000 */
.L_x_56:
[----:B-1----:R-:W2:Y:S01]  /*15400*/  LDL.LU R4, [R1+0x214] ;  /* 0x0002140001047983 */ /* 0x002ea20000300800 */
[----:B------:R-:W-:Y:S01]  /*15410*/  @!P2 IMAD.MOV.U32 R5, RZ, RZ, R13 ;  /* 0x000000ffff05a224 */ /* 0x000fe200078e000d */
[----:B------:R-:W-:Y:S01]  /*15420*/  BSSY B1, `(.L_x_58) ;  /* 0x000000a000017945 */ /* 0x000fe20003800000 */
[----:B------:R-:W-:Y:S01]  /*15430*/  ISETP.LT.OR P1, PT, R0, 0xa, !P3 ;  /* 0x0000000a0000780c */ /* 0x000fe20005f21670 */
[----:B--2---:R-:W-:Y:S02]  /*15440*/  @!P2 IMAD R7, R4, R17, R2 ;  /* 0x000000110407a224 */ /* 0x004fe400078e0202 */
[----:B------:R-:W-:-:S05]  /*15450*/  @!P2 IMAD.MOV.U32 R4, RZ, RZ, R12 ;  /* 0x000000ffff04a224 */ /* 0x000fca00078e000c */
[----:B------:R1:W-:Y:S02]  /*15460*/  @!P2 STG.E.U8 desc[UR36][R4.64+0x9], R7 ;  /* 0x000009070400a986 */ /* 0x0003e4000c101124 */
[----:B-1----:R-:W-:Y:S01]  /*15470*/  @!P0 IADD3 R4, P2, R12, UR59, RZ ;  /* 0x0000003b0c048c10 */ /* 0x002fe2000ff5e0ff */
[----:B------:R-:W-:-:S12]  /*15480*/  @P0 BRA `(.L_x_59) ;  /* 0x00000000000c0947 */ /* 0x000fd80003800000 */
[----:B------:R-:W2:Y:S02]  /*15490*/  LDG.E.U8 R16, desc[UR36][R234.64+0x8] ;  /* 0x00000824ea107981 */ /* 0x000ea4000c1e1100 */
[----:B--2---:R-:W-:-:S05]  /*154a0*/  PRMT R2, R16, 0x8880, RZ ;  /* 0x0000888010027816 */ /* 0x004fca00000000ff */
[----:B------:R-:W-:-:S07]  /*154b0*/  IMAD R2, R2, R18, RZ ;  /* 0x0000001202027224 */ /* 0x000fce00078e02ff */
.L_x_59:
[----:B------:R-:W-:Y:S05]  /*154c0*/  BSYNC B1 ;  /* 0x0000000000017941 */ /* 0x000fea0003800000 */
.L_x_58:
        /* <DEDUP_REMOVED lines=10> */
.L_x_61:
[----:B------:R-:W-:Y:S05]  /*15570*/  BSYNC B1 ;  /* 0x0000000000017941 */ /* 0x000fea0003800000 */
.L_x_60:
[----:B------:R-:W2:Y:S04]  /*15580*/  LDL R22, [R1+0x274] ;  /* 0x0002740001167983 */ /* 0x000ea80000100800 */
[----:B------:R-:W3:Y:S01]  /*15590*/  LDL.LU R7, [R1+0x21c] ;  /* 0x00021c0001077983 */ /* 0x000ee20000300800 */
[----:B------:R-:W-:Y:S01]  /*155a0*/  @!P1 IADD3.X R5, R13, UR38, RZ, P0, !PT ;  /* 0x000000260d059c10 */ /* 0x000fe200087fe4ff */
[----:B------:R-:W-:Y:S01]  /*155b0*/  IMAD.U32 R23, RZ, RZ, UR56 ;  /* 0x00000038ff177e24 */ /* 0x000fe2000f8e00ff */
[----:B------:R-:W-:Y:S01]  /*155c0*/  ISETP.GE.AND P4, PT, R6, 0x101, PT ;  /* 0x000001010600780c */ /* 0x000fe20003f86270 */
[----:B------:R-:W-:Y:S01]  /*155d0*/  BSSY B1, `(.L_x_62) ;  /* 0x0000015000017945 */ /* 0x000fe20003800000 */
[----:B------:R-:W-:-:S11]  /*155e0*/  LOP3.LUT R19, R19, 0xfffffffd, RZ, 0xc0, !PT ;  /* 0xfffffffd13137812 */ /* 0x000fd600078ec0ff */
[----:B------:R-:W-:Y:S02]  /*155f0*/  @P4 LOP3.LUT R19, R19, 0x2, RZ, 0xfc, !PT ;  /* 0x0000000213134812 */ /* 0x000fe400078efcff */
[----:B--2---:R-:W-:Y:S02]  /*15600*/  R2UR UR4, R22 ;  /* 0x00000000160472ca */ /* 0x004fe400000e0000 */
[----:B------:R-:W-:Y:S01]  /*15610*/  IADD3 R22, P0, R3, 0x100, RZ ;  /* 0x0000010003167810 */ /* 0x000fe20007f1e0ff */
[----:B---3--:R-:W-:-:S05]  /*15620*/  @!P1 IMAD R7, R7, R17, R2 ;  /* 0x0000001107079224 */ /* 0x008fca00078e0202 */
[----:B------:R1:W-:Y:S02]  /*15630*/  @!P1 STG.E.U8 desc[UR36][R4.64+0x9], R7 ;  /* 0x0000090704009986 */ /* 0x0003e4000c101124 */
[----:B-1----:R-:W-:-:S04]  /*15640*/  IMAD.X R4, RZ, RZ, UR9, P0 ;  /* 0x00000009ff047e24 */ /* 0x002fc800080e06ff */
[----:B------:R-:W-:-:S04]  /*15650*/  IMAD R4, R4, R8, RZ ;  /* 0x0000000804047224 */ /* 0x000fc800078e02ff */
[C---:B------:R-:W-:Y:S02]  /*15660*/  IMAD R7, R22.reuse, R9, R4 ;  /* 0x0000000916077224 */ /* 0x040fe400078e0204 */
[----:B------:R-:W-:-:S03]  /*15670*/  IMAD.WIDE.U32 R4, R22, R8, R232 ;  /* 0x0000000816047225 */ /* 0x000fc600078e00e8 */
[----:B------:R-:W-:Y:S02]  /*15680*/  IADD3 R232, P1, R4, R14, RZ ;  /* 0x0000000e04e87210 */ /* 0x000fe40007f3e0ff */
[----:B------:R-:W-:Y:S02]  /*15690*/  LEA R4, P0, R23, R10, 0x8 ;  /* 0x0000000a17047211 */ /* 0x000fe400078040ff */
[----:B------:R-:W-:Y:S02]  /*156a0*/  IADD3.X R233, R15, R5, R7, P1, !PT ;  /* 0x000000050fe97210 */ /* 0x000fe40000ffe407 */
[C---:B------:R-:W-:Y:S02]  /*156b0*/  ISETP.LT.OR P1, PT, R0.reuse, 0x1, !P4 ;  /* 0x000000010000780c */ /* 0x040fe40006721670 */
[----:B------:R-:W-:Y:S02]  /*156c0*/  IADD3.X R5, R11, UR4, RZ, P0, !PT ;  /* 0x000000040b057c10 */ /* 0x000fe400087fe4ff */
[----:B------:R-:W-:-:S09]  /*156d0*/  ISETP.LT.OR P0, PT, R0, 0x2, !P4 ;  /* 0x000000020000780c */ /* 0x000fd20006701670 */
[----:B------:R-:W-:Y:S05]  /*156e0*/  @P1 BRA `(.L_x_63) ;  /* 0x00000000000c1947 */ /* 0x000fea0003800000 */
[----:B------:R-:W2:Y:S02]  /*156f0*/  LDG.E.U8 R16, desc[UR36][R232.64] ;  /* 0x00000024e8107981 */ /* 0x000ea4000c1e1100 */
[----:B--2---:R-:W-:-:S05]  /*15700*/  PRMT R2, R16, 0x8880, RZ ;  /* 0x0000888010027816 */ /* 0x004fca00000000ff */
[----:B------:R-:W-:-:S07]  /*15710*/  IMAD R2, R2, R18, RZ ;  /* 0x0000001202027224 */ /* 0x000fce00078e02ff */
.L_x_63:
[----:B------:R-:W-:Y:S05]  /*15720*/  BSYNC B1 ;  /* 0x0000000000017941 */ /* 0x000fea0003800000 */
.L_x_62:
[----:B------:R-:W2:Y:S01]  /*15730*/  LDL.LU R23, [R1+0x1e0] ;  /* 0x0001e00001177983 */ /* 0x000ea20000300800 */
[----:B------:R-:W-:Y:S01]  /*15740*/  BSSY B1, `(.L_x_64) ;  /* 0x0000007000017945 */ /* 0x000fe20003800000 */
[----:B--2---:R-:W-:-:S05]  /*15750*/  @!P1 IMAD R23, R23, R17, R2 ;  /* 0x0000001117179224 */ /* 0x004fca00078e0202 */
[----:B------:R1:W-:Y:S01]  /*15760*/  @!P1 STG.E.U8 desc[UR36][R4.64], R23 ;  /* 0x0000001704009986 */ /* 0x0003e2000c101124 */
[----:B------:R-:W-:Y:S05]  /*15770*/  @P0 BRA `(.L_x_65) ;  /* 0x00000000000c0947 */ /* 0x000fea0003800000 */
[----:B------:R-:W2:Y:S02]  /*15780*/  LDG.E.U8 R16, desc[UR36][R232.64+0x1] ;  /* 0x00000124e8107981 */ /* 0x000ea4000c1e1100 */
[----:B--2---:R-:W-:-:S05]  /*15790*/  PRMT R2, R16, 0x8880, RZ ;  /* 0x0000888010027816 */ /* 0x004fca00000000ff */
[----:B------:R-:W-:-:S07]  /*157a0*/  IMAD R2, R2, R18, RZ ;  /* 0x0000001202027224 */ /* 0x000fce00078e02ff */
.L_x_65:
[----:B------:R-:W-:Y:S05]  /*157b0*/  BSYNC B1 ;  /* 0x0000000000017941 */ /* 0x000fea0003800000 */
.L_x_64:
[----:B-1----:R-:W2:Y:S04]  /*157c0*/  LDL R23, [R1+0x1e4] ;  /* 0x0001e40001177983 */ /* 0x002ea80000100800 */
[----:B------:R1:W-:Y:S04]  /*157d0*/  STL.64 [R1+0x280], R12 ;  /* 0x0002800c01007387 */ /* 0x0003e80000100a00 */
[----:B-1----:R-:W3:Y:S04]  /*157e0*/  LDL.LU.64 R12, [R1+0x250] ;  /* 0x00025000010c7983 */ /* 0x002ee80000300a00 */
[----:B------:R1:W-:Y:S04]  /*157f0*/  STL.64 [R1+0x278], R10 ;  /* 0x0002780a01007387 */ /* 0x0003e80000100a00 */
[----:B-1----:R-:W4:Y:S01]  /*15800*/  LDL.64 R10, [R1+0x248] ;  /* 0x00024800010a7983 */ /* 0x002f220000100a00 */
[----:B------:R-:W-:Y:S01]  /*15810*/  ISETP.GE.AND P2, PT, R6, 0x109, PT ;  /* 0x000001090600780c */ /* 0x000fe20003f46270 */
[----:B--2---:R-:W-:-:S05]  /*15820*/  @!P0 IMAD R21, R23, R17, R2 ;  /* 0x0000001117158224 */ /* 0x004fca00078e0202 */
[----:B------:R1:W-:Y:S01]  /*15830*/  @!P0 STG.E.U8 desc[UR36][R4.64+0x1], R21 ;  /* 0x0000011504008986 */ /* 0x0003e2000c101124 */
[----:B------:R-:W-:Y:S01]  /*15840*/  IADD3 R3, P0, R3, 0x180, RZ ;  /* 0x0000018003037810 */ /* 0x000fe20007f1e0ff */
[----:B---3--:R-:W-:-:S04]  /*15850*/  IMAD.WIDE.U32 R22, R22, R8, R12 ;  /* 0x0000000816167225 */ /* 0x008fc800078e000c */
[----:B-1----:R-:W-:Y:S01]  /*15860*/  IMAD.X R21, RZ, RZ, UR9, P0 ;  /* 0x00000009ff157e24 */ /* 0x002fe200080e06ff */
[----:B------:R-:W-:Y:S01]  /*15870*/  IADD3 R22, P0, P1, R20, R14, R22 ;  /* 0x0000000e14167210 */ /* 0x000fe2000791e016 */
[----:B------:R-:W-:Y:S02]  /*15880*/  IMAD.IADD R7, R7, 0x1, R23 ;  /* 0x0000000107077824 */ /* 0x000fe400078e0217 */
[-C--:B------:R-:W-:Y:S02]  /*15890*/  IMAD R21, R21, R8.reuse, RZ ;  /* 0x0000000815157224 */ /* 0x080fe400078e02ff */
[----:B------:R-:W-:-:S04]  /*158a0*/  IMAD.WIDE.U32 R12, R3, R8, R12 ;  /* 0x00000008030c7225 */ /* 0x000fc800078e000c */
[----:B------:R-:W-:Y:S01]  /*158b0*/  IMAD R9, R3, R9, R21 ;  /* 0x0000000903097224 */ /* 0x000fe200078e0215 */
[----:B----4-:R-:W-:-:S03]  /*158c0*/  IADD3.X R23, R11, R15, R7, P0, P1 ;  /* 0x0000000f0b177210 */ /* 0x010fc600007e2407 */
[----:B------:R-:W-:Y:S01]  /*158d0*/  IMAD.IADD R7, R9, 0x1, R13 ;  /* 0x0000000109077824 */ /* 0x000fe200078e020d */
[----:B------:R-:W-:Y:S01]  /*158e0*/  IADD3 R20, P0, P1, R20, R14, R12 ;  /* 0x0000000e14147210 */ /* 0x000fe2000791e00c */
[----:B------:R-:W-:Y:S03]  /*158f0*/  STL [R1+0x200], R9 ;  /* 0x0002000901007387 */ /* 0x000fe60000100800 */
[----:B------:R-:W-:Y:S01]  /*15900*/  IADD3.X R21, R11, R15, R7, P0, P1 ;  /* 0x0000000f0b157210 */ /* 0x000fe200007e2407 */
[----:B------:R1:W5:Y:S01]  /*15910*/  LDL.LU.64 R12, [R1+0x280] ;  /* 0x00028000010c7983 */ /* 0x0003620000300a00 */
[----:B------:R-:W-:-:S13]  /*15920*/  ISETP.LT.OR P0, PT, R0, 0x1, !P2 ;  /* 0x000000010000780c */ /* 0x000fda0005701670 */
[----:B------:R-:W-:-:S04]  /*15930*/  @!P0 IADD3 R10, P1, R4, UR59, RZ ;  /* 0x0000003b040a8c10 */ /* 0x000fc8000ff3e0ff */
[----:B------:R-:W-:-:S05]  /*15940*/  @!P0 IADD3.X R11, R5, UR38, RZ, P1, !PT ;  /* 0x00000026050b8c10 */ /* 0x000fca0008ffe4ff */
[----:B------:R2:W-:Y:S04]  /*15950*/  @!P0 STL.64 [R1+0x1e0], R10 ;  /* 0x0001e00a01008387 */ /* 0x0005e80000100a00 */
[----:B--2---:R1:W5:Y:S01]  /*15960*/  LDL.LU.64 R10, [R1+0x278] ;  /* 0x00027800010a7983 */ /* 0x0043620000300a00 */
[----:B------:R-:W-:Y:S04]  /*15970*/  BSSY B1, `(.L_x_66) ;  /* 0x0000005000017945 */ /* 0x000fe80003800000 */
[----:B------:R-:W-:Y:S05]  /*15980*/  @P0 BRA `(.L_x_67) ;  /* 0x00000000000c0947 */ /* 0x000fea0003800000 */
[----:B------:R-:W2:Y:S02]  /*15990*/  LDG.E.U8 R16, desc[UR36][R22.64] ;  /* 0x0000002416107981 */ /* 0x000ea4000c1e1100 */
[----:B--2---:R-:W-:-:S05]  /*159a0*/  PRMT R2, R16, 0x8880, RZ ;  /* 0x0000888010027816 */ /* 0x004fca00000000ff */
[----:B------:R-:W-:-:S07]  /*159b0*/  IMAD R2, R2, R18, RZ ;  /* 0x0000001202027224 */ /* 0x000fce00078e02ff */
.L_x_67:
[----:B------:R-:W-:Y:S05]  /*159c0*/  BSYNC B1 ;  /* 0x0000000000017941 */ /* 0x000fea0003800000 */
.L_x_66:
[----:B------:R-:W2:Y:S04]  /*159d0*/  LDL.LU R7, [R1+0x1e8] ;  /* 0x0001e80001077983 */ /* 0x000ea80000300800 */
[----:B------:R3:W-:Y:S04]  /*159e0*/  STL [R1+0x278], R8 ;  /* 0x0002780801007387 */ /* 0x0007e80000100800 */
[----:B---3--:R-:W3:Y:S01]  /*159f0*/  LDL.64 R8, [R1+0x1e0] ;  /* 0x0001e00001087983 */ /* 0x008ee20000100a00 */
[----:B--2---:R-:W-:-:S05]  /*15a00*/  @!P0 IMAD R7, R7, R17, R2 ;  /* 0x0000001107078224 */ /* 0x004fca00078e0202 */
[----:B---3--:R2:W-:Y:S01]  /*15a10*/  @!P0 STG.E.U8 desc[UR36][R8.64], R7 ;  /* 0x0000000708008986 */ /* 0x0085e2000c101124 */
[----:B------:R-:W-:-:S13]  /*15a20*/  ISETP.LT.OR P0, PT, R0, 0x2, !P2 ;  /* 0x000000020000780c */ /* 0x000fda0005701670 */
[----:B--2---:R-:W-:-:S04]  /*15a30*/  @!P0 IADD3 R8, P1, R4, UR59, RZ ;  /* 0x0000003b04088c10 */ /* 0x004fc8000ff3e0ff */
[----:B------:R-:W-:-:S05]  /*15a40*/  @!P0 IADD3.X R9, R5, UR38, RZ, P1, !PT ;  /* 0x0000002605098c10 */ /* 0x000fca0008ffe4ff */
[----:B------:R2:W-:Y:S04]  /*15a50*/  @!P0 STL.64 [R1+0x1e0], R8 ;  /* 0x0001e00801008387 */ /* 0x0005e80000100a00 */
[----:B--2---:R2:W5:Y:S01]  /*15a60*/  LDL.LU R8, [R1+0x278] ;  /* 0x0002780001087983 */ /* 0x0045620000300800 */
[----:B------:R-:W-:Y:S04]  /*15a70*/  BSSY B1, `(.L_x_68) ;  /* 0x0000005000017945 */ /* 0x000fe80003800000 */
[----:B------:R-:W-:Y:S05]  /*15a80*/  @P0 BRA `(.L_x_69) ;  /* 0x00000000000c0947 */ /* 0x000fea0003800000 */
[----:B------:R-:W3:Y:S02]  /*15a90*/  LDG.E.U8 R16, desc[UR36][R22.64+0x1] ;  /* 0x0000012416107981 */ /* 0x000ee4000c1e1100 */
[----:B---3--:R-:W-:-:S05]  /*15aa0*/  PRMT R2, R16, 0x8880, RZ ;  /* 0x0000888010027816 */ /* 0x008fca00000000ff */
[----:B------:R-:W-:-:S07]  /*15ab0*/  IMAD R2, R2, R18, RZ ;  /* 0x0000001202027224 */ /* 0x000fce00078e02ff */
.L_x_69:
[----:B------:R-:W-:Y:S05]  /*15ac0*/  BSYNC B1 ;  /* 0x0000000000017941 */ /* 0x000fea0003800000 */
.L_x_68:
[----:B------:R-:W3:Y:S04]  /*15ad0*/  LDL.LU R7, [R1+0x1ec] ;  /* 0x0001ec0001077983 */ /* 0x000ee80000300800 */
[----:B------:R4:W-:Y:S04]  /*15ae0*/  STL.64 [R1+0x278], R4 ;  /* 0x0002780401007387 */ /* 0x0009e80000100a00 */
[----:B----4-:R-:W4:Y:S01]  /*15af0*/  LDL.LU.64 R4, [R1+0x1e0] ;  /* 0x0001e00001047983 */ /* 0x010f220000300a00 */
[----:B---3--:R-:W-:-:S05]  /*15b00*/  @!P0 IMAD R7, R7, R17, R2 ;  /* 0x0000001107078224 */ /* 0x008fca00078e0202 */
[----:B----4-:R3:W-:Y:S04]  /*15b10*/  @!P0 STG.E.U8 desc[UR36][R4.64+0x1], R7 ;  /* 0x0000010704008986 */ /* 0x0107e8000c101124 */
[----:B---3--:R3:W5:Y:S01]  /*15b20*/  LDL.LU.64 R4, [R1+0x278] ;  /* 0x0002780001047983 */ /* 0x0087620000300a00 */
[----:B------:R-:W-:Y:S01]  /*15b30*/  ISETP.LT.OR P0, PT, R0, 0x9, !P4 ;  /* 0x000000090000780c */ /* 0x000fe20006701670 */
[----:B------:R-:W-:-:S12]  /*15b40*/  BSSY B1, `(.L_x_70) ;  /* 0x0000005000017945 */ /* 0x000fd80003800000 */
[----:B---3--:R-:W-:Y:S05]  /*15b50*/  @P0 BRA `(.L_x_71) ;  /* 0x00000000000c0947 */ /* 0x008fea0003800000 */
[----:B------:R-:W3:Y:S02]  /*15b60*/  LDG.E.U8 R16, desc[UR36][R232.64+0x8] ;  /* 0x00000824e8107981 */ /* 0x000ee4000c1e1100 */
[----:B---3--:R-:W-:-:S05]  /*15b70*/  PRMT R2, R16, 0x8880, RZ ;  /* 0x0000888010027816 */ /* 0x008fca00000000ff */
[----:B------:R-:W-:-:S07]  /*15b80*/  IMAD R2, R2, R18, RZ ;  /* 0x0000001202027224 */ /* 0x000fce00078e02ff */
.L_x_71:
[----:B------:R-:W-:Y:S05]  /*15b90*/  BSYNC B1 ;  /* 0x0000000000017941 */ /* 0x000fea0003800000 */
.L_x_70:
[----:B------:R-:W3:Y:S01]  /*15ba0*/  LDL.LU R7, [R1+0x1f0] ;  /* 0x0001f00001077983 */ /* 0x000ee20000300800 */
[----:B------:R-:W-:Y:S01]  /*15bb0*/  BSSY B1, `(.L_x_72) ;  /* 0x0000008000017945 */ /* 0x000fe20003800000 */
[----:B---3--:R-:W-:-:S05]  /*15bc0*/  @!P0 IMAD R7, R7, R17, R2 ;  /* 0x0000001107078224 */ /* 0x008fca00078e0202 */
[----:B-----5:R3:W-:Y:S01]  /*15bd0*/  @!P0 STG.E.U8 desc[UR36][R4.64+0x8], R7 ;  /* 0x0000080704008986 */ /* 0x0207e2000c101124 */
[----:B------:R-:W-:-:S13]  /*15be0*/  ISETP.LT.OR P0, PT, R0, 0xa, !P4 ;  /* 0x0000000a0000780c */ /* 0x000fda0006701670 */
[----:B---3--:R-:W-:Y:S05]  /*15bf0*/  @P0 BRA `(.L_x_73) ;  /* 0x00000000000c0947 */ /* 0x008fea0003800000 */
[----:B------:R-:W3:Y:S02]  /*15c00*/  LDG.E.U8 R16, desc[UR36][R232.64+0x9] ;  /* 0x00000924e8107981 */ /* 0x000ee4000c1e1100 */
[----:B---3--:R-:W-:-:S05]  /*15c10*/  PRMT R2, R16, 0x8880, RZ ;  /* 0x0000888010027816 */ /* 0x008fca00000000ff */
[----:B------:R-:W-:-:S07]  /*15c20*/  IMAD R2, R2, R18, RZ ;  /* 0x0000001202027224 */ /* 0x000fce00078e02ff */
.L_x_73:
[----:B------:R-:W-:Y:S05]  /*15c30*/  BSYNC B1 ;  /* 0x0000000000017941 */ /* 0x000fea0003800000 */
.L_x_72:
[----:B------:R-:W3:Y:S04]  /*15c40*/  LDL.LU R7, [R1+0x1f4] ;  /* 0x0001f40001077983 */ /* 0x000ee80000300800 */
[----:B------:R4:W-:Y:S01]  /*15c50*/  STL [R1+0x278], R8 ;  /* 0x0002780801007387 */ /* 0x0009e20000100800 */
[----:B---3--:R-:W-:-:S05]  /*15c60*/  @!P0 IMAD R7, R7, R17, R2 ;  /* 0x0000001107078224 */ /* 0x008fca00078e0202 */
[----:B------:R-:W-:Y:S01]  /*15c70*/  @!P0 STG.E.U8 desc[UR36][R4.64+0x9], R7 ;  /* 0x0000090704008986 */ /* 0x000fe2000c101124 */
[----:B------:R-:W-:-:S13]  /*15c80*/  ISETP.LT.OR P0, PT, R0, 0x9, !P2 ;  /* 0x000000090000780c */ /* 0x000fda0005701670 */
[----:B----4-:R-:W-:-:S04]  /*15c90*/  @!P0 IADD3 R8, P1, R4, UR59, RZ ;  /* 0x0000003b04088c10 */ /* 0x010fc8000ff3e0ff */
[----:B------:R-:W-:-:S05]  /*15ca0*/  @!P0 IADD3.X R9, R5, UR38, RZ, P1, !PT ;  /* 0x0000002605098c10 */ /* 0x000fca0008ffe4ff */
[----:B------:R3:W-:Y:S04]  /*15cb0*/  @!P0 STL.64 [R1+0x1e0], R8 ;  /* 0x0001e00801008387 */ /* 0x0007e80000100a00 */
[----:B---3--:R3:W5:Y:S01]  /*15cc0*/  LDL.LU R8, [R1+0x278] ;  /* 0x0002780001087983 */ /* 0x0087620000300800 */
[----:B------:R-:W-:Y:S04]  /*15cd0*/  BSSY B1, `(.L_x_74) ;  /* 0x0000005000017945 */ /* 0x000fe80003800000 */
[----:B------:R-:W-:Y:S05]  /*15ce0*/  @P0 BRA `(.L_x_75) ;  /* 0x00000000000c0947 */ /* 0x000fea0003800000 */
[----:B------:R-:W4:Y:S02]  /*15cf0*/  LDG.E.U8 R16, desc[UR36][R22.64+0x8] ;  /* 0x0000082416107981 */ /* 0x000f24000c1e1100 */
[----:B----4-:R-:W-:-:S05]  /*15d00*/  PRMT R2, R16, 0x8880, RZ ;  /* 0x0000888010027816 */ /* 0x010fca00000000ff */
[----:B------:R-:W-:-:S07]  /*15d10*/  IMAD R2, R2, R18, RZ ;  /* 0x0000001202027224 */ /* 0x000fce00078e02ff */
.L_x_75:
[----:B------:R-:W-:Y:S05]  /*15d20*/  BSYNC B1 ;  /* 0x0000000000017941 */ /* 0x000fea0003800000 */
.L_x_74:
[----:B------:R-:W4:Y:S04]  /*15d30*/  LDL.LU R7, [R1+0x1f8] ;  /* 0x0001f80001077983 */ /* 0x000f280000300800 */
[----:B------:R0:W-:Y:S04]  /*15d40*/  STL.64 [R1+0x280], R12 ;  /* 0x0002800c01007387 */ /* 0x0001e80000100a00 */
[----:B0-----:R-:W2:Y:S04]  /*15d50*/  LDL.64 R12, [R1+0x1e0] ;  /* 0x0001e000010c7983 */ /* 0x001ea80000100a00 */
[----:B------:R0:W-:Y:S04]  /*15d60*/  STL.64 [R1+0x278], R10 ;  /* 0x0002780a01007387 */ /* 0x0001e80000100a00 */
[----:B0-----:R-:W3:Y:S01]  /*15d70*/  LDL.LU.64 R10, [R1+0x248] ;  /* 0x00024800010a7983 */ /* 0x001ee20000300a00 */
[----:B----4-:R-:W-:-:S05]  /*15d80*/  @!P0 IMAD R7, R7, R17, R2 ;  /* 0x0000001107078224 */ /* 0x010fca00078e0202 */
[----:B--2---:R0:W-:Y:S01]  /*15d90*/  @!P0 STG.E.U8 desc[UR36][R12.64+0x8], R7 ;  /* 0x000008070c008986 */ /* 0x0041e2000c101124 */
[----:B------:R-:W-:-:S13]  /*15da0*/  ISETP.LT.OR P0, PT, R0, 0xa, !P2 ;  /* 0x0000000a0000780c */ /* 0x000fda0005701670 */
[----:B0-----:R-:W-:-:S04]  /*15db0*/  @!P0 IADD3 R12, P1, R4, UR59, RZ ;  /* 0x0000003b040c8c10 */ /* 0x001fc8000ff3e0ff */
[----:B------:R-:W-:Y:S01]  /*15dc0*/  @!P0 IADD3.X R13, R5, UR38, RZ, P1, !PT ;  /* 0x00000026050d8c10 */ /* 0x000fe20008ffe4ff */
[----:B---3-5:R-:W-:-:S04]  /*15dd0*/  IMAD.WIDE.U32 R8, R3, R8, R10 ;  /* 0x0000000803087225 */ /* 0x028fc800078e000a */
[----:B------:R0:W-:Y:S04]  /*15de0*/  @!P0 STL.64 [R1+0x1e0], R12 ;  /* 0x0001e00c01008387 */ /* 0x0001e80000100a00 */
[----:B0-----:R0:W5:Y:S04]  /*15df0*/  LDL.LU.64 R12, [R1+0x280] ;  /* 0x00028000010c7983 */ /* 0x0011680000300a00 */
[----:B------:R0:W5:Y:S01]  /*15e00*/  LDL.LU.64 R10, [R1+0x278] ;  /* 0x00027800010a7983 */ /* 0x0001620000300a00 */
[----:B------:R-:W-:Y:S04]  /*15e10*/  BSSY B1, `(.L_x_76) ;  /* 0x0000005000017945 */ /* 0x000fe80003800000 */
[----:B------:R-:W-:Y:S05]  /*15e20*/  @P0 BRA `(.L_x_77) ;  /* 0x00000000000c0947 */ /* 0x000fea0003800000 */
[----:B------:R-:W2:Y:S02]  /*15e30*/  LDG.E.U8 R16, desc[UR36][R22.64+0x9] ;  /* 0x0000092416107981 */ /* 0x000ea4000c1e1100 */
[----:B--2---:R-:W-:-:S05]  /*15e40*/  PRMT R2, R16, 0x8880, RZ ;  /* 0x0000888010027816 */ /* 0x004fca00000000ff */
[----:B------:R-:W-:-:S07]  /*15e50*/  IMAD R2, R2, R18, RZ ;  /* 0x0000001202027224 */ /* 0x000fce00078e02ff */
.L_x_77:
[----:B------:R-:W-:Y:S05]  /*15e60*/  BSYNC B1 ;  /* 0x0000000000017941 */ /* 0x000fea0003800000 */
.L_x_76:
[----:B------:R-:W2:Y:S04]  /*15e70*/  LDL.LU R3, [R1+0x1fc] ;  /* 0x0001fc0001037983 */ /* 0x000ea80000300800 */
[----:B-----5:R3:W-:Y:S04]  /*15e80*/  STL.64 [R1+0x280], R12 ;  /* 0x0002800c01007387 */ /* 0x0207e80000100a00 */
[----:B---3--:R-:W3:Y:S04]  /*15e90*/  LDL.LU.64 R12, [R1+0x1e0] ;  /* 0x0001e000010c7983 */ /* 0x008ee80000300a00 */
[----:B------:R-:W4:Y:S01]  /*15ea0*/  LDL.LU R7, [R1+0x200] ;  /* 0x0002000001077983 */ /* 0x000f220000300800 */
[----:B------:R-:W-:-:S03]  /*15eb0*/  ISETP.GE.AND P1, PT, R6, 0x181, PT ;  /* 0x000001810600780c */ /* 0x000fc60003f26270 */
[----:B------:R0:W-:Y:S04]  /*15ec0*/  STL.64 [R1+0x278], R4 ;  /* 0x0002780401007387 */ /* 0x0001e80000100a00 */
[----:B0-----:R-:W4:Y:S01]  /*15ed0*/  LDL.LU R5, [R1+0x1c0] ;  /* 0x0001c00001057983 */ /* 0x001f220000300800 */
[----:B--2---:R-:W-:-:S05]  /*15ee0*/  @!P0 IMAD R3, R3, R17, R2 ;  /* 0x0000001103038224 */ /* 0x004fca00078e0202 */
[----:B---3--:R0:W-:Y:S01]  /*15ef0*/  @!P0 STG.E.U8 desc[UR36][R12.64+0x9], R3 ;  /* 0x000009030c008986 */ /* 0x0081e2000c101124 */
[----:B------:R-:W-:-:S04]  /*15f00*/  IADD3 R14, P0, R8, R14, RZ ;  /* 0x0000000e080e7210 */ /* 0x000fc80007f1e0ff */
[----:B----4-:R-:W-:Y:S02]  /*15f10*/  IADD3.X R15, R15, R9, R7, P0, !PT ;  /* 0x000000090f0f7210 */ /* 0x010fe400007fe407 */
[----:B------:R-:W-:Y:S01]  /*15f20*/  ISETP.LT.OR P0, PT, R0, 0x1, !P1 ;  /* 0x000000010000780c */ /* 0x000fe20004f01670 */
[----:B0-----:R0:W5:-:S12]  /*15f30*/  LDL.LU.64 R12, [R1+0x280] ;  /* 0x00028000010c7983 */ /* 0x0011580000300a00 */
[----:B------:R-:W2:Y:S01]  /*15f40*/  @!P0 LDG.E.U8 R16, desc[UR36][R14.64] ;  /* 0x000000240e108981 */ /* 0x000ea2000c1e1100 */
[----:B------:R-:W-:Y:S02]  /*15f50*/  IMAD.U32 R7, RZ, RZ, UR15 ;  /* 0x0000000fff077e24 */ /* 0x000fe4000f8e00ff */
[----:B------:R-:W-:-:S04]  /*15f60*/  IMAD.U32 R8, RZ, RZ, UR14 ;  /* 0x0000000eff087e24 */ /* 0x000fc8000f8e00ff */
[----:B------:R-:W-:-:S04]  /*15f70*/  IMAD.WIDE.U32 R8, R8, 0x180, R10 ;  /* 0x0000018008087825 */ /* 0x000fc800078e000a */
[----:B------:R-:W-:Y:S01]  /*15f80*/  @!P0 IMAD.MOV.U32 R4, RZ, RZ, R8 ;  /* 0x000000ffff048224 */ /* 0x000fe200078e0008 */
[----:B--2---:R-:W-:-:S05]  /*15f90*/  @!P0 PRMT R3, R16, 0x8880, RZ ;  /* 0x0000888010038816 */ /* 0x004fca00000000ff */
[----:B------:R-:W-:Y:S02]  /*15fa0*/  @!P0 IMAD R2, R3, R18, RZ ;  /* 0x0000001203028224 */ /* 0x000fe400078e02ff */
[----:B------:R-:W-:Y:S02]  /*15fb0*/  IMAD R3, R7, 0x180, RZ ;  /* 0x0000018007037824 */ /* 0x000fe400078e02ff */
[----:B------:R-:W-:Y:S02]  /*15fc0*/  @!P0 IMAD R7, R5, R17, R2 ;  /* 0x0000001105078224 */ /* 0x000fe400078e0202 */
[----:B------:R-:W-:-:S05]  /*15fd0*/  IMAD.IADD R5, R9, 0x1, R3 ;  /* 0x0000000109057824 */ /* 0x000fca00078e0203 */
[----:B------:R-:W-:Y:S04]  /*15fe0*/  STL.64 [R1+0x1e0], R4 ;  /* 0x0001e00401007387 */ /* 0x000fe80000100a00 */
[----:B------:R2:W-:Y:S04]  /*15ff0*/  @!P0 STG.E.U8 desc[UR36][R4.64], R7 ;  /* 0x0000000704008986 */ /* 0x0005e8000c101124 */
[----:B--2---:R0:W5:Y:S01]  /*16000*/  LDL.LU.64 R4, [R1+0x278] ;  /* 0x0002780001047983 */ /* 0x0041620000300a00 */
[----:B------:R-:W-:Y:S01]  /*16010*/  ISETP.LT.OR P0, PT, R0, 0x2, !P1 ;  /* 0x000000020000780c */ /* 0x000fe20004f01670 */
[----:B------:R-:W-:-:S12]  /*16020*/  BSSY B1, `(.L_x_78) ;  /* 0x0000005000017945 */ /* 0x000fd80003800000 */
[----:B0-----:R-:W-:Y:S05]  /*16030*/  @P0 BRA `(.L_x_79) ;  /* 0x00000000000c0947 */ /* 0x001fea0003800000 */
[----:B------:R-:W2:Y:S02]  /*16040*/  LDG.E.U8 R16, desc[UR36][R14.64+0x1] ;  /* 0x000001240e107981 */ /* 0x000ea4000c1e1100 */
[----:B--2---:R-:W-:-:S05]  /*16050*/  PRMT R2, R16, 0x8880, RZ ;  /* 0x0000888010027816 */ /* 0x004fca00000000ff */
[----:B------:R-:W-:-:S07]  /*16060*/  IMAD R2, R2, R18, RZ ;  /* 0x0000001202027224 */ /* 0x000fce00078e02ff */
.L_x_79:
[----:B------:R-:W-:Y:S05]  /*16070*/  BSYNC B1 ;  /* 0x0000000000017941 */ /* 0x000fea0003800000 */
.L_x_78:
[----:B------:R-:W2:Y:S04]  /*16080*/  LDL.LU R7, [R1+0x1c4] ;  /* 0x0001c40001077983 */ /* 0x000ea80000300800 */
[----:B------:R-:W-:Y:S04]  /*16090*/  STL.64 [R1+0x280], R10 ;  /* 0x0002800a01007387 */ /* 0x000fe80000100a00 */
[----:B-----5:R0:W-:Y:S04]  /*160a0*/  STL.64 [R1+0x278], R4 ;  /* 0x0002780401007387 */ /* 0x0201e80000100a00 */
[----:B0-----:R-:W3:Y:S01]  /*160b0*/  LDL.64 R4, [R1+0x1e0] ;  /* 0x0001e00001047983 */ /* 0x001ee20000100a00 */
[----:B------:R-:W-:-:S02]  /*160c0*/  @!P0 IMAD.MOV.U32 R10, RZ, RZ, R8 ;  /* 0x000000ffff0a8224 */ /* 0x000fc400078e0008 */
[----:B--2---:R-:W-:Y:S02]  /*160d0*/  @!P0 IMAD R7, R7, R17, R2 ;  /* 0x0000001107078224 */ /* 0x004fe400078e0202 */
[----:B---3--:R-:W-:-:S05]  /*160e0*/  @!P0 IMAD.MOV.U32 R11, RZ, RZ, R5 ;  /* 0x000000ffff0b8224 */ /* 0x008fca00078e0005 */
[----:B------:R0:W-:Y:S01]  /*160f0*/  @!P0 STG.E.U8 desc[UR36][R10.64+0x1], R7 ;  /* 0x000001070a008986 */ /* 0x0001e2000c101124 */
[----:B------:R-:W-:-:S04]  /*16100*/  ISETP.GE.AND P0, PT, R6, 0x189, PT ;  /* 0x000001890600780c */ /* 0x000fc80003f06270 */
[----:B------:R-:W-:Y:S01]  /*16110*/  ISETP.LT.OR P4, PT, R0, 0x1, !P0 ;  /* 0x000000010000780c */ /* 0x000fe20004781670 */
[----:B0-----:R0:W5:-:S12]  /*16120*/  LDL.LU.64 R10, [R1+0x280] ;  /* 0x00028000010a7983 */ /* 0x0011580000300a00 */
[----:B------:R-:W-:-:S04]  /*16130*/  @!P4 IADD3 R6, P5, R8, UR59, RZ ;  /* 0x0000003b0806cc10 */ /* 0x000fc8000ffbe0ff */
[----:B------:R-:W-:Y:S02]  /*16140*/  @!P4 IADD3.X R7, R5, UR38, RZ, P5, !PT ;  /* 0x000000260507cc10 */ /* 0x000fe4000affe4ff */
[----:B------:R0:W5:Y:S01]  /*16150*/  LDL.LU.64 R4, [R1+0x278] ;  /* 0x0002780001047983 */ /* 0x0001620000300a00 */
[----:B------:R-:W-:Y:S04]  /*16160*/  BSSY B1, `(.L_x_80) ;  /* 0x0000005000017945 */ /* 0x000fe80003800000 */
[----:B------:R-:W-:Y:S05]  /*16170*/  @P4 BRA `(.L_x_81) ;  /* 0x00000000000c4947 */ /* 0x000fea0003800000 */
[----:B------:R-:W2:Y:S02]  /*16180*/  LDG.E.U8 R16, desc[UR36][R20.64] ;  /* 0x0000002414107981 */ /* 0x000ea4000c1e1100 */
[----:B--2---:R-:W-:-:S05]  /*16190*/  PRMT R2, R16, 0x8880, RZ ;  /* 0x0000888010027816 */ /* 0x004fca00000000ff */
[----:B------:R-:W-:-:S07]  /*161a0*/  IMAD R2, R2, R18, RZ ;  /* 0x0000001202027224 */ /* 0x000fce00078e02ff */
.L_x_81:
[----:B------:R-:W-:Y:S05]  /*161b0*/  BSYNC B1 ;  /* 0x0000000000017941 */ /* 0x000fea0003800000 */
.L_x_80:
[----:B------:R2:W-:Y:S04]  /*161c0*/  STL [R1+0x280], R3 ;  /* 0x0002800301007387 */ /* 0x0005e80000100800 */
[----:B--2---:R-:W2:Y:S04]  /*161d0*/  LDL.LU R3, [R1+0x1c8] ;  /* 0x0001c80001037983 */ /* 0x004ea80000300800 */
[----:B-----5:R3:W-:Y:S04]  /*161e0*/  STL.64 [R1+0x278], R4 ;  /* 0x0002780401007387 */ /* 0x0207e80000100a00 */
[----:B---3--:R-:W3:Y:S01]  /*161f0*/  LDL.64 R4, [R1+0x1e0] ;  /* 0x0001e00001047983 */ /* 0x008ee20000100a00 */
[----:B--2---:R-:W-:-:S05]  /*16200*/  @!P4 IMAD R3, R3, R17, R2 ;  /* 0x000000110303c224 */ /* 0x004fca00078e0202 */
[----:B------:R2:W-:Y:S01]  /*16210*/  @!P4 STG.E.U8 desc[UR36][R6.64], R3 ;  /* 0x000000030600c986 */ /* 0x0005e2000c101124 */
[----:B------:R-:W-:-:S03]  /*16220*/  ISETP.LT.OR P4, PT, R0, 0x2, !P0 ;  /* 0x000000020000780c */ /* 0x000fc60004781670 */
[----:B--2---:R2:W5:Y:S10]  /*16230*/  LDL.LU R3, [R1+0x280] ;  /* 0x0002800001037983 */ /* 0x0045740000300800 */
[----:B------:R-:W-:-:S04]  /*16240*/  @!P4 IADD3 R6, P5, R8, UR59, RZ ;  /* 0x0000003b0806cc10 */ /* 0x000fc8000ffbe0ff */
[----:B---3--:R-:W-:Y:S02]  /*16250*/  @!P4 IADD3.X R7, R5, UR38, RZ, P5, !PT ;  /* 0x000000260507cc10 */ /* 0x008fe4000affe4ff */
[----:B------:R2:W5:Y:S01]  /*16260*/  LDL.LU.64 R4, [R1+0x278] ;  /* 0x0002780001047983 */ /* 0x0005620000300a00 */
[----:B------:R-:W-:Y:S04]  /*16270*/  BSSY B1, `(.L_x_82) ;  /* 0x0000005000017945 */ /* 0x000fe80003800000 */
[----:B------:R-:W-:Y:S05]  /*16280*/  @P4 BRA `(.L_x_83) ;  /* 0x00000000000c4947 */ /* 0x000fea0003800000 */
[----:B------:R-:W3:Y:S02]  /*16290*/  LDG.E.U8 R16, desc[UR36][R20.64+0x1] ;  /* 0x0000012414107981 */ /* 0x000ee4000c1e1100 */
[----:B---3--:R-:W-:-:S05]  /*162a0*/  PRMT R2, R16, 0x8880, RZ ;  /* 0x0000888010027816 */ /* 0x008fca00000000ff */
[----:B------:R-:W-:-:S07]  /*162b0*/  IMAD R2, R2, R18, RZ ;  /* 0x0000001202027224 */ /* 0x000fce00078e02ff */
.L_x_83:
[----:B------:R-:W-:Y:S05]  /*162c0*/  BSYNC B1 ;  /* 0x0000000000017941 */ /* 0x000fea0003800000 */
.L_x_82:
[----:B-----5:R3:W-:Y:S04]  /*162d0*/  STL [R1+0x278], R3 ;  /* 0x0002780301007387 */ /* 0x0207e80000100800 */
[----:B---3--:R-:W3:Y:S01]  /*162e0*/  LDL.LU R3, [R1+0x1cc] ;  /* 0x0001cc0001037983 */ /* 0x008ee20000300800 */
[----:B------:R-:W-:Y:S01]  /*162f0*/  BSSY B1, `(.L_x_84) ;  /* 0x0000009000017945 */ /* 0x000fe20003800000 */
[----:B---3--:R-:W-:-:S05]  /*16300*/  @!P4 IMAD R3, R3, R17, R2 ;  /* 0x000000110303c224 */ /* 0x008fca00078e0202 */
[----:B------:R3:W-:Y:S04]  /*16310*/  @!P4 STG.E.U8 desc[UR36][R6.64+0x1], R3 ;  /* 0x000001030600c986 */ /* 0x0007e8000c101124 */
[----:B---3--:R3:W5:Y:S01]  /*16320*/  LDL.LU R3, [R1+0x278] ;  /* 0x0002780001037983 */ /* 0x0087620000300800 */
[----:B------:R-:W-:-:S13]  /*16330*/  ISETP.LT.OR P4, PT, R0, 0x9, !P1 ;  /* 0x000000090000780c */ /* 0x000fda0004f81670 */
[----:B---3--:R-:W-:Y:S05]  /*16340*/  @P4 BRA `(.L_x_85) ;  /* 0x00000000000c4947 */ /* 0x008fea0003800000 */
[----:B------:R-:W3:Y:S02]  /*16350*/  LDG.E.U8 R16, desc[UR36][R14.64+0x8] ;  /* 0x000008240e107981 */ /* 0x000ee4000c1e1100 */
[----:B---3--:R-:W-:-:S05]  /*16360*/  PRMT R2, R16, 0x8880, RZ ;  /* 0x0000888010027816 */ /* 0x008fca00000000ff */
[----:B------:R-:W-:-:S07]  /*16370*/  IMAD R2, R2, R18, RZ ;  /* 0x0000001202027224 */ /* 0x000fce00078e02ff */
.L_x_85:
[----:B------:R-:W-:Y:S05]  /*16380*/  BSYNC B1 ;  /* 0x0000000000017941 */ /* 0x000fea0003800000 */
.L_x_84:
[----:B------:R-:W3:Y:S04]  /*16390*/  LDL.64 R6, [R1+0x1e0] ;  /* 0x0001e00001067983 */ /* 0x000ee80000100a00 */
[----:B-----5:R4:W-:Y:S04]  /*163a0*/  STL [R1+0x278], R3 ;  /* 0x0002780301007387 */ /* 0x0209e80000100800 */
[----:B----4-:R-:W4:Y:S01]  /*163b0*/  LDL.LU R3, [R1+0x1d0] ;  /* 0x0001d00001037983 */ /* 0x010f220000300800 */
[----:B---3--:R-:W-:Y:S02]  /*163c0*/  @!P4 IMAD.MOV.U32 R6, RZ, RZ, R8 ;  /* 0x000000ffff06c224 */ /* 0x008fe400078e0008 */
[----:B----4-:R-:W-:-:S05]  /*163d0*/  @!P4 IMAD R3, R3, R17, R2 ;  /* 0x000000110303c224 */ /* 0x010fca00078e0202 */
[----:B------:R3:W-:Y:S04]  /*163e0*/  @!P4 STG.E.U8 desc[UR36][R6.64+0x8], R3 ;  /* 0x000008030600c986 */ /* 0x0007e8000c101124 */
[----:B---3--:R3:W5:Y:S01]  /*163f0*/  LDL.LU R3, [R1+0x278] ;  /* 0x0002780001037983 */ /* 0x0087620000300800 */
[----:B------:R-:W-:Y:S01]  /*16400*/  ISETP.LT.OR P4, PT, R0, 0xa, !P1 ;  /* 0x0000000a0000780c */ /* 0x000fe20004f81670 */
[----:B------:R-:W-:-:S12]  /*16410*/  BSSY B1, `(.L_x_86) ;  /* 0x0000005000017945 */ /* 0x000fd80003800000 */
[----:B---3--:R-:W-:Y:S05]  /*16420*/  @P4 BRA `(.L_x_87) ;  /* 0x00000000000c4947 */ /* 0x008fea0003800000 */
[----:B------:R-:W3:Y:S02]  /*16430*/  LDG.E.U8 R16, desc[UR36][R14.64+0x9] ;  /* 0x000009240e107981 */ /* 0x000ee4000c1e1100 */
[----:B---3--:R-:W-:-:S05]  /*16440*/  PRMT R2, R16, 0x8880, RZ ;  /* 0x0000888010027816 */ /* 0x008fca00000000ff */
[----:B------:R-:W-:-:S07]  /*16450*/  IMAD R2, R2, R18, RZ ;  /* 0x0000001202027224 */ /* 0x000fce00078e02ff */
.L_x_87:
[----:B------:R-:W-:Y:S05]  /*16460*/  BSYNC B1 ;  /* 0x0000000000017941 */ /* 0x000fea0003800000 */
.L_x_86:
[----:B------:R-:W3:Y:S04]  /*16470*/  LDL.LU R6, [R1+0x1d4] ;  /* 0x0001d40001067983 */ /* 0x000ee80000300800 */
[----:B-----5:R-:W-:Y:S04]  /*16480*/  STL [R1+0x280], R3 ;  /* 0x0002800301007387 */ /* 0x020fe80000100800 */
[----:B------:R4:W-:Y:S04]  /*16490*/  STL.64 [R1+0x278], R4 ;  /* 0x0002780401007387 */ /* 0x0009e80000100a00 */
[----:B----4-:R-:W4:Y:S01]  /*164a0*/  LDL.64 R4, [R1+0x1e0] ;  /* 0x0001e00001047983 */ /* 0x010f220000100a00 */
[----:B---3--:R-:W-:Y:S01]  /*164b0*/  @!P4 IMAD R3, R6, R17, R2 ;  /* 0x000000110603c224 */ /* 0x008fe200078e0202 */
[----:B------:R-:W-:Y:S01]  /*164c0*/  @!P4 MOV R6, R8 ;  /* 0x000000080006c202 */ /* 0x000fe20000000f00 */
[----:B----4-:R-:W-:-:S05]  /*164d0*/  @!P4 IMAD.MOV.U32 R7, RZ, RZ, R5 ;  /* 0x000000ffff07c224 */ /* 0x010fca00078e0005 */
[----:B------:R3:W-:Y:S01]  /*164e0*/  @!P4 STG.E.U8 desc[UR36][R6.64+0x9], R3 ;  /* 0x000009030600c986 */ /* 0x0007e2000c101124 */
[----:B------:R-:W-:Y:S01]  /*164f0*/  ISETP.LT.OR P4, PT, R0, 0x9, !P0 ;  /* 0x000000090000780c */ /* 0x000fe20004781670 */
[----:B---3--:R-:W-:Y:S02]  /*16500*/  IMAD.MOV.U32 R6, RZ, RZ, R4 ;  /* 0x000000ffff067224 */ /* 0x008fe400078e0004 */
[----:B------:R3:W5:Y:S01]  /*16510*/  LDL.LU R3, [R1+0x280] ;  /* 0x0002800001037983 */ /* 0x0007620000300800 */
[----:B------:R-:W-:-:S09]  /*16520*/  IMAD.MOV.U32 R7, RZ, RZ, R5 ;  /* 0x000000ffff077224 */ /* 0x000fd200078e0005 */
[----:B------:R-:W-:-:S04]  /*16530*/  @!P4 IADD3 R4, P5, R8, UR59, RZ ;  /* 0x0000003b0804cc10 */ /* 0x000fc8000ffbe0ff */
[----:B------:R-:W-:-:S05]  /*16540*/  @!P4 IADD3.X R5, R7, UR38, RZ, P5, !PT ;  /* 0x000000260705cc10 */ /* 0x000fca000affe4ff */
[----:B------:R4:W-:Y:S04]  /*16550*/  @!P4 STL.64 [R1+0x1c0], R4 ;  /* 0x0001c0040100c387 */ /* 0x0009e80000100a00 */
[----:B----4-:R3:W5:Y:S01]  /*16560*/  LDL.LU.64 R4, [R1+0x278] ;  /* 0x0002780001047983 */ /* 0x0107620000300a00 */
[----:B------:R-:W-:Y:S04]  /*16570*/  BSSY B1, `(.L_x_88) ;  /* 0x0000005000017945 */ /* 0x000fe80003800000 */
[----:B------:R-:W-:Y:S05]  /*16580*/  @P4 BRA `(.L_x_89) ;  /* 0x00000000000c4947 */ /* 0x000fea0003800000 */
[----:B------:R-:W4:Y:S02]  /*16590*/  LDG.E.U8 R16, desc[UR36][R20.64+0x8] ;  /* 0x0000082414107981 */ /* 0x000f24000c1e1100 */
[----:B----4-:R-:W-:-:S05]  /*165a0*/  PRMT R2, R16, 0x8880, RZ ;  /* 0x0000888010027816 */ /* 0x010fca00000000ff */
[----:B------:R-:W-:-:S07]  /*165b0*/  IMAD R2, R2, R18, RZ ;  /* 0x0000001202027224 */ /* 0x000fce00078e02ff */
.L_x_89:
[----:B------:R-:W-:Y:S05]  /*165c0*/  BSYNC B1 ;  /* 0x0000000000017941 */ /* 0x000fea0003800000 */
.L_x_88:
[----:B------:R4:W-:Y:S04]  /*165d0*/  STL.64 [R1+0x288], R10 ;  /* 0x0002880a01007387 */ /* 0x0009e80000100a00 */
[----:B-----5:R0:W-:Y:S01]  /*165e0*/  STL.64 [R1+0x280], R4 ;  /* 0x0002800401007387 */ /* 0x0201e20000100a00 */
[----:B------:R-:W-:Y:S02]  /*165f0*/  ISETP.LT.OR P5, PT, R0, 0xa, !P0 ;  /* 0x0000000a0000780c */ /* 0x000fe400047a1670 */
[----:B------:R-:W-:Y:S01]  /*16600*/  LOP3.LUT R19, R19, 0xffffffbf, RZ, 0xc0, !PT ;  /* 0xffffffbf13137812 */ /* 0x000fe200078ec0ff */
[----:B----4-:R-:W-:Y:S02]  /*16610*/  IMAD.MOV.U32 R10, RZ, RZ, R6 ;  /* 0x000000ffff0a7224 */ /* 0x010fe400078e0006 */
[----:B------:R-:W-:Y:S01]  /*16620*/  IMAD.MOV.U32 R11, RZ, RZ, R7 ;  /* 0x000000ffff0b7224 */ /* 0x000fe200078e0007 */
[----:B0-----:R-:W4:Y:S04]  /*16630*/  LDL.LU.64 R4, [R1+0x1c0] ;  /* 0x0001c00001047983 */ /* 0x001f280000300a00 */
[----:B------:R0:W-:Y:S04]  /*16640*/  STL [R1+0x278], R3 ;  /* 0x0002780301007387 */ /* 0x0001e80000100800 */
[----:B0-----:R-:W2:Y:S01]  /*16650*/  LDL.LU R3, [R1+0x1d8] ;  /* 0x0001d80001037983 */ /* 0x001ea20000300800 */
[----:B------:R-:W-:-:S02]  /*16660*/  @P1 LOP3.LUT R19, R19, 0x40, RZ, 0xfc, !PT ;  /* 0x0000004013131812 */ /* 0x000fc400078efcff */
[----:B------:R-:W-:-:S04]  /*16670*/  @!P5 IADD3 R6, P1, R8, UR59, RZ ;  /* 0x0000003b0806dc10 */ /* 0x000fc8000ff3e0ff */
[----:B------:R-:W-:Y:S02]  /*16680*/  @!P5 IADD3.X R7, R11, UR38, RZ, P1, !PT ;  /* 0x000000260b07dc10 */ /* 0x000fe40008ffe4ff */
[----:B------:R0:W5:Y:S01]  /*16690*/  LDL.LU.64 R10, [R1+0x288] ;  /* 0x00028800010a7983 */ /* 0x0001620000300a00 */
[----:B------:R-:W-:Y:S01]  /*166a0*/  BSSY B1, `(.L_x_90) ;  /* 0x000000a000017945 */ /* 0x000fe20003800000 */
[----:B------:R-:W-:Y:S01]  /*166b0*/  LOP3.LUT P1, RZ, R19, 0x40, RZ, 0xc0, !PT ;  /* 0x0000004013ff7812 */ /* 0x000fe2000782c0ff */
[----:B--2---:R-:W-:-:S05]  /*166c0*/  @!P4 IMAD R3, R3, R17, R2 ;  /* 0x000000110303c224 */ /* 0x004fca00078e0202 */
[----:B----4-:R2:W-:Y:S04]  /*166d0*/  @!P4 STG.E.U8 desc[UR36][R4.64+0x8], R3 ;  /* 0x000008030400c986 */ /* 0x0105e8000c101124 */
[----:B--2---:R0:W5:Y:S04]  /*166e0*/  LDL.LU.64 R4, [R1+0x280] ;  /* 0x0002800001047983 */ /* 0x0041680000300a00 */
[----:B------:R0:W5:Y:S01]  /*166f0*/  LDL.LU R3, [R1+0x278] ;  /* 0x0002780001037983 */ /* 0x0001620000300800 */
[----:B------:R-:W-:Y:S05]  /*16700*/  @P5 BRA `(.L_x_91) ;  /* 0x00000000000c5947 */ /* 0x000fea0003800000 */
[----:B------:R-:W2:Y:S02]  /*16710*/  LDG.E.U8 R16, desc[UR36][R20.64+0x9] ;  /* 0x0000092414107981 */ /* 0x000ea4000c1e1100 */
[----:B--2---:R-:W-:-:S05]  /*16720*/  PRMT R2, R16, 0x8880, RZ ;  /* 0x0000888010027816 */ /* 0x004fca00000000ff */
[----:B------:R-:W-:-:S07]  /*16730*/  IMAD R2, R2, R18, RZ ;  /* 0x0000001202027224 */ /* 0x000fce00078e02ff */
.L_x_91:
[----:B------:R-:W-:Y:S05]  /*16740*/  BSYNC B1 ;  /* 0x0000000000017941 */ /* 0x000fea0003800000 */
.L_x_90:
[----:B-----5:R2:W-:Y:S04]  /*16750*/  STL [R1+0x278], R3 ;  /* 0x0002780301007387 */ /* 0x0205e80000100800 */
[----:B--2---:R-:W2:Y:S01]  /*16760*/  LDL.LU R3, [R1+0x1dc] ;  /* 0x0001dc0001037983 */ /* 0x004ea20000300800 */
[----:B------:R-:W-:Y:S01]  /*16770*/  BSSY B1, `(.L_x_92) ;  /* 0x000000b000017945 */ /* 0x000fe20003800000 */
[----:B--2---:R-:W-:-:S05]  /*16780*/  @!P5 IMAD R3, R3, R17, R2 ;  /* 0x000000110303d224 */ /* 0x004fca00078e0202 */
[----:B------:R2:W-:Y:S04]  /*16790*/  @!P5 STG.E.U8 desc[UR36][R6.64+0x9], R3 ;  /* 0x000009030600d986 */ /* 0x0005e8000c101124 */
[----:B--2---:R2:W5:Y:S01]  /*167a0*/  LDL.LU R3, [R1+0x278] ;  /* 0x0002780001037983 */ /* 0x0045620000300800 */
[----:B------:R-:W-:-:S04]  /*167b0*/  LOP3.LUT P5, RZ, R19, 0x4, RZ, 0xc0, !PT ;  /* 0x0000000413ff7812 */ /* 0x000fc800078ac0ff */
[----:B------:R-:W-:-:S13]  /*167c0*/  ISETP.LT.OR P4, PT, R0, 0x11, !P5 ;  /* 0x000000110000780c */ /* 0x000fda0006f81670 */
[----:B--2---:R-:W-:Y:S05]  /*167d0*/  @P4 BRA `(.L_x_93) ;  /* 0x0000000000104947 */ /* 0x004fea0003800000 */
[----:B------:R-:W2:Y:S04]  /*167e0*/  LDL.64 R6, [R1+0x240] ;  /* 0x0002400001067983 */ /* 0x000ea80000100a00 */
[----:B--2---:R-:W2:Y:S02]  /*167f0*/  LDG.E.U8 R16, desc[UR36][R6.64+0x10] ;  /* 0x0000102406107981 */ /* 0x004ea4000c1e1100 */
[----:B--2---:R-:W-:-:S05]  /*16800*/  PRMT R2, R16, 0x8880, RZ ;  /* 0x0000888010027816 */ /* 0x004fca00000000ff */
[----:B------:R-:W-:-:S07]  /*16810*/  IMAD R2, R2, R18, RZ ;  /* 0x0000001202027224 */ /* 0x000fce00078e02ff */
.L_x_93:
[----:B------:R-:W-:Y:S05]  /*16820*/  BSYNC B1 ;  /* 0x0000000000017941 */ /* 0x000fea0003800000 */
.L_x_92:
[----:B------:R-:W2:Y:S01]  /*16830*/  LDL.LU R6, [R1+0x1a0] ;  /* 0x0001a00001067983 */ /* 0x000ea20000300800 */
[----:B------:R-:W-:Y:S01]  /*16840*/  ISETP.LT.OR P5, PT, R0, 0x12, !P5 ;  /* 0x000000120000780c */ /* 0x000fe20006fa1670 */
[----:B------:R-:W-:Y:S01]  /*16850*/  BSSY B1, `(.L_x_94) ;  /* 0x0000008000017945 */ /* 0x000fe20003800000 */
[----:B--2---:R-:W-:-:S05]  /*16860*/  @!P4 IMAD R6, R6, R17, R2 ;  /* 0x000000110606c224 */ /* 0x004fca00078e0202 */
[----:B------:R2:W-:Y:S06]  /*16870*/  @!P4 STG.E.U8 desc[UR36][R10.64+0x10], R6 ;  /* 0x000010060a00c986 */ /* 0x0005ec000c101124 */
[----:B------:R-:W-:Y:S05]  /*16880*/  @P5 BRA `(.L_x_95) ;  /* 0x0000000000105947 */ /* 0x000fea0003800000 */
[----:B--2---:R-:W2:Y:S04]  /*16890*/  LDL.64 R6, [R1+0x240] ;  /* 0x0002400001067983 */ /* 0x004ea80000100a00 */
[----:B--2---:R-:W2:Y:S02]  /*168a0*/  LDG.E.U8 R16, desc[UR36][R6.64+0x11] ;  /* 0x0000112406107981 */ /* 0x004ea4000c1e1100 */
[----:B--2---:R-:W-:-:S05]  /*168b0*/  PRMT R2, R16, 0x8880, RZ ;  /* 0x0000888010027816 */ /* 0x004fca00000000ff */
[----:B------:R-:W-:-:S07]  /*168c0*/  IMAD R2, R2, R18, RZ ;  /* 0x0000001202027224 */ /* 0x000fce00078e02ff */
.L_x_95:
[----:B------:R-:W-:Y:S05]  /*168d0*/  BSYNC B1 ;  /* 0x0000000000017941 */ /* 0x000fea0003800000 */
.L_x_94:
[----:B------:R4:W-:Y:S04]  /*168e0*/  STL.64 [R1+0x278], R4 ;  /* 0x0002780401007387 */ /* 0x0009e80000100a00 */
[----:B--2---:R-:W2:Y:S01]  /*168f0*/  LDL.LU R6, [R1+0x1a4] ;  /* 0x0001a40001067983 */ /* 0x004ea20000300800 */
[----:B------:R-:W-:Y:S02]  /*16900*/  ISETP.LT.OR P4, PT, R0, 0x11, !P6 ;  /* 0x000000110000780c */ /* 0x000fe40007781670 */
[----:B------:R-:W-:-:S04]  /*16910*/  LOP3.LUT R19, R19, 0xffffffbf, RZ, 0xc0, !PT ;  /* 0xffffffbf13137812 */ /* 0x000fc800078ec0ff */
[----:B------:R-:W-:-:S07]  /*16920*/  @P0 LOP3.LUT R19, R19, 0x40, RZ, 0xfc, !PT ;  /* 0x0000004013130812 */ /* 0x000fce00078efcff */
[----:B----4-:R-:W-:-:S04]  /*16930*/  @!P4 IADD3 R4, P0, R10, UR59, RZ ;  /* 0x0000003b0a04cc10 */ /* 0x010fc8000ff1e0ff */
[----:B------:R-:W-:-:S05]  /*16940*/  @!P4 IADD3.X R5, R11, UR38, RZ, P0, !PT ;  /* 0x000000260b05cc10 */ /* 0x000fca00087fe4ff */
[----:B------:R4:W-:Y:S04]  /*16950*/  @!P4 STL.64 [R1+0x1c0], R4 ;  /* 0x0001c0040100c387 */ /* 0x0009e80000100a00 */
[----:B----4-:R4:W5:Y:S01]  /*16960*/  LDL.LU.64 R4, [R1+0x278] ;  /* 0x0002780001047983 */ /* 0x0109620000300a00 */
[----:B------:R-:W-:Y:S01]  /*16970*/  BSSY B1, `(.L_x_96) ;  /* 0x0000009000017945 */ /* 0x000fe20003800000 */
[----:B------:R-:W-:Y:S01]  /*16980*/  LOP3.LUT P0, RZ, R19, 0x40, RZ, 0xc0, !PT ;  /* 0x0000004013ff7812 */ /* 0x000fe2000780c0ff */
[----:B--2---:R-:W-:-:S05]  /*16990*/  @!P5 IMAD R6, R6, R17, R2 ;  /* 0x000000110606d224 */ /* 0x004fca00078e0202 */
[----:B------:R4:W-:Y:S01]  /*169a0*/  @!P5 STG.E.U8 desc[UR36][R10.64+0x11], R6 ;  /* 0x000011060a00d986 */ /* 0x0009e2000c101124 */
[----:B------:R-:W-:Y:S06]  /*169b0*/  @P4 BRA `(.L_x_97) ;  /* 0x0000000000104947 */ /* 0x000fec0003800000 */
[----:B----4-:R-:W2:Y:S04]  /*169c0*/  LDL.64 R6, [R1+0x220] ;  /* 0x0002200001067983 */ /* 0x010ea80000100a00 */
[----:B--2---:R-:W2:Y:S02]  /*169d0*/  LDG.E.U8 R16, desc[UR36][R6.64+0x10] ;  /* 0x0000102406107981 */ /* 0x004ea4000c1e1100 */
[----:B--2---:R-:W-:-:S05]  /*169e0*/  PRMT R2, R16, 0x8880, RZ ;  /* 0x0000888010027816 */ /* 0x004fca00000000ff */
[----:B------:R-:W-:-:S07]  /*169f0*/  IMAD R2, R2, R18, RZ ;  /* 0x0000001202027224 */ /* 0x000fce00078e02ff */
.L_x_97:
[----:B------:R-:W-:Y:S05]  /*16a00*/  BSYNC B1 ;  /* 0x0000000000017941 */ /* 0x000fea0003800000 */
.L_x_96:
[----:B-----5:R2:W-:Y:S04]  /*16a10*/  STL.64 [R1+0x280], R4 ;  /* 0x0002800401007387 */ /* 0x0205e80000100a00 */
[----:B--2---:R-:W2:Y:S04]  /*16a20*/  LDL.LU.64 R4, [R1+0x1c0] ;  /* 0x0001c00001047983 */ /* 0x004ea80000300a00 */
[----:B------:R0:W-:Y:S04]  /*16a30*/  STL [R1+0x278], R3 ;  /* 0x0002780301007387 */ /* 0x0001e80000100800 */
[----:B0-----:R-:W3:Y:S01]  /*16a40*/  LDL.LU R3, [R1+0x1a8] ;  /* 0x0001a80001037983 */ /* 0x001ee20000300800 */
[----:B------:R-:W-:-:S02]  /*16a50*/  ISETP.LT.OR P5, PT, R0, 0x12, !P6 ;  /* 0x000000120000780c */ /* 0x000fc400077a1670 */
[----:B------:R-:W-:Y:S01]  /*16a60*/  LOP3.LUT R19, R19, 0xffffffbf, RZ, 0xc0, !PT ;  /* 0xffffffbf13137812 */ /* 0x000fe200078ec0ff */
[----:B------:R-:W-:Y:S03]  /*16a70*/  BSSY B1, `(.L_x_98) ;  /* 0x0000010000017945 */ /* 0x000fe60003800000 */
[----:B------:R-:W-:-:S07]  /*16a80*/  @P0 LOP3.LUT R19, R19, 0x40, RZ, 0xfc, !PT ;  /* 0x0000004013130812 */ /* 0x000fce00078efcff */
[----:B----4-:R-:W-:-:S04]  /*16a90*/  @!P5 IADD3 R6, P0, R10, UR59, RZ ;  /* 0x0000003b0a06dc10 */ /* 0x010fc8000ff1e0ff */
[----:B------:R-:W-:Y:S02]  /*16aa0*/  @!P5 IADD3.X R7, R11, UR38, RZ, P0, !PT ;  /* 0x000000260b07dc10 */ /* 0x000fe400087fe4ff */
[----:B------:R-:W-:Y:S01]  /*16ab0*/  LOP3.LUT P0, RZ, R19, 0x40, RZ, 0xc0, !PT ;  /* 0x0000004013ff7812 */ /* 0x000fe2000780c0ff */
[----:B---3--:R-:W-:-:S05]  /*16ac0*/  @!P4 IMAD R3, R3, R17, R2 ;  /* 0x000000110303c224 */ /* 0x008fca00078e0202 */
[----:B--2---:R0:W-:Y:S04]  /*16ad0*/  @!P4 STG.E.U8 desc[UR36][R4.64+0x10], R3 ;  /* 0x000010030400c986 */ /* 0x0041e8000c101124 */
[----:B0-----:R0:W5:Y:S04]  /*16ae0*/  LDL.LU.64 R4, [R1+0x280] ;  /* 0x0002800001047983 */ /* 0x0011680000300a00 */
[----:B------:R0:W5:Y:S01]  /*16af0*/  LDL.LU R3, [R1+0x278] ;  /* 0x0002780001037983 */ /* 0x0001620000300800 */
[----:B------:R-:W-:Y:S05]  /*16b00*/  @P5 BRA `(.L_x_99) ;  /* 0x0000000000185947 */ /* 0x000fea0003800000 */
[----:B-----5:R2:W-:Y:S04]  /*16b10*/  STL.64 [R1+0x278], R4 ;  /* 0x0002780401007387 */ /* 0x0205e80000100a00 */
[----:B--2---:R-:W2:Y:S04]  /*16b20*/  LDL.64 R4, [R1+0x220] ;  /* 0x0002200001047983 */ /* 0x004ea80000100a00 */
[----:B--2---:R-:W2:Y:S04]  /*16b30*/  LDG.E.U8 R16, desc[UR36][R4.64+0x11] ;  /* 0x0000112404107981 */ /* 0x004ea8000c1e1100 */
[----:B------:R3:W5:Y:S01]  /*16b40*/  LDL.LU.64 R4, [R1+0x278] ;  /* 0x0002780001047983 */ /* 0x0007620000300a00 */
[----:B--2---:R-:W-:-:S05]  /*16b50*/  PRMT R2, R16, 0x8880, RZ ;  /* 0x0000888010027816 */ /* 0x004fca00000000ff */
[----:B---3--:R-:W-:-:S07]  /*16b60*/  IMAD R2, R2, R18, RZ ;  /* 0x0000001202027224 */ /* 0x008fce00078e02ff */
.L_x_99:
[----:B------:R-:W-:Y:S05]  /*16b70*/  BSYNC B1 ;  /* 0x0000000000017941 */ /* 0x000fea0003800000 */
.L_x_98:
        /* <DEDUP_REMOVED lines=13> */
.L_x_101:
[----:B------:R-:W-:Y:S05]  /*16c50*/  BSYNC B1 ;  /* 0x0000000000017941 */ /* 0x000fea0003800000 */
.L_x_100:
        /* <DEDUP_REMOVED lines=10> */
.L_x_103:
[----:B------:R-:W-:Y:S05]  /*16d00*/  BSYNC B1 ;  /* 0x0000000000017941 */ /* 0x000fea0003800000 */
.L_x_102:
[----:B------:R3:W-:Y:S04]  /*16d10*/  STL.64 [R1+0x278], R4 ;  /* 0x0002780401007387 */ /* 0x0007e80000100a00 */
[----:B--2---:R-:W2:Y:S01]  /*16d20*/  LDL.LU R6, [R1+0x1b4] ;  /* 0x0001b40001067983 */ /* 0x004ea20000300800 */
[----:B------:R-:W-:Y:S02]  /*16d30*/  ISETP.LT.OR P4, PT, R0, 0x19, !P6 ;  /* 0x000000190000780c */ /* 0x000fe40007781670 */
[----:B------:R-:W-:-:S04]  /*16d40*/  LOP3.LUT R19, R19, 0xffffffbf, RZ, 0xc0, !PT ;  /* 0xffffffbf13137812 */ /* 0x000fc800078ec0ff */
[----:B------:R-:W-:-:S07]  /*16d50*/  @P0 LOP3.LUT R19, R19, 0x40, RZ, 0xfc, !PT ;  /* 0x0000004013130812 */ /* 0x000fce00078efcff */
[----:B---3--:R-:W-:-:S04]  /*16d60*/  @!P4 IADD3 R4, P0, R10, UR59, RZ ;  /* 0x0000003b0a04cc10 */ /* 0x008fc8000ff1e0ff */
[----:B------:R-:W-:-:S05]  /*16d70*/  @!P4 IADD3.X R5, R11, UR38, RZ, P0, !PT ;  /* 0x000000260b05cc10 */ /* 0x000fca00087fe4ff */
[----:B------:R3:W-:Y:S04]  /*16d80*/  @!P4 STL.64 [R1+0x1a0], R4 ;  /* 0x0001a0040100c387 */ /* 0x0007e80000100a00 */
[----:B---3--:R3:W5:Y:S01]  /*16d90*/  LDL.LU.64 R4, [R1+0x278] ;  /* 0x0002780001047983 */ /* 0x0087620000300a00 */
[----:B------:R-:W-:Y:S01]  /*16da0*/  BSSY B1, `(.L_x_104) ;  /* 0x0000009000017945 */ /* 0x000fe20003800000 */
[----:B------:R-:W-:Y:S01]  /*16db0*/  LOP3.LUT P0, RZ, R19, 0x40, RZ, 0xc0, !PT ;  /* 0x0000004013ff7812 */ /* 0x000fe2000780c0ff */
[----:B--2---:R-:W-:-:S05]  /*16dc0*/  @!P5 IMAD R6, R6, R17, R2 ;  /* 0x000000110606d224 */ /* 0x004fca00078e0202 */
[----:B------:R3:W-:Y:S01]  /*16dd0*/  @!P5 STG.E.U8 desc[UR36][R10.64+0x19], R6 ;  /* 0x000019060a00d986 */ /* 0x0007e2000c101124 */
[----:B------:R-:W-:Y:S06]  /*16de0*/  @P4 BRA `(.L_x_105) ;  /* 0x0000000000104947 */ /* 0x000fec0003800000 */
[----:B---3--:R-:W2:Y:S04]  /*16df0*/  LDL.64 R6, [R1+0x220] ;  /* 0x0002200001067983 */ /* 0x008ea80000100a00 */
[----:B--2---:R-:W2:Y:S02]  /*16e00*/  LDG.E.U8 R16, desc[UR36][R6.64+0x18] ;  /* 0x0000182406107981 */ /* 0x004ea4000c1e1100 */
[----:B--2---:R-:W-:-:S05]  /*16e10*/  PRMT R2, R16, 0x8880, RZ ;  /* 0x0000888010027816 */ /* 0x004fca00000000ff */
[----:B------:R-:W-:-:S07]  /*16e20*/  IMAD R2, R2, R18, RZ ;  /* 0x0000001202027224 */ /* 0x000fce00078e02ff */
.L_x_105:
[----:B------:R-:W-:Y:S05]  /*16e30*/  BSYNC B1 ;  /* 0x0000000000017941 */ /* 0x000fea0003800000 */
.L_x_104:
[----:B-----5:R2:W-:Y:S04]  /*16e40*/  STL.64 [R1+0x280], R4 ;  /* 0x0002800401007387 */ /* 0x0205e80000100a00 */
[----:B--2---:R-:W2:Y:S04]  /*16e50*/  LDL.LU.64 R4, [R1+0x1a0] ;  /* 0x0001a00001047983 */ /* 0x004ea80000300a00 */
[----:B------:R4:W-:Y:S04]  /*16e60*/  STL [R1+0x278], R3 ;  /* 0x0002780301007387 */ /* 0x0009e80000100800 */
[----:B----4-:R-:W4:Y:S01]  /*16e70*/  LDL.LU R3, [R1+0x1b8] ;  /* 0x0001b80001037983 */ /* 0x010f220000300800 */
[----:B------:R-:W-:-:S02]  /*16e80*/  ISETP.LT.OR P5, PT, R0, 0x1a, !P6 ;  /* 0x0000001a0000780c */ /* 0x000fc400077a1670 */
[----:B------:R-:W-:Y:S01]  /*16e90*/  LOP3.LUT R19, R19, 0xffffffbf, RZ, 0xc0, !PT ;  /* 0xffffffbf13137812 */ /* 0x000fe200078ec0ff */
[----:B------:R-:W-:Y:S03]  /*16ea0*/  BSSY B1, `(.L_x_106) ;  /* 0x0000010000017945 */ /* 0x000fe60003800000 */
[----:B------:R-:W-:-:S07]  /*16eb0*/  @P0 LOP3.LUT R19, R19, 0x40, RZ, 0xfc, !PT ;  /* 0x0000004013130812 */ /* 0x000fce00078efcff */
[----:B---3--:R-:W-:-:S04]  /*16ec0*/  @!P5 IADD3 R6, P0, R10, UR59, RZ ;  /* 0x0000003b0a06dc10 */ /* 0x008fc8000ff1e0ff */
[----:B------:R-:W-:Y:S02]  /*16ed0*/  @!P5 IADD3.X R7, R11, UR38, RZ, P0, !PT ;  /* 0x000000260b07dc10 */ /* 0x000fe400087fe4ff */
[----:B------:R-:W-:Y:S01]  /*16ee0*/  LOP3.LUT P0, RZ, R19, 0x40, RZ, 0xc0, !PT ;  /* 0x0000004013ff7812 */ /* 0x000fe2000780c0ff */
[----:B----4-:R-:W-:-:S05]  /*16ef0*/  @!P4 IMAD R3, R3, R17, R2 ;  /* 0x000000110303c224 */ /* 0x010fca00078e0202 */
[----:B--2---:R2:W-:Y:S04]  /*16f00*/  @!P4 STG.E.U8 desc[UR36][R4.64+0x18], R3 ;  /* 0x000018030400c986 */ /* 0x0045e8000c101124 */
[----:B--2---:R2:W5:Y:S04]  /*16f10*/  LDL.LU.64 R4, [R1+0x280] ;  /* 0x0002800001047983 */ /* 0x0045680000300a00 */
[----:B------:R2:W5:Y:S01]  /*16f20*/  LDL.LU R3, [R1+0x278] ;  /* 0x0002780001037983 */ /* 0x0005620000300800 */
[----:B------:R-:W-:Y:S05]  /*16f30*/  @P5 BRA `(.L_x_107) ;  /* 0x0000000000185947 */ /* 0x000fea0003800000 */
[----:B-----5:R3:W-:Y:S04]  /*16f40*/  STL.64 [R1+0x278], R4 ;  /* 0x0002780401007387 */ /* 0x0207e80000100a00 */
[----:B---3--:R-:W3:Y:S04]  /*16f50*/  LDL.64 R4, [R1+0x220] ;  /* 0x0002200001047983 */ /* 0x008ee80000100a00 */
[----:B---3--:R-:W3:Y:S04]  /*16f60*/  LDG.E.U8 R16, desc[UR36][R4.64+0x19] ;  /* 0x0000192404107981 */ /* 0x008ee8000c1e1100 */
[----:B------:R4:W5:Y:S01]  /*16f70*/  LDL.LU.64 R4, [R1+0x278] ;  /* 0x0002780001047983 */ /* 0x0009620000300a00 */
[----:B---3--:R-:W-:-:S05]  /*16f80*/  PRMT R2, R16, 0x8880, RZ ;  /* 0x0000888010027816 */ /* 0x008fca00000000ff */
[----:B----4-:R-:W-:-:S07]  /*16f90*/  IMAD R2, R2, R18, RZ ;  /* 0x0000001202027224 */ /* 0x010fce00078e02ff */
.L_x_107:
[----:B------:R-:W-:Y:S05]  /*16fa0*/  BSYNC B1 ;  /* 0x0000000000017941 */ /* 0x000fea0003800000 */
.L_x_106:
[----:B-----5:R3:W-:Y:S04]  /*16fb0*/  STL [R1+0x278], R3 ;  /* 0x0002780301007387 */ /* 0x0207e80000100800 */
[----:B---3--:R-:W3:Y:S01]  /*16fc0*/  LDL.LU R3, [R1+0x1bc] ;  /* 0x0001bc0001037983 */ /* 0x008ee20000300800 */
[----:B------:R-:W-:Y:S01]  /*16fd0*/  BSSY B1, `(.L_x_108) ;  /* 0x000000a000017945 */ /* 0x000fe20003800000 */
[----:B---3--:R-:W-:-:S05]  /*16fe0*/  @!P5 IMAD R3, R3, R17, R2 ;  /* 0x000000110303d224 */ /* 0x008fca00078e0202 */
[----:B------:R3:W-:Y:S04]  /*16ff0*/  @!P5 STG.E.U8 desc[UR36][R6.64+0x19], R3 ;  /* 0x000019030600d986 */ /* 0x0007e8000c101124 */
[----:B---3--:R3:W5:Y:S01]  /*17000*/  LDL.LU R3, [R1+0x278] ;  /* 0x0002780001037983 */ /* 0x0087620000300800 */
[----:B------:R-:W-:-:S04]  /*17010*/  LOP3.LUT P5, RZ, R19, 0x8, RZ, 0xc0, !PT ;  /* 0x0000000813ff7812 */ /* 0x000fc800078ac0ff */
[----:B------:R-:W-:-:S13]  /*17020*/  ISETP.LT.OR P4, PT, R0, 0x11, !P5 ;  /* 0x000000110000780c */ /* 0x000fda0006f81670 */
[----:B---3--:R-:W-:Y:S05]  /*17030*/  @P4 BRA `(.L_x_109) ;  /* 0x00000000000c4947 */ /* 0x008fea0003800000 */
[----:B------:R-:W3:Y:S02]  /*17040*/  LDG.E.U8 R16, desc[UR36][R236.64+0x10] ;  /* 0x00001024ec107981 */ /* 0x000ee4000c1e1100 */
[----:B---3--:R-:W-:-:S05]  /*17050*/  PRMT R2, R16, 0x8880, RZ ;  /* 0x0000888010027816 */ /* 0x008fca00000000ff */
[----:B------:R-:W-:-:S07]  /*17060*/  IMAD R2, R2, R18, RZ ;  /* 0x0000001202027224 */ /* 0x000fce00078e02ff */
.L_x_109:
[----:B------:R-:W-:Y:S05]  /*17070*/  BSYNC B1 ;  /* 0x0000000000017941 */ /* 0x000fea0003800000 */
.L_x_108:
[----:B------:R-:W3:Y:S01]  /*17080*/  LDL.LU R6, [R1+0x180] ;  /* 0x0001800001067983 */ /* 0x000ee20000300800 */
[----:B------:R-:W-:Y:S01]  /*17090*/  BSSY B1, `(.L_x_110) ;  /* 0x0000008000017945 */ /* 0x000fe20003800000 */
[----:B---3--:R-:W-:-:S05]  /*170a0*/  @!P4 IMAD R6, R6, R17, R2 ;  /* 0x000000110606c224 */ /* 0x008fca00078e0202 */
[----:B------:R3:W-:Y:S01]  /*170b0*/  @!P4 STG.E.U8 desc[UR36][R12.64+0x10], R6 ;  /* 0x000010060c00c986 */ /* 0x0007e2000c101124 */
[----:B------:R-:W-:-:S13]  /*170c0*/  ISETP.LT.OR P4, PT, R0, 0x12, !P5 ;  /* 0x000000120000780c */ /* 0x000fda0006f81670 */
[----:B---3--:R-:W-:Y:S05]  /*170d0*/  @P4 BRA `(.L_x_111) ;  /* 0x00000000000c4947 */ /* 0x008fea0003800000 */
[----:B------:R-:W3:Y:S02]  /*170e0*/  LDG.E.U8 R16, desc[UR36][R236.64+0x11] ;  /* 0x00001124ec107981 */ /* 0x000ee4000c1e1100 */
[----:B---3--:R-:W-:-:S05]  /*170f0*/  PRMT R2, R16, 0x8880, RZ ;  /* 0x0000888010027816 */ /* 0x008fca00000000ff */
[----:B------:R-:W-:-:S07]  /*17100*/  IMAD R2, R2, R18, RZ ;  /* 0x0000001202027224 */ /* 0x000fce00078e02ff */
.L_x_111:
[----:B------:R-:W-:Y:S05]  /*17110*/  BSYNC B1 ;  /* 0x0000000000017941 */ /* 0x000fea0003800000 */
.L_x_110:
[----:B------:R-:W3:Y:S04]  /*17120*/  LDL.LU R6, [R1+0x184] ;  /* 0x0001840001067983 */ /* 0x000ee80000300800 */
[----:B------:R-:W-:Y:S04]  /*17130*/  STL.64 [R1+0x2a0], R36 ;  /* 0x0002a02401007387 */ /* 0x000fe80000100a00 */
[----:B------:R-:W-:Y:S04]  /*17140*/  STL.64 [R1+0x298], R38 ;  /* 0x0002982601007387 */ /* 0x000fe80000100a00 */
[----:B------:R4:W-:Y:S04]  /*17150*/  STL.64 [R1+0x290], R24 ;  /* 0x0002901801007387 */ /* 0x0009e80000100a00 */
[----:B----4-:R-:W4:Y:S01]  /*17160*/  LDL.LU R24, [R1+0x188] ;  /* 0x0001880001187983 */ /* 0x010f220000300800 */
[----:B------:R-:W-:-:S03]  /*17170*/  LOP3.LUT R19, R19, 0xfffbffff, RZ, 0xc0, !PT ;  /* 0xfffbffff13137812 */ /* 0x000fc600078ec0ff */
[----:B------:R-:W2:Y:S01]  /*17180*/  LDL.LU R25, [R1+0x18c] ;  /* 0x00018c0001197983 */ /* 0x000ea20000300800 */
[----:B---3--:R-:W-:Y:S01]  /*17190*/  @!P4 IMAD R6, R6, R17, R2 ;  /* 0x000000110606c224 */ /* 0x008fe200078e0202 */
[----:B------:R-:W-:Y:S02]  /*171a0*/  @P0 LOP3.LUT R19, R19, 0x40000, RZ, 0xfc, !PT ;  /* 0x0004000013130812 */ /* 0x000fe400078efcff */
[----:B------:R3:W-:Y:S04]  /*171b0*/  STL.64 [R1+0x288], R26 ;  /* 0x0002881a01007387 */ /* 0x0007e80000100a00 */
[----:B------:R0:W-:Y:S01]  /*171c0*/  @!P4 STG.E.U8 desc[UR36][R12.64+0x11], R6 ;  /* 0x000011060c00c986 */ /* 0x0001e2000c101124 */
[C---:B------:R-:W-:Y:S02]  /*171d0*/  ISETP.LT.OR P4, PT, R0.reuse, 0x11, !P3 ;  /* 0x000000110000780c */ /* 0x040fe40005f81670 */
[----:B------:R-:W-:Y:S01]  /*171e0*/  ISETP.LT.OR P0, PT, R0, 0x21, !P6 ;  /* 0x000000210000780c */ /* 0x000fe20007701670 */
[----:B---3--:R-:W3:Y:S04]  /*171f0*/  LDL.LU R26, [R1+0x190] ;  /* 0x00019000011a7983 */ /* 0x008ee80000300800 */
[----:B------:R-:W3:Y:S06]  /*17200*/  LDL.LU R27, [R1+0x194] ;  /* 0x00019400011b7983 */ /* 0x000eec0000300800 */
[----:B------:R-:W4:Y:S02]  /*17210*/  @!P4 LDG.E.U8 R16, desc[UR36][R234.64+0x10] ;  /* 0x00001024ea10c981 */ /* 0x000f24000c1e1100 */
[----:B------:R-:W-:-:S02]  /*17220*/  @!P0 IADD3 R38, P5, R10, UR59, RZ ;  /* 0x0000003b0a268c10 */ /* 0x000fc4000ffbe0ff */
[----:B------:R4:W-:Y:S02]  /*17230*/  STL.64 [R1+0x280], R28 ;  /* 0x0002801c01007387 */ /* 0x0009e40000100a00 */
[----:B------:R-:W-:Y:S02]  /*17240*/  @!P0 IADD3.X R39, R11, UR38, RZ, P5, !PT ;  /* 0x000000260b278c10 */ /* 0x000fe4000affe4ff */
[----:B------:R-:W-:Y:S01]  /*17250*/  ISETP.LT.OR P0, PT, R0, 0x22, !P6 ;  /* 0x000000220000780c */ /* 0x000fe20007701670 */
[----:B------:R-:W-:-:S12]  /*17260*/  STL.64 [R1+0x278], R30 ;  /* 0x0002781e01007387 */ /* 0x000fd80000100a00 */
[----:B------:R-:W-:-:S04]  /*17270*/  @!P0 IADD3 R36, P5, R10, UR59, RZ ;  /* 0x0000003b0a248c10 */ /* 0x000fc8000ffbe0ff */
[----:B------:R-:W-:Y:S02]  /*17280*/  @!P0 IADD3.X R37, R11, UR38, RZ, P5, !PT ;  /* 0x000000260b258c10 */ /* 0x000fe4000affe4ff */
[----:B0-----:R-:W-:Y:S02]  /*17290*/  @!P4 IADD3 R6, P5, R12, UR59, RZ ;  /* 0x0000003b0c06cc10 */ /* 0x001fe4000ffbe0ff */
[----:B------:R-:W-:Y:S02]  /*172a0*/  LOP3.LUT P0, RZ, R19, 0x40000, RZ, 0xc0, !PT ;  /* 0x0004000013ff7812 */ /* 0x000fe4000780c0ff */
[----:B------:R-:W-:Y:S02]  /*172b0*/  @!P4 IADD3.X R7, R13, UR38, RZ, P5, !PT ;  /* 0x000000260d07cc10 */ /* 0x000fe4000affe4ff */
[----:B----4-:R-:W-:-:S05]  /*172c0*/  @!P4 PRMT R28, R16, 0x8880, RZ ;  /* 0x00008880101cc816 */ /* 0x010fca00000000ff */
[----:B------:R-:W-:-:S04]  /*172d0*/  @!P4 IMAD R2, R28, R18, RZ ;  /* 0x000000121c02c224 */ /* 0x000fc800078e02ff */
[----:B------:R-:W-:-:S05]  /*172e0*/  @!P4 IMAD R24, R24, R17, R2 ;  /* 0x000000111818c224 */ /* 0x000fca00078e0202 */
[----:B------:R0:W-:Y:S01]  /*172f0*/  @!P4 STG.E.U8 desc[UR36][R6.64+0x10], R24 ;  /* 0x000010180600c986 */ /* 0x0001e2000c101124 */
[----:B------:R-:W-:-:S03]  /*17300*/  ISETP.LT.OR P4, PT, R0, 0x12, !P3 ;  /* 0x000000120000780c */ /* 0x000fc60005f81670 */
[----:B0-----:R-:W4:Y:S10]  /*17310*/  LDL.LU R24, [R1+0x198] ;  /* 0x0001980001187983 */ /* 0x001f340000300800 */
[----:B------:R-:W2:Y:S01]  /*17320*/  @!P4 LDG.E.U8 R16, desc[UR36][R234.64+0x11] ;  /* 0x00001124ea10c981 */ /* 0x000ea2000c1e1100 */
[----:B------:R-:W-:-:S04]  /*17330*/  @!P4 IADD3 R6, P5, R12, UR59, RZ ;  /* 0x0000003b0c06cc10 */ /* 0x000fc8000ffbe0ff */
[----:B------:R-:W-:Y:S02]  /*17340*/  @!P4 IADD3.X R7, R13, UR38, RZ, P5, !PT ;  /* 0x000000260d07cc10 */ /* 0x000fe4000affe4ff */
[----:B------:R-:W-:Y:S02]  /*17350*/  LOP3.LUT P5, RZ, R19, 0x8, RZ, 0xc0, !PT ;  /* 0x0000000813ff7812 */ /* 0x000fe400078ac0ff */
[----:B--2---:R-:W-:-:S05]  /*17360*/  @!P4 PRMT R28, R16, 0x8880, RZ ;  /* 0x00008880101cc816 */ /* 0x004fca00000000ff */
[----:B------:R-:W-:-:S04]  /*17370*/  @!P4 IMAD R2, R28, R18, RZ ;  /* 0x000000121c02c224 */ /* 0x000fc800078e02ff */
[----:B------:R-:W-:-:S05]  /*17380*/  @!P4 IMAD R25, R25, R17, R2 ;  /* 0x000000111919c224 */ /* 0x000fca00078e0202 */
[----:B------:R0:W-:Y:S01]  /*17390*/  @!P4 STG.E.U8 desc[UR36][R6.64+0x11], R25 ;  /* 0x000011190600c986 */ /* 0x0001e2000c101124 */
[----:B------:R-:W-:-:S03]  /*173a0*/  ISETP.LT.OR P4, PT, R0, 0x19, !P5 ;  /* 0x000000190000780c */ /* 0x000fc60006f81670 */
[----:B0-----:R-:W2:Y:S10]  /*173b0*/  LDL.LU R25, [R1+0x19c] ;  /* 0x00019c0001197983 */ /* 0x001eb40000300800 */
[----:B------:R-:W3:Y:S01]  /*173c0*/  @!P4 LDG.E.U8 R16, desc[UR36][R236.64+0x18] ;  /* 0x00001824ec10c981 */ /* 0x000ee2000c1e1100 */
[----:B------:R-:W-:-:S03]  /*173d0*/  LOP3.LUT R19, R19, 0xfffeffff, RZ, 0xc0, !PT ;  /* 0xfffeffff13137812 */ /* 0x000fc600078ec0ff */
[----:B------:R-:W2:Y:S01]  /*173e0*/  LDL.LU R28, [R1+0x160] ;  /* 0x00016000011c7983 */ /* 0x000ea20000300800 */
[----:B---3--:R-:W-:-:S05]  /*173f0*/  @!P4 PRMT R6, R16, 0x8880, RZ ;  /* 0x000088801006c816 */ /* 0x008fca00000000ff */
[----:B------:R-:W-:-:S04]  /*17400*/  @!P4 IMAD R2, R6, R18, RZ ;  /* 0x000000120602c224 */ /* 0x000fc800078e02ff */
[----:B------:R-:W-:-:S05]  /*17410*/  @!P4 IMAD R6, R26, R17, R2 ;  /* 0x000000111a06c224 */ /* 0x000fca00078e0202 */
[----:B------:R0:W-:Y:S01]  /*17420*/  @!P4 STG.E.U8 desc[UR36][R12.64+0x18], R6 ;  /* 0x000018060c00c986 */ /* 0x0001e2000c101124 */
[----:B------:R-:W-:-:S13]  /*17430*/  ISETP.LT.OR P4, PT, R0, 0x1a, !P5 ;  /* 0x0000001a0000780c */ /* 0x000fda0006f81670 */
[----:B------:R-:W0:Y:S02]  /*17440*/  @!P4 LDG.E.U8 R16, desc[UR36][R236.64+0x19] ;  /* 0x00001924ec10c981 */ /* 0x000e24000c1e1100 */
[----:B0-----:R-:W-:-:S05]  /*17450*/  @!P4 PRMT R6, R16, 0x8880, RZ ;  /* 0x000088801006c816 */ /* 0x001fca00000000ff */
[----:B------:R-:W-:-:S04]  /*17460*/  @!P4 IMAD R2, R6, R18, RZ ;  /* 0x000000120602c224 */ /* 0x000fc800078e02ff */
[----:B------:R-:W-:-:S05]  /*17470*/  @!P4 IMAD R6, R27, R17, R2 ;  /* 0x000000111b06c224 */ /* 0x000fca00078e0202 */
[----:B------:R0:W-:Y:S01]  /*17480*/  @!P4 STG.E.U8 desc[UR36][R12.64+0x19], R6 ;  /* 0x000019060c00c986 */ /* 0x0001e2000c101124 */
[----:B------:R-:W-:-:S13]  /*17490*/  ISETP.LT.OR P4, PT, R0, 0x19, !P3 ;  /* 0x000000190000780c */ /* 0x000fda0005f81670 */
[----:B------:R-:W3:Y:S01]  /*174a0*/  @!P4 LDG.E.U8 R16, desc[UR36][R234.64+0x18] ;  /* 0x00001824ea10c981 */ /* 0x000ee2000c1e1100 */
[----:B0-----:R-:W-:-:S04]  /*174b0*/  @!P4 IADD3 R6, P5, R12, UR59, RZ ;  /* 0x0000003b0c06cc10 */ /* 0x001fc8000ffbe0ff */
[----:B------:R-:W-:Y:S02]  /*174c0*/  @!P4 IADD3.X R7, R13, UR38, RZ, P5, !PT ;  /* 0x000000260d07cc10 */ /* 0x000fe4000affe4ff */
[----:B---3--:R-:W-:-:S05]  /*174d0*/  @!P4 PRMT R26, R16, 0x8880, RZ ;  /* 0x00008880101ac816 */ /* 0x008fca00000000ff */
[----:B------:R-:W-:Y:S01]  /*174e0*/  @!P4 IMAD R2, R26, R18, RZ ;  /* 0x000000121a02c224 */ /* 0x000fe200078e02ff */
[----:B------:R-:W-:Y:S01]  /*174f0*/  @P3 LOP3.LUT R19, R19, 0x10000, RZ, 0xfc, !PT ;  /* 0x0001000013133812 */ /* 0x000fe200078efcff */
[----:B------:R-:W3:Y:S02]  /*17500*/  LDL.LU R26, [R1+0x164] ;  /* 0x00016400011a7983 */ /* 0x000ee40000300800 */
[----:B----4-:R-:W-:Y:S02]  /*17510*/  @!P4 IMAD R24, R24, R17, R2 ;  /* 0x000000111818c224 */ /* 0x010fe400078e0202 */
[----:B------:R-:W4:Y:S04]  /*17520*/  LDL.LU R27, [R1+0x168] ;  /* 0x00016800011b7983 */ /* 0x000f280000300800 */
[----:B------:R0:W-:Y:S01]  /*17530*/  @!P4 STG.E.U8 desc[UR36][R6.64+0x18], R24 ;  /* 0x000018180600c986 */ /* 0x0001e2000c101124 */
[----:B------:R-:W-:-:S13]  /*17540*/  ISETP.LT.OR P4, PT, R0, 0x1a, !P3 ;  /* 0x0000001a0000780c */ /* 0x000fda0005f81670 */
[----:B------:R-:W2:Y:S01]  /*17550*/  @!P4 LDG.E.U8 R16, desc[UR36][R234.64+0x19] ;  /* 0x00001924ea10c981 */ /* 0x000ea2000c1e1100 */
[----:B0-----:R-:W-:Y:S02]  /*17560*/  @!P4 IADD3 R6, P5, R12, UR59, RZ ;  /* 0x0000003b0c06cc10 */ /* 0x001fe4000ffbe0ff */
[----:B------:R-:W-:Y:S02]  /*17570*/  LOP3.LUT P3, RZ, R19, 0x2, RZ, 0xc0, !PT ;  /* 0x0000000213ff7812 */ /* 0x000fe4000786c0ff */
[----:B------:R-:W-:Y:S02]  /*17580*/  @!P4 IADD3.X R7, R13, UR38, RZ, P5, !PT ;  /* 0x000000260d07cc10 */ /* 0x000fe4000affe4ff */
[----:B--2---:R-:W-:-:S05]  /*17590*/  @!P4 PRMT R24, R16, 0x8880, RZ ;  /* 0x000088801018c816 */ /* 0x004fca00000000ff */
[----:B------:R-:W-:-:S04]  /*175a0*/  @!P4 IMAD R2, R24, R18, RZ ;  /* 0x000000121802c224 */ /* 0x000fc800078e02ff */
[----:B------:R-:W-:-:S05]  /*175b0*/  @!P4 IMAD R24, R25, R17, R2 ;  /* 0x000000111918c224 */ /* 0x000fca00078e0202 */
[----:B------:R0:W-:Y:S01]  /*175c0*/  @!P4 STG.E.U8 desc[UR36][R6.64+0x19], R24 ;  /* 0x000019180600c986 */ /* 0x0001e2000c101124 */
[----:B------:R-:W-:-:S03]  /*175d0*/  ISETP.LT.OR P4, PT, R0, 0x11, !P3 ;  /* 0x000000110000780c */ /* 0x000fc60005f81670 */
[----:B0-----:R-:W2:Y:S10]  /*175e0*/  LDL.LU R24, [R1+0x16c] ;  /* 0x00016c0001187983 */ /* 0x001eb40000300800 */
[----:B------:R-:W3:Y:S04]  /*175f0*/  @!P4 LDG.E.U8 R16, desc[UR36][R232.64+0x10] ;  /* 0x00001024e810c981 */ /* 0x000ee8000c1e1100 */
[----:B------:R-:W2:Y:S04]  /*17600*/  LDL.LU R29, [R1+0x170] ;  /* 0x00017000011d7983 */ /* 0x000ea80000300800 */
        /* <DEDUP_REMOVED lines=16> */
[----:B------:R-:W-:-:S04]  /*17710*/  @!P4 IMAD R2, R26, R18, RZ ;  /* 0x000000121a02c224 */ /* 0x000fc800078e02ff */
[----:B----4-:R-:W-:-:S05]  /*17720*/  @!P4 IMAD R26, R27, R17, R2 ;  /* 0x000000111b1ac224 */ /* 0x010fca00078e0202 */
[----:B------:R0:W-:Y:S01]  /*17730*/  @!P4 STG.E.U8 desc[UR36][R6.64+0x10], R26 ;  /* 0x0000101a0600c986 */ /* 0x0001e2000c101124 */
[----:B------:R-:W-:-:S03]  /*17740*/  ISETP.LT.OR P4, PT, R0, 0x12, !P2 ;  /* 0x000000120000780c */ /* 0x000fc60005781670 */
[----:B0-----:R-:W3:Y:S10]  /*17750*/  LDL.LU R26, [R1+0x178] ;  /* 0x00017800011a7983 */ /* 0x001ef40000300800 */
[----:B------:R-:W4:Y:S01]  /*17760*/  @!P4 LDG.E.U8 R16, desc[UR36][R22.64+0x11] ;  /* 0x000011241610c981 */ /* 0x000f22000c1e1100 */
[----:B------:R-:W-:-:S04]  /*17770*/  @!P4 IADD3 R6, P5, R4, UR59, RZ ;  /* 0x0000003b0406cc10 */ /* 0x000fc8000ffbe0ff */
[----:B------:R-:W-:Y:S02]  /*17780*/  @!P4 IADD3.X R7, R5, UR38, RZ, P5, !PT ;  /* 0x000000260507cc10 */ /* 0x000fe4000affe4ff */
[----:B----4-:R-:W-:-:S05]  /*17790*/  @!P4 PRMT R27, R16, 0x8880, RZ ;  /* 0x00008880101bc816 */ /* 0x010fca00000000ff */
[----:B------:R-:W-:-:S04]  /*177a0*/  @!P4 IMAD R2, R27, R18, RZ ;  /* 0x000000121b02c224 */ /* 0x000fc800078e02ff */
[----:B--2---:R-:W-:-:S05]  /*177b0*/  @!P4 IMAD R24, R24, R17, R2 ;  /* 0x000000111818c224 */ /* 0x004fca00078e0202 */
[----:B------:R0:W-:Y:S01]  /*177c0*/  @!P4 STG.E.U8 desc[UR36][R6.64+0x11], R24 ;  /* 0x000011180600c986 */ /* 0x0001e2000c101124 */
[----:B------:R-:W-:-:S03]  /*177d0*/  ISETP.LT.OR P4, PT, R0, 0x19, !P3 ;  /* 0x000000190000780c */ /* 0x000fc60005f81670 */
[----:B0-----:R-:W2:Y:S10]  /*177e0*/  LDL.LU R24, [R1+0x17c] ;  /* 0x00017c0001187983 */ /* 0x001eb40000300800 */
[----:B------:R-:W4:Y:S04]  /*177f0*/  @!P4 LDG.E.U8 R16, desc[UR36][R232.64+0x18] ;  /* 0x00001824e810c981 */ /* 0x000f28000c1e1100 */
[----:B------:R-:W2:Y:S01]  /*17800*/  LDL.LU R27, [R1+0x140] ;  /* 0x00014000011b7983 */ /* 0x000ea20000300800 */
[----:B----4-:R-:W-:-:S05]  /*17810*/  @!P4 PRMT R6, R16, 0x8880, RZ ;  /* 0x000088801006c816 */ /* 0x010fca00000000ff */
        /* <DEDUP_REMOVED lines=10> */
[----:B------:R-:W4:Y:S01]  /*178c0*/  @!P4 LDG.E.U8 R16, desc[UR36][R22.64+0x18] ;  /* 0x000018241610c981 */ /* 0x000f22000c1e1100 */
[----:B0-----:R-:W-:-:S04]  /*178d0*/  @!P4 IADD3 R6, P5, R4, UR59, RZ ;  /* 0x0000003b0406cc10 */ /* 0x001fc8000ffbe0ff */
[----:B------:R-:W-:Y:S02]  /*178e0*/  @!P4 IADD3.X R7, R5, UR38, RZ, P5, !PT ;  /* 0x000000260507cc10 */ /* 0x000fe4000affe4ff */
[----:B----4-:R-:W-:-:S05]  /*178f0*/  @!P4 PRMT R25, R16, 0x8880, RZ ;  /* 0x000088801019c816 */ /* 0x010fca00000000ff */
[----:B------:R-:W-:Y:S02]  /*17900*/  @!P4 IMAD R2, R25, R18, RZ ;  /* 0x000000121902c224 */ /* 0x000fe400078e02ff */
[----:B------:R-:W4:Y:S02]  /*17910*/  LDL.LU R25, [R1+0x144] ;  /* 0x0001440001197983 */ /* 0x000f240000300800 */
[----:B---3--:R-:W-:Y:S02]  /*17920*/  @!P4 IMAD R26, R26, R17, R2 ;  /* 0x000000111a1ac224 */ /* 0x008fe400078e0202 */
[----:B------:R-:W3:Y:S04]  /*17930*/  LDL.LU R28, [R1+0x148] ;  /* 0x00014800011c7983 */ /* 0x000ee80000300800 */
[----:B------:R0:W-:Y:S01]  /*17940*/  @!P4 STG.E.U8 desc[UR36][R6.64+0x18], R26 ;  /* 0x0000181a0600c986 */ /* 0x0001e2000c101124 */
[----:B------:R-:W-:-:S03]  /*17950*/  ISETP.LT.OR P4, PT, R0, 0x1a, !P2 ;  /* 0x0000001a0000780c */ /* 0x000fc60005781670 */
[----:B------:R-:W3:Y:S10]  /*17960*/  LDL.LU R29, [R1+0x14c] ;  /* 0x00014c00011d7983 */ /* 0x000ef40000300800 */
[----:B------:R-:W2:Y:S01]  /*17970*/  @!P4 LDG.E.U8 R16, desc[UR36][R22.64+0x19] ;  /* 0x000019241610c981 */ /* 0x000ea2000c1e1100 */
[----:B0-----:R-:W-:-:S04]  /*17980*/  @!P4 IADD3 R6, P5, R4, UR59, RZ ;  /* 0x0000003b0406cc10 */ /* 0x001fc8000ffbe0ff */
[----:B------:R-:W-:Y:S02]  /*17990*/  @!P4 IADD3.X R7, R5, UR38, RZ, P5, !PT ;  /* 0x000000260507cc10 */ /* 0x000fe4000affe4ff */
[----:B--2---:R-:W-:-:S05]  /*179a0*/  @!P4 PRMT R26, R16, 0x8880, RZ ;  /* 0x00008880101ac816 */ /* 0x004fca00000000ff */
[----:B------:R-:W-:-:S04]  /*179b0*/  @!P4 IMAD R2, R26, R18, RZ ;  /* 0x000000121a02c224 */ /* 0x000fc800078e02ff */
[----:B------:R-:W-:-:S05]  /*179c0*/  @!P4 IMAD R24, R24, R17, R2 ;  /* 0x000000111818c224 */ /* 0x000fca00078e0202 */
[----:B------:R0:W-:Y:S01]  /*179d0*/  @!P4 STG.E.U8 desc[UR36][R6.64+0x19], R24 ;  /* 0x000019180600c986 */ /* 0x0001e2000c101124 */
[----:B------:R-:W-:-:S03]  /*179e0*/  ISETP.LT.OR P4, PT, R0, 0x11, !P1 ;  /* 0x000000110000780c */ /* 0x000fc60004f81670 */
[----:B0-----:R-:W2:Y:S10]  /*179f0*/  LDL.LU R24, [R1+0x150] ;  /* 0x0001500001187983 */ /* 0x001eb40000300800 */
[----:B------:R-:W4:Y:S01]  /*17a00*/  @!P4 LDG.E.U8 R16, desc[UR36][R14.64+0x10] ;  /* 0x000010240e10c981 */ /* 0x000f22000c1e1100 */
[----:B-----5:R-:W-:Y:S01]  /*17a10*/  IMAD.IADD R7, R3, 0x1, R9 ;  /* 0x0000000103077824 */ /* 0x020fe200078e0209 */
[----:B----4-:R-:W-:-:S05]  /*17a20*/  @!P4 PRMT R6, R16, 0x8880, RZ ;  /* 0x000088801006c816 */ /* 0x010fca00000000ff */
[----:B------:R-:W-:Y:S02]  /*17a30*/  @!P4 IMAD R2, R6, R18, RZ ;  /* 0x000000120602c224 */ /* 0x000fe400078e02ff */
[----:B------:R-:W-:Y:S02]  /*17a40*/  @!P4 IMAD.MOV.U32 R6, RZ, RZ, R8 ;  /* 0x000000ffff06c224 */ /* 0x000fe400078e0008 */
[----:B------:R-:W-:-:S05]  /*17a50*/  @!P4 IMAD R3, R27, R17, R2 ;  /* 0x000000111b03c224 */ /* 0x000fca00078e0202 */
[----:B------:R0:W-:Y:S01]  /*17a60*/  @!P4 STG.E.U8 desc[UR36][R6.64+0x10], R3 ;  /* 0x000010030600c986 */ /* 0x0001e2000c101124 */
[----:B------:R-:W-:-:S13]  /*17a70*/  ISETP.LT.OR P4, PT, R0, 0x12, !P1 ;  /* 0x000000120000780c */ /* 0x000fda0004f81670 */
[----:B------:R-:W0:Y:S01]  /*17a80*/  @!P4 LDG.E.U8 R16, desc[UR36][R14.64+0x11] ;  /* 0x000011240e10c981 */ /* 0x000e22000c1e1100 */
[----:B------:R-:W-:Y:S02]  /*17a90*/  @!P4 IMAD.MOV.U32 R26, RZ, RZ, R8 ;  /* 0x000000ffff1ac224 */ /* 0x000fe400078e0008 */
[----:B------:R-:W-:Y:S01]  /*17aa0*/  @!P4 IMAD.MOV.U32 R27, RZ, RZ, R7 ;  /* 0x000000ffff1bc224 */ /* 0x000fe200078e0007 */
[----:B0-----:R-:W-:-:S05]  /*17ab0*/  @!P4 PRMT R3, R16, 0x8880, RZ ;  /* 0x000088801003c816 */ /* 0x001fca00000000ff */
[----:B------:R-:W-:-:S04]  /*17ac0*/  @!P4 IMAD R2, R3, R18, RZ ;  /* 0x000000120302c224 */ /* 0x000fc800078e02ff */
[----:B------:R-:W-:Y:S02]  /*17ad0*/  @!P4 IMAD R3, R25, R17, R2 ;  /* 0x000000111903c224 */ /* 0x000fe400078e0202 */
[----:B------:R-:W4:Y:S04]  /*17ae0*/  LDL.LU R25, [R1+0x154] ;  /* 0x0001540001197983 */ /* 0x000f280000300800 */
[----:B------:R0:W-:Y:S01]  /*17af0*/  @!P4 STG.E.U8 desc[UR36][R26.64+0x11], R3 ;  /* 0x000011031a00c986 */ /* 0x0001e2000c101124 */
[----:B------:R-:W-:-:S13]  /*17b00*/  ISETP.LT.OR P4, PT, R0, 0x11, !P0 ;  /* 0x000000110000780c */ /* 0x000fda0004781670 */
[----:B------:R-:W3:Y:S01]  /*17b10*/  @!P4 LDG.E.U8 R16, desc[UR36][R20.64+0x10] ;  /* 0x000010241410c981 */ /* 0x000ee2000c1e1100 */
[----:B0-----:R-:W-:-:S04]  /*17b20*/  @!P4 IADD3 R26, P5, R8, UR59, RZ ;  /* 0x0000003b081acc10 */ /* 0x001fc8000ffbe0ff */
[----:B------:R-:W-:Y:S02]  /*17b30*/  @!P4 IADD3.X R27, R7, UR38, RZ, P5, !PT ;  /* 0x00000026071bcc10 */ /* 0x000fe4000affe4ff */
[----:B---3--:R-:W-:-:S05]  /*17b40*/  @!P4 PRMT R3, R16, 0x8880, RZ ;  /* 0x000088801003c816 */ /* 0x008fca00000000ff */
        /* <DEDUP_REMOVED lines=13> */
[----:B0-----:R-:W-:Y:S02]  /*17c20*/  @!P4 IMAD.MOV.U32 R26, RZ, RZ, R8 ;  /* 0x000000ffff1ac224 */ /* 0x001fe400078e0008 */
[----:B------:R-:W-:Y:S01]  /*17c30*/  @!P4 IMAD.MOV.U32 R27, RZ, RZ, R7 ;  /* 0x000000ffff1bc224 */ /* 0x000fe200078e0007 */
[----:B---3--:R-:W-:-:S05]  /*17c40*/  @!P4 PRMT R3, R16, 0x8880, RZ ;  /* 0x000088801003c816 */ /* 0x008fca00000000ff */
[----:B------:R-:W-:-:S04]  /*17c50*/  @!P4 IMAD R2, R3, R18, RZ ;  /* 0x000000120302c224 */ /* 0x000fc800078e02ff */
[----:B--2---:R-:W-:Y:S02]  /*17c60*/  @!P4 IMAD R3, R24, R17, R2 ;  /* 0x000000111803c224 */ /* 0x004fe400078e0202 */
[----:B------:R-:W2:Y:S04]  /*17c70*/  LDL.LU R24, [R1+0x120] ;  /* 0x0001200001187983 */ /* 0x000ea80000300800 */
[----:B------:R0:W-:Y:S01]  /*17c80*/  @!P4 STG.E.U8 desc[UR36][R26.64+0x18], R3 ;  /* 0x000018031a00c986 */ /* 0x0001e2000c101124 */
[----:B------:R-:W-:-:S03]  /*17c90*/  ISETP.LT.OR P4, PT, R0, 0x1a, !P1 ;  /* 0x0000001a0000780c */ /* 0x000fc60004f81670 */
[----:B------:R-:W3:Y:S10]  /*17ca0*/  LDL.LU.64 R28, [R1+0x240] ;  /* 0x00024000011c7983 */ /* 0x000ef40000300a00 */
[----:B------:R-:W4:Y:S01]  /*17cb0*/  @!P4 LDG.E.U8 R16, desc[UR36][R14.64+0x19] ;  /* 0x000019240e10c981 */ /* 0x000f22000c1e1100 */
[----:B0-----:R-:W-:-:S02]  /*17cc0*/  @!P4 IMAD.MOV.U32 R26, RZ, RZ, R8 ;  /* 0x000000ffff1ac224 */ /* 0x001fc400078e0008 */
[----:B------:R-:W-:Y:S01]  /*17cd0*/  @!P4 IMAD.MOV.U32 R27, RZ, RZ, R7 ;  /* 0x000000ffff1bc224 */ /* 0x000fe200078e0007 */
[----:B----4-:R-:W-:-:S05]  /*17ce0*/  @!P4 PRMT R3, R16, 0x8880, RZ ;  /* 0x000088801003c816 */ /* 0x010fca00000000ff */
[----:B------:R-:W-:-:S04]  /*17cf0*/  @!P4 IMAD R2, R3, R18, RZ ;  /* 0x000000120302c224 */ /* 0x000fc800078e02ff */
[----:B------:R-:W-:Y:S02]  /*17d00*/  @!P4 IMAD R3, R25, R17, R2 ;  /* 0x000000111903c224 */ /* 0x000fe400078e0202 */
[----:B------:R-:W4:Y:S04]  /*17d10*/  LDL.LU R25, [R1+0x124] ;  /* 0x0001240001197983 */ /* 0x000f280000300800 */
[----:B------:R0:W-:Y:S01]  /*17d20*/  @!P4 STG.E.U8 desc[UR36][R26.64+0x19], R3 ;  /* 0x000019031a00c986 */ /* 0x0001e2000c101124 */
[----:B------:R-:W-:-:S03]  /*17d30*/  ISETP.LT.OR P4, PT, R0, 0x19, !P0 ;  /* 0x000000190000780c */ /* 0x000fc60004781670 */
[----:B------:R-:W4:Y:S10]  /*17d40*/  LDL.LU.64 R30, [R1+0x220] ;  /* 0x00022000011e7983 */ /* 0x000f340000300a00 */
[----:B------:R-:W0:Y:S02]  /*17d50*/  @!P4 LDG.E.U8 R16, desc[UR36][R20.64+0x18] ;  /* 0x000018241410c981 */ /* 0x000e24000c1e1100 */
[----:B0-----:R-:W-:-:S05]  /*17d60*/  @!P4 PRMT R3, R16, 0x8880, RZ ;  /* 0x000088801003c816 */ /* 0x001fca00000000ff */
[----:B------:R-:W-:Y:S02]  /*17d70*/  @!P4 IMAD R2, R3, R18, RZ ;  /* 0x000000120302c224 */ /* 0x000fe400078e02ff */
[----:B------:R-:W2:Y:S01]  /*17d80*/  LDL.LU R3, [R1+0x158] ;  /* 0x0001580001037983 */ /* 0x000ea20000300800 */
[----:B------:R-:W-:-:S04]  /*17d90*/  @!P4 IADD3 R26, P5, R8, UR59, RZ ;  /* 0x0000003b081acc10 */ /* 0x000fc8000ffbe0ff */
[----:B------:R-:W-:Y:S01]  /*17da0*/  @!P4 IADD3.X R27, R7, UR38, RZ, P5, !PT ;  /* 0x00000026071bcc10 */ /* 0x000fe2000affe4ff */
[----:B--2---:R-:W-:-:S05]  /*17db0*/  @!P4 IMAD R3, R3, R17, R2 ;  /* 0x000000110303c224 */ /* 0x004fca00078e0202 */
[----:B------:R0:W-:Y:S01]  /*17dc0*/  @!P4 STG.E.U8 desc[UR36][R26.64+0x18], R3 ;  /* 0x000018031a00c986 */ /* 0x0001e2000c101124 */
[----:B------:R-:W-:-:S13]  /*17dd0*/  ISETP.LT.OR P4, PT, R0, 0x1a, !P0 ;  /* 0x0000001a0000780c */ /* 0x000fda0004781670 */
[----:B------:R-:W0:Y:S02]  /*17de0*/  @!P4 LDG.E.U8 R16, desc[UR36][R20.64+0x19] ;  /* 0x000019241410c981 */ /* 0x000e24000c1e1100 */
[----:B0-----:R-:W-:-:S05]  /*17df0*/  @!P4 PRMT R3, R16, 0x8880, RZ ;  /* 0x000088801003c816 */ /* 0x001fca00000000ff */
[----:B------:R-:W-:Y:S02]  /*17e00*/  @!P4 IMAD R2, R3, R18, RZ ;  /* 0x000000120302c224 */ /* 0x000fe400078e02ff */
[----:B------:R-:W2:Y:S01]  /*17e10*/  LDL.LU R3, [R1+0x15c] ;  /* 0x00015c0001037983 */ /* 0x000ea20000300800 */
[----:B------:R-:W-:Y:S02]  /*17e20*/  @!P4 IADD3 R26, P5, R8, UR59, RZ ;  /* 0x0000003b081acc10 */ /* 0x000fe4000ffbe0ff */
[----:B------:R-:W-:Y:S02]  /*17e30*/  LOP3.LUT P3, RZ, R19, 0x4, RZ, 0xc0, !PT ;  /* 0x0000000413ff7812 */ /* 0x000fe4000786c0ff */
[----:B------:R-:W-:Y:S01]  /*17e40*/  @!P4 IADD3.X R27, R7, UR38, RZ, P5, !PT ;  /* 0x00000026071bcc10 */ /* 0x000fe2000affe4ff */
[----:B--2---:R-:W-:-:S05]  /*17e50*/  @!P4 IMAD R3, R3, R17, R2 ;  /* 0x000000110303c224 */ /* 0x004fca00078e0202 */
[----:B------:R0:W-:Y:S01]  /*17e60*/  @!P4 STG.E.U8 desc[UR36][R26.64+0x19], R3 ;  /* 0x000019031a00c986 */ /* 0x0001e2000c101124 */
[----:B------:R-:W-:Y:S02]  /*17e70*/  ISETP.LT.OR P4, PT, R0, 0x21, !P3 ;  /* 0x000000210000780c */ /* 0x000fe40005f81670 */
[----:B------:R-:W-:Y:S01]  /*17e80*/  LOP3.LUT R19, R19, 0xffff7fff, RZ, 0xc0, !PT ;  /* 0xffff7fff13137812 */ /* 0x000fe200078ec0ff */
[----:B0-----:R-:W2:Y:S10]  /*17e90*/  LDL.LU R26, [R1+0x130] ;  /* 0x00013000011a7983 */ /* 0x001eb40000300800 */
[----:B---3--:R-:W3:Y:S01]  /*17ea0*/  @!P4 LDG.E.U8 R16, desc[UR36][R28.64+0x20] ;  /* 0x000020241c10c981 */ /* 0x008ee2000c1e1100 */
[----:B------:R-:W-:-:S03]  /*17eb0*/  @P2 LOP3.LUT R19, R19, 0x8000, RZ, 0xfc, !PT ;  /* 0x0000800013132812 */ /* 0x000fc600078efcff */
[----:B------:R-:W2:Y:S01]  /*17ec0*/  LDL.LU R27, [R1+0x134] ;  /* 0x00013400011b7983 */ /* 0x000ea20000300800 */
[----:B---3--:R-:W-:-:S05]  /*17ed0*/  @!P4 PRMT R3, R16, 0x8880, RZ ;  /* 0x000088801003c816 */ /* 0x008fca00000000ff */
[----:B------:R-:W-:-:S04]  /*17ee0*/  @!P4 IMAD R2, R3, R18, RZ ;  /* 0x000000120302c224 */ /* 0x000fc800078e02ff */
[----:B------:R-:W-:-:S05]  /*17ef0*/  @!P4 IMAD R3, R24, R17, R2 ;  /* 0x000000111803c224 */ /* 0x000fca00078e0202 */
[----:B------:R0:W-:Y:S01]  /*17f00*/  @!P4 STG.E.U8 desc[UR36][R10.64+0x20], R3 ;  /* 0x000020030a00c986 */ /* 0x0001e2000c101124 */
[----:B------:R-:W-:-:S13]  /*17f10*/  ISETP.LT.OR P4, PT, R0, 0x22, !P3 ;  /* 0x000000220000780c */ /* 0x000fda0005f81670 */
[----:B------:R-:W0:Y:S01]  /*17f20*/  @!P4 LDG.E.U8 R16, desc[UR36][R28.64+0x21] ;  /* 0x000021241c10c981 */ /* 0x000e22000c1e1100 */
[----:B------:R-:W-:Y:S02]  /*17f30*/  ISETP.LT.OR P2, PT, R0, 0x21, !P6 ;  /* 0x000000210000780c */ /* 0x000fe40007741670 */
[----:B0-----:R-:W-:-:S05]  /*17f40*/  @!P4 PRMT R3, R16, 0x8880, RZ ;  /* 0x000088801003c816 */ /* 0x001fca00000000ff */
[----:B------:R-:W-:-:S04]  /*17f50*/  @!P4 IMAD R2, R3, R18, RZ ;  /* 0x000000120302c224 */ /* 0x000fc800078e02ff */
[----:B----4-:R-:W-:-:S05]  /*17f60*/  @!P4 IMAD R3, R25, R17, R2 ;  /* 0x000000111903c224 */ /* 0x010fca00078e0202 */
[----:B------:R0:W-:Y:S04]  /*17f70*/  @!P4 STG.E.U8 desc[UR36][R10.64+0x21], R3 ;  /* 0x000021030a00c986 */ /* 0x0001e8000c101124 */
[----:B------:R-:W0:Y:S02]  /*17f80*/  @!P2 LDG.E.U8 R16, desc[UR36][R30.64+0x20] ;  /* 0x000020241e10a981 */ /* 0x000e24000c1e1100 */
[----:B0-----:R-:W-:-:S05]  /*17f90*/  @!P2 PRMT R3, R16, 0x8880, RZ ;  /* 0x000088801003a816 */ /* 0x001fca00000000ff */
[----:B------:R-:W-:Y:S02]  /*17fa0*/  @!P2 IMAD R2, R3, R18, RZ ;  /* 0x000000120302a224 */ /* 0x000fe400078e02ff */
[----:B------:R-:W3:Y:S02]  /*17fb0*/  LDL.LU R3, [R1+0x128] ;  /* 0x0001280001037983 */ /* 0x000ee40000300800 */
[----:B---3--:R-:W-:-:S05]  /*17fc0*/  @!P2 IMAD R3, R3, R17, R2 ;  /* 0x000000110303a224 */ /* 0x008fca00078e0202 */
[----:B------:R0:W-:Y:S01]  /*17fd0*/  @!P2 STG.E.U8 desc[UR36][R38.64+0x20], R3 ;  /* 0x000020032600a986 */ /* 0x0001e2000c101124 */
[----:B------:R-:W-:-:S13]  /*17fe0*/  ISETP.LT.OR P2, PT, R0, 0x22, !P6 ;  /* 0x000000220000780c */ /* 0x000fda0007741670 */
[----:B------:R-:W0:Y:S01]  /*17ff0*/  @!P2 LDG.E.U8 R16, desc[UR36][R30.64+0x21] ;  /* 0x000021241e10a981 */ /* 0x000e22000c1e1100 */
[----:B------:R-:W-:-:S13]  /*18000*/  ISETP.LT.OR P5, PT, R0, 0x29, !P6 ;  /* 0x000000290000780c */ /* 0x000fda00077a1670 */
[----:B------:R-:W-:-:S04]  /*18010*/  @!P5 IADD3 R24, P4, R10, UR59, RZ ;  /* 0x0000003b0a18dc10 */ /* 0x000fc8000ff9e0ff */
[----:B------:R-:W-:Y:S02]  /*18020*/  @!P5 IADD3.X R25, R11, UR38, RZ, P4, !PT ;  /* 0x000000260b19dc10 */ /* 0x000fe4000a7fe4ff */
[----:B0-----:R-:W-:-:S05]  /*18030*/  @!P2 PRMT R3, R16, 0x8880, RZ ;  /* 0x000088801003a816 */ /* 0x001fca00000000ff */
[----:B------:R-:W-:Y:S02]  /*18040*/  @!P2 IMAD R2, R3, R18, RZ ;  /* 0x000000120302a224 */ /* 0x000fe400078e02ff */
[----:B------:R-:W3:Y:S01]  /*18050*/  LDL.LU R3, [R1+0x12c] ;  /* 0x00012c0001037983 */ /* 0x000ee20000300800 */
[----:B------:R-:W-:Y:S02]  /*18060*/  ISETP.LT.OR P4, PT, R0, 0x2a, !P6 ;  /* 0x0000002a0000780c */ /* 0x000fe40007781670 */
[----:B------:R-:W-:-:S04]  /*18070*/  LOP3.LUT R19, R19, 0xfffdffff, RZ, 0xc0, !PT ;  /* 0xfffdffff13137812 */ /* 0x000fc800078ec0ff */
[----:B------:R-:W-:-:S07]  /*18080*/  @P1 LOP3.LUT R19, R19, 0x20000, RZ, 0xfc, !PT ;  /* 0x0002000013131812 */ /* 0x000fce00078efcff */
[----:B------:R-:W-:-:S04]  /*18090*/  @!P4 IADD3 R38, P1, R10, UR59, RZ ;  /* 0x0000003b0a26cc10 */ /* 0x000fc8000ff3e0ff */
[----:B------:R-:W-:Y:S02]  /*180a0*/  @!P4 IADD3.X R39, R11, UR38, RZ, P1, !PT ;  /* 0x000000260b27cc10 */ /* 0x000fe40008ffe4ff */
[----:B------:R-:W-:Y:S01]  /*180b0*/  ISETP.LT.OR P1, PT, R0, 0x29, !P3 ;  /* 0x000000290000780c */ /* 0x000fe20005f21670 */
[----:B---3--:R-:W-:-:S05]  /*180c0*/  @!P2 IMAD R3, R3, R17, R2 ;  /* 0x000000110303a224 */ /* 0x008fca00078e0202 */
[----:B------:R0:W-:Y:S07]  /*180d0*/  @!P2 STG.E.U8 desc[UR36][R36.64+0x21], R3 ;  /* 0x000021032400a986 */ /* 0x0001ee000c101124 */
[----:B------:R-:W3:Y:S04]  /*180e0*/  @!P1 LDG.E.U8 R16, desc[UR36][R28.64+0x28] ;  /* 0x000028241c109981 */ /* 0x000ee8000c1e1100 */
[----:B0-----:R-:W4:Y:S04]  /*180f0*/  LDL.LU R36, [R1+0x100] ;  /* 0x0001000001247983 */ /* 0x001f280000300800 */
[----:B------:R-:W4:Y:S01]  /*18100*/  LDL.LU R37, [R1+0x104] ;  /* 0x0001040001257983 */ /* 0x000f220000300800 */
[----:B---3--:R-:W-:-:S05]  /*18110*/  @!P1 PRMT R3, R16, 0x8880, RZ ;  /* 0x0000888010039816 */ /* 0x008fca00000000ff */
[----:B------:R-:W-:-:S04]  /*18120*/  @!P1 IMAD R2, R3, R18, RZ ;  /* 0x0000001203029224 */ /* 0x000fc800078e02ff */
[----:B--2---:R-:W-:-:S05]  /*18130*/  @!P1 IMAD R3, R26, R17, R2 ;  /* 0x000000111a039224 */ /* 0x004fca00078e0202 */
[----:B------:R0:W-:Y:S01]  /*18140*/  @!P1 STG.E.U8 desc[UR36][R10.64+0x28], R3 ;  /* 0x000028030a009986 */ /* 0x0001e2000c101124 */
[----:B------:R-:W-:-:S13]  /*18150*/  ISETP.LT.OR P1, PT, R0, 0x2a, !P3 ;  /* 0x0000002a0000780c */ /* 0x000fda0005f21670 */
[----:B------:R-:W0:Y:S02]  /*18160*/  @!P1 LDG.E.U8 R16, desc[UR36][R28.64+0x29] ;  /* 0x000029241c109981 */ /* 0x000e24000c1e1100 */
[----:B0-----:R-:W-:-:S05]  /*18170*/  @!P1 PRMT R3, R16, 0x8880, RZ ;  /* 0x0000888010039816 */ /* 0x001fca00000000ff */
[----:B------:R-:W-:-:S04]  /*18180*/  @!P1 IMAD R2, R3, R18, RZ ;  /* 0x0000001203029224 */ /* 0x000fc800078e02ff */
[----:B------:R-:W-:-:S05]  /*18190*/  @!P1 IMAD R3, R27, R17, R2 ;  /* 0x000000111b039224 */ /* 0x000fca00078e0202 */
[----:B------:R0:W-:Y:S04]  /*181a0*/  @!P1 STG.E.U8 desc[UR36][R10.64+0x29], R3 ;  /* 0x000029030a009986 */ /* 0x0001e8000c101124 */
[----:B------:R-:W0:Y:S02]  /*181b0*/  @!P5 LDG.E.U8 R16, desc[UR36][R30.64+0x28] ;  /* 0x000028241e10d981 */ /* 0x000e24000c1e1100 */
[----:B0-----:R-:W-:-:S05]  /*181c0*/  @!P5 PRMT R3, R16, 0x8880, RZ ;  /* 0x000088801003d816 */ /* 0x001fca00000000ff */
[----:B------:R-:W-:Y:S02]  /*181d0*/  @!P5 IMAD R2, R3, R18, RZ ;  /* 0x000000120302d224 */ /* 0x000fe400078e02ff */
[----:B------:R-:W2:Y:S02]  /*181e0*/  LDL.LU R3, [R1+0x138] ;  /* 0x0001380001037983 */ /* 0x000ea40000300800 */
[----:B--2---:R-:W-:-:S05]  /*181f0*/  @!P5 IMAD R3, R3, R17, R2 ;  /* 0x000000110303d224 */ /* 0x004fca00078e0202 */
[----:B------:R0:W-:Y:S04]  /*18200*/  @!P5 STG.E.U8 desc[UR36][R24.64+0x28], R3 ;  /* 0x000028031800d986 */ /* 0x0001e8000c101124 */
[----:B------:R-:W0:Y:S02]  /*18210*/  @!P4 LDG.E.U8 R16, desc[UR36][R30.64+0x29] ;  /* 0x000029241e10c981 */ /* 0x000e24000c1e1100 */
[----:B0-----:R-:W-:-:S05]  /*18220*/  @!P4 PRMT R3, R16, 0x8880, RZ ;  /* 0x000088801003c816 */ /* 0x001fca00000000ff */
[----:B------:R-:W-:Y:S02]  /*18230*/  @!P4 IMAD R2, R3, R18, RZ ;  /* 0x000000120302c224 */ /* 0x000fe400078e02ff */
[----:B------:R-:W2:Y:S01]  /*18240*/  LDL.LU R3, [R1+0x13c] ;  /* 0x00013c0001037983 */ /* 0x000ea20000300800 */
[----:B------:R-:W-:Y:S01]  /*18250*/  LOP3.LUT P2, RZ, R19, 0x8, RZ, 0xc0, !PT ;  /* 0x0000000813ff7812 */ /* 0x000fe2000784c0ff */
[----:B--2---:R-:W-:-:S05]  /*18260*/  @!P4 IMAD R3, R3, R17, R2 ;  /* 0x000000110303c224 */ /* 0x004fca00078e0202 */
[----:B------:R0:W-:Y:S01]  /*18270*/  @!P4 STG.E.U8 desc[UR36][R38.64+0x29], R3 ;  /* 0x000029032600c986 */ /* 0x0001e2000c101124 */
[C---:B------:R-:W-:Y:S02]  /*18280*/  ISETP.LT.OR P4, PT, R0.reuse, 0x21, !P2 ;  /* 0x000000210000780c */ /* 0x040fe40005781670 */
[----:B------:R-:W-:Y:S01]  /*18290*/  ISETP.LT.OR P1, PT, R0, 0x31, !P6 ;  /* 0x000000310000780c */ /* 0x000fe20007721670 */
[----:B0-----:R-:W2:Y:S10]  /*182a0*/  LDL.LU R38, [R1+0x110] ;  /* 0x0001100001267983 */ /* 0x001eb40000300800 */
[----:B------:R-:W3:Y:S02]  /*182b0*/  @!P4 LDG.E.U8 R16, desc[UR36][R236.64+0x20] ;  /* 0x00002024ec10c981 */ /* 0x000ee4000c1e1100 */
[----:B------:R-:W-:-:S02]  /*182c0*/  @!P1 IADD3 R26, P3, R10, UR59, RZ ;  /* 0x0000003b0a1a9c10 */ /* 0x000fc4000ff7e0ff */
[----:B------:R-:W2:Y:S01]  /*182d0*/  LDL.LU R39, [R1+0x114] ;  /* 0x0001140001277983 */ /* 0x000ea20000300800 */
[----:B---3--:R-:W-:-:S05]  /*182e0*/  @!P4 PRMT R3, R16, 0x8880, RZ ;  /* 0x000088801003c816 */ /* 0x008fca00000000ff */
[----:B------:R-:W-:-:S04]  /*182f0*/  @!P4 IMAD R2, R3, R18, RZ ;  /* 0x000000120302c224 */ /* 0x000fc800078e02ff */
[----:B----4-:R-:W-:-:S05]  /*18300*/  @!P4 IMAD R3, R36, R17, R2 ;  /* 0x000000112403c224 */ /* 0x010fca00078e0202 */
[----:B------:R0:W-:Y:S01]  /*18310*/  @!P4 STG.E.U8 desc[UR36][R12.64+0x20], R3 ;  /* 0x000020030c00c986 */ /* 0x0001e2000c101124 */
[----:B------:R-:W-:-:S13]  /*18320*/  ISETP.LT.OR P4, PT, R0, 0x22, !P2 ;  /* 0x000000220000780c */ /* 0x000fda0005781670 */
[----:B------:R-:W0:Y:S01]  /*18330*/  @!P4 LDG.E.U8 R16, desc[UR36][R236.64+0x21] ;  /* 0x00002124ec10c981 */ /* 0x000e22000c1e1100 */
[----:B------:R-:W-:Y:S02]  /*18340*/  @!P1 IADD3.X R27, R11, UR38, RZ, P3, !PT ;  /* 0x000000260b1b9c10 */ /* 0x000fe40009ffe4ff */
[----:B------:R-:W-:-:S13]  /*18350*/  ISETP.LT.OR P3, PT, R0, 0x32, !P6 ;  /* 0x000000320000780c */ /* 0x000fda0007761670 */
[----:B------:R-:W-:-:S04]  /*18360*/  @!P3 IADD3 R24, P5, R10, UR59, RZ ;  /* 0x0000003b0a18bc10 */ /* 0x000fc8000ffbe0ff */
[----:B------:R-:W-:Y:S02]  /*18370*/  @!P3 IADD3.X R25, R11, UR38, RZ, P5, !PT ;  /* 0x000000260b19bc10 */ /* 0x000fe4000affe4ff */
[----:B------:R-:W-:Y:S02]  /*18380*/  LOP3.LUT P3, RZ, R19, 0x10000, RZ, 0xc0, !PT ;  /* 0x0001000013ff7812 */ /* 0x000fe4000786c0ff */
[----:B0-----:R-:W-:-:S05]  /*18390*/  @!P4 PRMT R3, R16, 0x8880, RZ ;  /* 0x000088801003c816 */ /* 0x001fca00000000ff */
[----:B------:R-:W-:-:S04]  /*183a0*/  @!P4 IMAD R2, R3, R18, RZ ;  /* 0x000000120302c224 */ /* 0x000fc800078e02ff */
[----:B------:R-:W-:-:S05]  /*183b0*/  @!P4 IMAD R3, R37, R17, R2 ;  /* 0x000000112503c224 */ /* 0x000fca00078e0202 */
[----:B------:R0:W-:Y:S01]  /*183c0*/  @!P4 STG.E.U8 desc[UR36][R12.64+0x21], R3 ;  /* 0x000021030c00c986 */ /* 0x0001e2000c101124 */
[----:B------:R-:W-:-:S13]  /*183d0*/  ISETP.LT.OR P4, PT, R0, 0x21, !P3 ;  /* 0x000000210000780c */ /* 0x000fda0005f81670 */
[----:B------:R-:W0:Y:S02]  /*183e0*/  @!P4 LDG.E.U8 R16, desc[UR36][R234.64+0x20] ;  /* 0x00002024ea10c981 */ /* 0x000e24000c1e1100 */
[----:B0-----:R-:W-:-:S05]  /*183f0*/  @!P4 PRMT R3, R16, 0x8880, RZ ;  /* 0x000088801003c816 */ /* 0x001fca00000000ff */
[----:B------:R-:W-:Y:S02]  /*18400*/  @!P4 IMAD R2, R3, R18, RZ ;  /* 0x000000120302c224 */ /* 0x000fe400078e02ff */
[----:B------:R-:W3:Y:S01]  /*18410*/  LDL.LU R3, [R1+0x108] ;  /* 0x0001080001037983 */ /* 0x000ee20000300800 */
[----:B------:R-:W-:-:S04]  /*18420*/  @!P4 IADD3 R36, P5, R12, UR59, RZ ;  /* 0x0000003b0c24cc10 */ /* 0x000fc8000ffbe0ff */
[----:B------:R-:W-:Y:S01]  /*18430*/  @!P4 IADD3.X R37, R13, UR38, RZ, P5, !PT ;  /* 0x000000260d25cc10 */ /* 0x000fe2000affe4ff */
[----:B---3--:R-:W-:-:S05]  /*18440*/  @!P4 IMAD R3, R3, R17, R2 ;  /* 0x000000110303c224 */ /* 0x008fca00078e0202 */
        /* <DEDUP_REMOVED lines=10> */
[----:B------:R-:W-:-:S03]  /*184f0*/  ISETP.LT.OR P4, PT, R0, 0x29, !P2 ;  /* 0x000000290000780c */ /* 0x000fc60005781670 */
[----:B0-----:R-:W3:Y:S10]  /*18500*/  LDL.LU R36, [R1+0xe0] ;  /* 0x0000e00001247983 */ /* 0x001ef40000300800 */
[----:B------:R-:W4:Y:S04]  /*18510*/  @!P4 LDG.E.U8 R16, desc[UR36][R236.64+0x28] ;  /* 0x00002824ec10c981 */ /* 0x000f28000c1e1100 */
[----:B------:R-:W3:Y:S01]  /*18520*/  LDL.LU R37, [R1+0xe4] ;  /* 0x0000e40001257983 */ /* 0x000ee20000300800 */
[----:B----4-:R-:W-:-:S05]  /*18530*/  @!P4 PRMT R3, R16, 0x8880, RZ ;  /* 0x000088801003c816 */ /* 0x010fca00000000ff */
        /* <DEDUP_REMOVED lines=19> */
[----:B------:R-:W0:Y:S01]  /*18670*/  @!P4 LDG.E.U8 R16, desc[UR36][R234.64+0x29] ;  /* 0x00002924ea10c981 */ /* 0x000e22000c1e1100 */
[----:B------:R-:W-:Y:S02]  /*18680*/  LOP3.LUT P1, RZ, R19, 0x20000, RZ, 0xc0, !PT ;  /* 0x0002000013ff7812 */ /* 0x000fe4000782c0ff */
[----:B0-----:R-:W-:-:S05]  /*18690*/  @!P4 PRMT R3, R16, 0x8880, RZ ;  /* 0x000088801003c816 */ /* 0x001fca00000000ff */
[----:B------:R-:W-:Y:S02]  /*186a0*/  @!P4 IMAD R2, R3, R18, RZ ;  /* 0x000000120302c224 */ /* 0x000fe400078e02ff */
[----:B------:R-:W2:Y:S01]  /*186b0*/  LDL.LU R3, [R1+0x11c] ;  /* 0x00011c0001037983 */ /* 0x000ea20000300800 */
[C---:B------:R-:W-:Y:S02]  /*186c0*/  LOP3.LUT P2, RZ, R19.reuse, 0x8000, RZ, 0xc0, !PT ;  /* 0x0000800013ff7812 */ /* 0x040fe4000784c0ff */
[----:B------:R-:W-:Y:S02]  /*186d0*/  LOP3.LUT R19, R19, 0xffffdfff, RZ, 0xc0, !PT ;  /* 0xffffdfff13137812 */ /* 0x000fe400078ec0ff */
[----:B------:R-:W-:Y:S02]  /*186e0*/  @!P4 IADD3 R38, P5, R12, UR59, RZ ;  /* 0x0000003b0c26cc10 */ /* 0x000fe4000ffbe0ff */
[----:B------:R-:W-:Y:S02]  /*186f0*/  @P3 LOP3.LUT R19, R19, 0x2000, RZ, 0xfc, !PT ;  /* 0x0000200013133812 */ /* 0x000fe400078efcff */
[----:B------:R-:W-:-:S02]  /*18700*/  @!P4 IADD3.X R39, R13, UR38, RZ, P5, !PT ;  /* 0x000000260d27cc10 */ /* 0x000fc4000affe4ff */
[----:B------:R-:W-:Y:S01]  /*18710*/  LOP3.LUT P3, RZ, R19, 0x2, RZ, 0xc0, !PT ;  /* 0x0000000213ff7812 */ /* 0x000fe2000786c0ff */
        /* <DEDUP_REMOVED lines=8> */
[----:B---3--:R-:W-:-:S05]  /*187a0*/  @!P4 IMAD R3, R36, R17, R2 ;  /* 0x000000112403c224 */ /* 0x008fca00078e0202 */
        /* <DEDUP_REMOVED lines=58> */
[----:B------:R-:W2:Y:S01]  /*18b50*/  @!P4 LDG.E.U8 R16, desc[UR36][R14.64+0x20] ;  /* 0x000020240e10c981 */ /* 0x000ea2000c1e1100 */
[----:B0-----:R-:W-:Y:S01]  /*18b60*/  @!P4 IMAD.MOV.U32 R38, RZ, RZ, R8 ;  /* 0x000000ffff26c224 */ /* 0x001fe200078e0008 */
[----:B------:R-:W-:Y:S02]  /*18b70*/  @!P4 MOV R39, R7 ;  /* 0x000000070027c202 */ /* 0x000fe40000000f00 */
[----:B--2---:R-:W-:-:S05]  /*18b80*/  @!P4 PRMT R3, R16, 0x8880, RZ ;  /* 0x000088801003c816 */ /* 0x004fca00000000ff */
[----:B------:R-:W-:-:S04]  /*18b90*/  @!P4 IMAD R2, R3, R18, RZ ;  /* 0x000000120302c224 */ /* 0x000fc800078e02ff */
[----:B---3--:R-:W-:Y:S02]  /*18ba0*/  @!P4 IMAD R3, R36, R17, R2 ;  /* 0x000000112403c224 */ /* 0x008fe400078e0202 */
[----:B------:R-:W2:Y:S04]  /*18bb0*/  LDL.LU R36, [R1+0xd0] ;  /* 0x0000d00001247983 */ /* 0x000ea80000300800 */
[----:B------:R0:W-:Y:S01]  /*18bc0*/  @!P4 STG.E.U8 desc[UR36][R38.64+0x20], R3 ;  /* 0x000020032600c986 */ /* 0x0001e2000c101124 */
[----:B------:R-:W-:-:S13]  /*18bd0*/  ISETP.LT.OR P4, PT, R0, 0x22, !P1 ;  /* 0x000000220000780c */ /* 0x000fda0004f81670 */
[----:B------:R-:W3:Y:S01]  /*18be0*/  @!P4 LDG.E.U8 R16, desc[UR36][R14.64+0x21] ;  /* 0x000021240e10c981 */ /* 0x000ee2000c1e1100 */
[----:B0-----:R-:W-:Y:S02]  /*18bf0*/  @!P4 IMAD.MOV.U32 R38, RZ, RZ, R8 ;  /* 0x000000ffff26c224 */ /* 0x001fe400078e0008 */
[----:B------:R-:W-:Y:S01]  /*18c00*/  @!P4 IMAD.MOV.U32 R39, RZ, RZ, R7 ;  /* 0x000000ffff27c224 */ /* 0x000fe200078e0007 */
[----:B---3--:R-:W-:-:S05]  /*18c10*/  @!P4 PRMT R3, R16, 0x8880, RZ ;  /* 0x000088801003c816 */ /* 0x008fca00000000ff */
[----:B------:R-:W-:-:S04]  /*18c20*/  @!P4 IMAD R2, R3, R18, RZ ;  /* 0x000000120302c224 */ /* 0x000fc800078e02ff */
[----:B------:R-:W-:Y:S02]  /*18c30*/  @!P4 IMAD R3, R37, R17, R2 ;  /* 0x000000112503c224 */ /* 0x000fe400078e0202 */
[----:B------:R-:W3:Y:S04]  /*18c40*/  LDL.LU R37, [R1+0xd4] ;  /* 0x0000d40001257983 */ /* 0x000ee80000300800 */
[----:B------:R0:W-:Y:S01]  /*18c50*/  @!P4 STG.E.U8 desc[UR36][R38.64+0x21], R3 ;  /* 0x000021032600c986 */ /* 0x0001e2000c101124 */
[----:B------:R-:W-:-:S13]  /*18c60*/  ISETP.LT.OR P4, PT, R0, 0x21, !P0 ;  /* 0x000000210000780c */ /* 0x000fda0004781670 */
[----:B------:R-:W0:Y:S02]  /*18c70*/  @!P4 LDG.E.U8 R16, desc[UR36][R20.64+0x20] ;  /* 0x000020241410c981 */ /* 0x000e24000c1e1100 */
[----:B0-----:R-:W-:-:S05]  /*18c80*/  @!P4 PRMT R3, R16, 0x8880, RZ ;  /* 0x000088801003c816 */ /* 0x001fca00000000ff */
[----:B------:R-:W-:Y:S02]  /*18c90*/  @!P4 IMAD R2, R3, R18, RZ ;  /* 0x000000120302c224 */ /* 0x000fe400078e02ff */
[----:B------:R-:W4:Y:S01]  /*18ca0*/  LDL.LU R3, [R1+0xc8] ;  /* 0x0000c80001037983 */ /* 0x000f220000300800 */
[----:B------:R-:W-:-:S04]  /*18cb0*/  @!P4 IADD3 R38, P5, R8, UR59, RZ ;  /* 0x0000003b0826cc10 */ /* 0x000fc8000ffbe0ff */
[----:B------:R-:W-:Y:S01]  /*18cc0*/  @!P4 IADD3.X R39, R7, UR38, RZ, P5, !PT ;  /* 0x000000260727cc10 */ /* 0x000fe2000affe4ff */
[----:B----4-:R-:W-:-:S05]  /*18cd0*/  @!P4 IMAD R3, R3, R17, R2 ;  /* 0x000000110303c224 */ /* 0x010fca00078e0202 */
        /* <DEDUP_REMOVED lines=11> */
[----:B------:R-:W4:Y:S01]  /*18d90*/  @!P4 LDG.E.U8 R16, desc[UR36][R14.64+0x28] ;  /* 0x000028240e10c981 */ /* 0x000f22000c1e1100 */
[----:B0-----:R-:W-:Y:S02]  /*18da0*/  @!P4 IMAD.MOV.U32 R38, RZ, RZ, R8 ;  /* 0x000000ffff26c224 */ /* 0x001fe400078e0008 */
[----:B------:R-:W-:Y:S01]  /*18db0*/  @!P4 IMAD.MOV.U32 R39, RZ, RZ, R7 ;  /* 0x000000ffff27c224 */ /* 0x000fe200078e0007 */
[----:B----4-:R-:W-:-:S05]  /*18dc0*/  @!P4 PRMT R3, R16, 0x8880, RZ ;  /* 0x000088801003c816 */ /* 0x010fca00000000ff */
[----:B------:R-:W-:-:S04]  /*18dd0*/  @!P4 IMAD R2, R3, R18, RZ ;  /* 0x000000120302c224 */ /* 0x000fc800078e02ff */
[----:B--2---:R-:W-:Y:S02]  /*18de0*/  @!P4 IMAD R3, R36, R17, R2 ;  /* 0x000000112403c224 */ /* 0x004fe400078e0202 */
[----:B------:R-:W2:Y:S04]  /*18df0*/  LDL.LU R36, [R1+0xa0] ;  /* 0x0000a00001247983 */ /* 0x000ea80000300800 */
[----:B------:R0:W-:Y:S01]  /*18e00*/  @!P4 STG.E.U8 desc[UR36][R38.64+0x28], R3 ;  /* 0x000028032600c986 */ /* 0x0001e2000c101124 */
[----:B------:R-:W-:-:S13]  /*18e10*/  ISETP.LT.OR P4, PT, R0, 0x2a, !P1 ;  /* 0x0000002a0000780c */ /* 0x000fda0004f81670 */
[----:B------:R-:W4:Y:S01]  /*18e20*/  @!P4 LDG.E.U8 R16, desc[UR36][R14.64+0x29] ;  /* 0x000029240e10c981 */ /* 0x000f22000c1e1100 */
[----:B0-----:R-:W-:Y:S02]  /*18e30*/  @!P4 IMAD.MOV.U32 R38, RZ, RZ, R8 ;  /* 0x000000ffff26c224 */ /* 0x001fe400078e0008 */
[----:B------:R-:W-:Y:S01]  /*18e40*/  @!P4 IMAD.MOV.U32 R39, RZ, RZ, R7 ;  /* 0x000000ffff27c224 */ /* 0x000fe200078e0007 */
[----:B----4-:R-:W-:-:S05]  /*18e50*/  @!P4 PRMT R3, R16, 0x8880, RZ ;  /* 0x000088801003c816 */ /* 0x010fca00000000ff */
[----:B------:R-:W-:-:S04]  /*18e60*/  @!P4 IMAD R2, R3, R18, RZ ;  /* 0x000000120302c224 */ /* 0x000fc800078e02ff */
[----:B---3--:R-:W-:Y:S02]  /*18e70*/  @!P4 IMAD R3, R37, R17, R2 ;  /* 0x000000112503c224 */ /* 0x008fe400078e0202 */
        /* <DEDUP_REMOVED lines=16> */
[----:B------:R-:W-:Y:S02]  /*18f80*/  @!P4 IADD3 R38, P5, R8, UR59, RZ ;  /* 0x0000003b0826cc10 */ /* 0x000fe4000ffbe0ff */
[----:B------:R-:W-:Y:S02]  /*18f90*/  LOP3.LUT P3, RZ, R19, 0x4, RZ, 0xc0, !PT ;  /* 0x0000000413ff7812 */ /* 0x000fe4000786c0ff */
[----:B------:R-:W-:Y:S01]  /*18fa0*/  @!P4 IADD3.X R39, R7, UR38, RZ, P5, !PT ;  /* 0x000000260727cc10 */ /* 0x000fe2000affe4ff */
[----:B----4-:R-:W-:-:S05]  /*18fb0*/  @!P4 IMAD R3, R3, R17, R2 ;  /* 0x000000110303c224 */ /* 0x010fca00078e0202 */
[----:B------:R0:W-:Y:S01]  /*18fc0*/  @!P4 STG.E.U8 desc[UR36][R38.64+0x29], R3 ;  /* 0x000029032600c986 */ /* 0x0001e2000c101124 */
[----:B------:R-:W-:Y:S02]  /*18fd0*/  ISETP.LT.OR P4, PT, R0, 0x31, !P3 ;  /* 0x000000310000780c */ /* 0x000fe40005f81670 */
[----:B------:R-:W-:Y:S01]  /*18fe0*/  LOP3.LUT R19, R19, 0xffffefff, RZ, 0xc0, !PT ;  /* 0xffffefff13137812 */ /* 0x000fe200078ec0ff */
[----:B0-----:R-:W4:Y:S10]  /*18ff0*/  LDL.LU R38, [R1+0xb0] ;  /* 0x0000b00001267983 */ /* 0x001f340000300800 */
[----:B------:R-:W2:Y:S01]  /*19000*/  @!P4 LDG.E.U8 R16, desc[UR36][R28.64+0x30] ;  /* 0x000030241c10c981 */ /* 0x000ea2000c1e1100 */
[----:B------:R-:W-:-:S03]  /*19010*/  @P2 LOP3.LUT R19, R19, 0x1000, RZ, 0xfc, !PT ;  /* 0x0000100013132812 */ /* 0x000fc600078efcff */
[----:B------:R-:W4:Y:S01]  /*19020*/  LDL.LU R39, [R1+0xb4] ;  /* 0x0000b40001277983 */ /* 0x000f220000300800 */
[----:B--2---:R-:W-:-:S05]  /*19030*/  @!P4 PRMT R3, R16, 0x8880, RZ ;  /* 0x000088801003c816 */ /* 0x004fca00000000ff */
        /* <DEDUP_REMOVED lines=8> */
[----:B---3--:R-:W-:-:S05]  /*190c0*/  @!P4 IMAD R3, R37, R17, R2 ;  /* 0x000000112503c224 */ /* 0x008fca00078e0202 */
[----:B------:R0:W-:Y:S04]  /*190d0*/  @!P4 STG.E.U8 desc[UR36][R10.64+0x31], R3 ;  /* 0x000031030a00c986 */ /* 0x0001e8000c101124 */
[----:B------:R-:W0:Y:S02]  /*190e0*/  @!P2 LDG.E.U8 R16, desc[UR36][R30.64+0x30] ;  /* 0x000030241e10a981 */ /* 0x000e24000c1e1100 */
[----:B0-----:R-:W-:-:S05]  /*190f0*/  @!P2 PRMT R3, R16, 0x8880, RZ ;  /* 0x000088801003a816 */ /* 0x001fca00000000ff */
[----:B------:R-:W-:Y:S02]  /*19100*/  @!P2 IMAD R2, R3, R18, RZ ;  /* 0x000000120302a224 */ /* 0x000fe400078e02ff */
[----:B------:R-:W2:Y:S02]  /*19110*/  LDL.LU R3, [R1+0xa8] ;  /* 0x0000a80001037983 */ /* 0x000ea40000300800 */
[----:B--2---:R-:W-:-:S05]  /*19120*/  @!P2 IMAD R3, R3, R17, R2 ;  /* 0x000000110303a224 */ /* 0x004fca00078e0202 */
        /* <DEDUP_REMOVED lines=8> */
[----:B------:R-:W2:Y:S01]  /*191b0*/  LDL.LU R3, [R1+0xac] ;  /* 0x0000ac0001037983 */ /* 0x000ea20000300800 */
[----:B------:R-:W-:Y:S02]  /*191c0*/  ISETP.LT.OR P4, PT, R0, 0x3a, !P6 ;  /* 0x0000003a0000780c */ /* 0x000fe40007781670 */
[----:B------:R-:W-:-:S04]  /*191d0*/  LOP3.LUT R19, R19, 0xffffbfff, RZ, 0xc0, !PT ;  /* 0xffffbfff13137812 */ /* 0x000fc800078ec0ff */
[----:B------:R-:W-:-:S07]  /*191e0*/  @P1 LOP3.LUT R19, R19, 0x4000, RZ, 0xfc, !PT ;  /* 0x0000400013131812 */ /* 0x000fce00078efcff */
[----:B------:R-:W-:-:S04]  /*191f0*/  @!P4 IADD3 R26, P1, R10, UR59, RZ ;  /* 0x0000003b0a1acc10 */ /* 0x000fc8000ff3e0ff */
[----:B------:R-:W-:Y:S02]  /*19200*/  @!P4 IADD3.X R27, R11, UR38, RZ, P1, !PT ;  /* 0x000000260b1bcc10 */ /* 0x000fe40008ffe4ff */
[----:B------:R-:W-:Y:S01]  /*19210*/  ISETP.LT.OR P1, PT, R0, 0x39, !P3 ;  /* 0x000000390000780c */ /* 0x000fe20005f21670 */
[----:B--2---:R-:W-:-:S05]  /*19220*/  @!P2 IMAD R3, R3, R17, R2 ;  /* 0x000000110303a224 */ /* 0x004fca00078e0202 */
[----:B------:R0:W-:Y:S07]  /*19230*/  @!P2 STG.E.U8 desc[UR36][R24.64+0x31], R3 ;  /* 0x000031031800a986 */ /* 0x0001ee000c101124 */
[----:B------:R-:W2:Y:S04]  /*19240*/  @!P1 LDG.E.U8 R16, desc[UR36][R28.64+0x38] ;  /* 0x000038241c109981 */ /* 0x000ea8000c1e1100 */
[----:B0-----:R-:W3:Y:S04]  /*19250*/  LDL.LU R24, [R1+0x80] ;  /* 0x0000800001187983 */ /* 0x001ee80000300800 */
[----:B------:R-:W3:Y:S01]  /*19260*/  LDL.LU R25, [R1+0x84] ;  /* 0x0000840001197983 */ /* 0x000ee20000300800 */
[----:B--2---:R-:W-:-:S05]  /*19270*/  @!P1 PRMT R3, R16, 0x8880, RZ ;  /* 0x0000888010039816 */ /* 0x004fca00000000ff */
[----:B------:R-:W-:-:S04]  /*19280*/  @!P1 IMAD R2, R3, R18, RZ ;  /* 0x0000001203029224 */ /* 0x000fc800078e02ff */
[----:B----4-:R-:W-:-:S05]  /*19290*/  @!P1 IMAD R3, R38, R17, R2 ;  /* 0x0000001126039224 */ /* 0x010fca00078e0202 */
        /* <DEDUP_REMOVED lines=23> */
[----:B------:R-:W4:Y:S02]  /*19410*/  @!P4 LDG.E.U8 R16, desc[UR36][R236.64+0x30] ;  /* 0x00003024ec10c981 */ /* 0x000f24000c1e1100 */
[----:B------:R-:W-:-:S02]  /*19420*/  @!P1 IADD3 R38, P3, R10, UR59, RZ ;  /* 0x0000003b0a269c10 */ /* 0x000fc4000ff7e0ff */
[----:B------:R-:W2:Y:S01]  /*19430*/  LDL.LU R27, [R1+0x94] ;  /* 0x00009400011b7983 */ /* 0x000ea20000300800 */
[----:B----4-:R-:W-:-:S05]  /*19440*/  @!P4 PRMT R3, R16, 0x8880, RZ ;  /* 0x000088801003c816 */ /* 0x010fca00000000ff */
[----:B------:R-:W-:-:S04]  /*19450*/  @!P4 IMAD R2, R3, R18, RZ ;  /* 0x000000120302c224 */ /* 0x000fc800078e02ff */
[----:B---3--:R-:W-:-:S05]  /*19460*/  @!P4 IMAD R3, R24, R17, R2 ;  /* 0x000000111803c224 */ /* 0x008fca00078e0202 */
        /* <DEDUP_REMOVED lines=133> */
[----:B0-----:R-:W-:Y:S02]  /*19cc0*/  @!P4 IMAD.MOV.U32 R26, RZ, RZ, R8 ;  /* 0x000000ffff1ac224 */ /* 0x001fe400078e0008 */
[----:B------:R-:W-:Y:S01]  /*19cd0*/  @!P4 IMAD.MOV.U32 R27, RZ, RZ, R7 ;  /* 0x000000ffff1bc224 */ /* 0x000fe200078e0007 */
        /* <DEDUP_REMOVED lines=38> */
[----:B--2---:R-:W-:-:S05]  /*19f40*/  @!P4 IMAD R3, R24, R17, R2 ;  /* 0x000000111803c224 */ /* 0x004fca00078e0202 */
[----:B------:R0:W-:Y:S01]  /*19f50*/  @!P4 STG.E.U8 desc[UR36][R26.64+0x38], R3 ;  /* 0x000038031a00c986 */ /* 0x0001e2000c101124 */
[----:B------:R-:W-:-:S03]  /*19f60*/  ISETP.LT.OR P4, PT, R0, 0x3a, !P1 ;  /* 0x0000003a0000780c */ /* 0x000fc60004f81670 */
[----:B0-----:R-:W2:Y:S10]  /*19f70*/  LDL.LU R26, [R1+0x20] ;  /* 0x00002000011a7983 */ /* 0x001eb40000300800 */
[----:B------:R-:W4:Y:S01]  /*19f80*/  @!P4 LDG.E.U8 R16, desc[UR36][R14.64+0x39] ;  /* 0x000039240e10c981 */ /* 0x000f22000c1e1100 */
[----:B------:R-:W-:-:S03]  /*19f90*/  @!P4 IMAD.MOV.U32 R24, RZ, RZ, R8 ;  /* 0x000000ffff18c224 */ /* 0x000fc600078e0008 */
[----:B------:R-:W2:Y:S01]  /*19fa0*/  LDL.LU R27, [R1+0x24] ;  /* 0x00002400011b7983 */ /* 0x000ea20000300800 */
[----:B----4-:R-:W-:-:S05]  /*19fb0*/  @!P4 PRMT R3, R16, 0x8880, RZ ;  /* 0x000088801003c816 */ /* 0x010fca00000000ff */
[----:B------:R-:W-:-:S04]  /*19fc0*/  @!P4 IMAD R2, R3, R18, RZ ;  /* 0x000000120302c224 */ /* 0x000fc800078e02ff */
[----:B---3--:R-:W-:Y:S02]  /*19fd0*/  @!P4 IMAD R3, R25, R17, R2 ;  /* 0x000000111903c224 */ /* 0x008fe400078e0202 */
[----:B------:R-:W-:-:S05]  /*19fe0*/  @!P4 IMAD.MOV.U32 R25, RZ, RZ, R7 ;  /* 0x000000ffff19c224 */ /* 0x000fca00078e0007 */
        /* <DEDUP_REMOVED lines=15> */
[----:B------:R-:W-:Y:S02]  /*1a0e0*/  @!P4 IADD3 R24, P5, R8, UR59, RZ ;  /* 0x0000003b0818cc10 */ /* 0x000fe4000ffbe0ff */
[----:B------:R-:W-:Y:S02]  /*1a0f0*/  LOP3.LUT P3, RZ, R19, 0x4, RZ, 0xc0, !PT ;  /* 0x0000000413ff7812 */ /* 0x000fe4000786c0ff */
[----:B------:R-:W-:Y:S01]  /*1a100*/  @!P4 IADD3.X R25, R7, UR38, RZ, P5, !PT ;  /* 0x000000260719cc10 */ /* 0x000fe2000affe4ff */
[----:B---3--:R-:W-:-:S05]  /*1a110*/  @!P4 IMAD R3, R3, R17, R2 ;  /* 0x000000110303c224 */ /* 0x008fca00078e0202 */
[----:B------:R0:W-:Y:S01]  /*1a120*/  @!P4 STG.E.U8 desc[UR36][R24.64+0x39], R3 ;  /* 0x000039031800c986 */ /* 0x0001e2000c101124 */
[----:B------:R-:W-:Y:S02]  /*1a130*/  ISETP.LT.OR P4, PT, R0, 0x41, !P3 ;  /* 0x000000410000780c */ /* 0x000fe40005f81670 */
[----:B------:R-:W-:Y:S01]  /*1a140*/  LOP3.LUT R19, R19, 0xfffffdff, RZ, 0xc0, !PT ;  /* 0xfffffdff13137812 */ /* 0x000fe200078ec0ff */
[----:B0-----:R-:W3:Y:S10]  /*1a150*/  LDL.LU R24, [R1+0x30] ;  /* 0x0000300001187983 */ /* 0x001ef40000300800 */
[----:B------:R-:W4:Y:S01]  /*1a160*/  @!P4 LDG.E.U8 R16, desc[UR36][R28.64+0x40] ;  /* 0x000040241c10c981 */ /* 0x000f22000c1e1100 */
[----:B------:R-:W-:-:S03]  /*1a170*/  @P2 LOP3.LUT R19, R19, 0x200, RZ, 0xfc, !PT ;  /* 0x0000020013132812 */ /* 0x000fc600078efcff */
[----:B------:R-:W3:Y:S01]  /*1a180*/  LDL.LU R25, [R1+0x34] ;  /* 0x0000340001197983 */ /* 0x000ee20000300800 */
[----:B----4-:R-:W-:-:S05]  /*1a190*/  @!P4 PRMT R3, R16, 0x8880, RZ ;  /* 0x000088801003c816 */ /* 0x010fca00000000ff */
[----:B------:R-:W-:-:S04]  /*1a1a0*/  @!P4 IMAD R2, R3, R18, RZ ;  /* 0x000000120302c224 */ /* 0x000fc800078e02ff */
[----:B--2---:R-:W-:-:S05]  /*1a1b0*/  @!P4 IMAD R3, R26, R17, R2 ;  /* 0x000000111a03c224 */ /* 0x004fca00078e0202 */
[----:B------:R0:W-:Y:S01]  /*1a1c0*/  @!P4 STG.E.U8 desc[UR36][R10.64+0x40], R3 ;  /* 0x000040030a00c986 */ /* 0x0001e2000c101124 */
[----:B------:R-:W-:-:S13]  /*1a1d0*/  ISETP.LT.OR P4, PT, R0, 0x42, !P3 ;  /* 0x000000420000780c */ /* 0x000fda0005f81670 */
[----:B------:R-:W0:Y:S01]  /*1a1e0*/  @!P4 LDG.E.U8 R16, desc[UR36][R28.64+0x41] ;  /* 0x000041241c10c981 */ /* 0x000e22000c1e1100 */
[----:B------:R-:W-:Y:S02]  /*1a1f0*/  ISETP.LT.OR P2, PT, R0, 0x41, !P6 ;  /* 0x000000410000780c */ /* 0x000fe40007741670 */
        /* <DEDUP_REMOVED lines=27> */
[----:B0-----:R-:W4:Y:S04]  /*1a3b0*/  LDL.LU R36, [R1] ;  /* 0x0000000001247983 */ /* 0x001f280000300800 */
[----:B------:R-:W4:Y:S01]  /*1a3c0*/  LDL.LU R37, [R1+0x4] ;  /* 0x0000040001257983 */ /* 0x000f220000300800 */
[----:B--2---:R-:W-:-:S05]  /*1a3d0*/  @!P1 PRMT R3, R16, 0x8880, RZ ;  /* 0x0000888010039816 */ /* 0x004fca00000000ff */
        /* <DEDUP_REMOVED lines=62> */
[----:B0-----:R-:W3:Y:S10]  /*1a7c0*/  LDL.LU.64 R36, [R1+0x2a0] ;  /* 0x0002a00001247983 */ /* 0x001ef40000300a00 */
[----:B------:R-:W4:Y:S02]  /*1a7d0*/  @!P4 LDG.E.U8 R16, desc[UR36][R236.64+0x48] ;  /* 0x00004824ec10c981 */ /* 0x000f24000c1e1100 */
        /* <DEDUP_REMOVED lines=34> */
[----:B0-----:R-:W2:Y:S10]  /*1aa00*/  LDL.LU.64 R38, [R1+0x298] ;  /* 0x0002980001267983 */ /* 0x001eb40000300a00 */
[----:B------:R-:W4:Y:S02]  /*1aa10*/  @!P4 LDG.E.U8 R16, desc[UR36][R232.64+0x40] ;  /* 0x00004024e810c981 */ /* 0x000f24000c1e1100 */
[----:B----4-:R-:W-:-:S05]  /*1aa20*/  @!P4 PRMT R3, R16, 0x8880, RZ ;  /* 0x000088801003c816 */ /* 0x010fca00000000ff */
[----:B------:R-:W-:-:S04]  /*1aa30*/  @!P4 IMAD R2, R3, R18, RZ ;  /* 0x000000120302c224 */ /* 0x000fc800078e02ff */
[----:B------:R-:W-:-:S05]  /*1aa40*/  @!P4 IMAD R224, R224, R17, R2 ;  /* 0x00000011e0e0c224 */ /* 0x000fca00078e0202 */
[----:B------:R0:W-:Y:S01]  /*1aa50*/  @!P4 STG.E.U8 desc[UR36][R4.64+0x40], R224 ;  /* 0x000040e00400c986 */ /* 0x0001e2000c101124 */
[----:B------:R-:W-:-:S13]  /*1aa60*/  ISETP.LT.OR P4, PT, R0, 0x42, !P3 ;  /* 0x000000420000780c */ /* 0x000fda0005f81670 */
[----:B------:R-:W4:Y:S02]  /*1aa70*/  @!P4 LDG.E.U8 R16, desc[UR36][R232.64+0x41] ;  /* 0x00004124e810c981 */ /* 0x000f24000c1e1100 */
[----:B----4-:R-:W-:-:S05]  /*1aa80*/  @!P4 PRMT R3, R16, 0x8880, RZ ;  /* 0x000088801003c816 */ /* 0x010fca00000000ff */
[----:B------:R-:W-:-:S04]  /*1aa90*/  @!P4 IMAD R2, R3, R18, RZ ;  /* 0x000000120302c224 */ /* 0x000fc800078e02ff */
[----:B------:R-:W-:-:S05]  /*1aaa0*/  @!P4 IMAD R225, R225, R17, R2 ;  /* 0x00000011e1e1c224 */ /* 0x000fca00078e0202 */
[----:B------:R4:W-:Y:S01]  /*1aab0*/  @!P4 STG.E.U8 desc[UR36][R4.64+0x41], R225 ;  /* 0x000041e10400c986 */ /* 0x0009e2000c101124 */
[----:B------:R-:W-:-:S13]  /*1aac0*/  ISETP.LT.OR P4, PT, R0, 0x41, !P2 ;  /* 0x000000410000780c */ /* 0x000fda0005781670 */
[----:B------:R-:W3:Y:S01]  /*1aad0*/  @!P4 LDG.E.U8 R16, desc[UR36][R22.64+0x40] ;  /* 0x000040241610c981 */ /* 0x000ee2000c1e1100 */
[----:B0-----:R-:W-:-:S04]  /*1aae0*/  @!P4 IADD3 R224, P5, R4, UR59, RZ ;  /* 0x0000003b04e0cc10 */ /* 0x001fc8000ffbe0ff */
[----:B----4-:R-:W-:Y:S02]  /*1aaf0*/  @!P4 IADD3.X R225, R5, UR38, RZ, P5, !PT ;  /* 0x0000002605e1cc10 */ /* 0x010fe4000affe4ff */
        /* <DEDUP_REMOVED lines=13> */
[----:B------:R-:W3:Y:S02]  /*1abd0*/  @!P4 LDG.E.U8 R16, desc[UR36][R232.64+0x48] ;  /* 0x00004824e810c981 */ /* 0x000ee4000c1e1100 */
[----:B---3--:R-:W-:-:S05]  /*1abe0*/  @!P4 PRMT R3, R16, 0x8880, RZ ;  /* 0x000088801003c816 */ /* 0x008fca00000000ff */
[----:B------:R-:W-:-:S04]  /*1abf0*/  @!P4 IMAD R2, R3, R18, RZ ;  /* 0x000000120302c224 */ /* 0x000fc800078e02ff */
[----:B------:R-:W-:-:S05]  /*1ac00*/  @!P4 IMAD R228, R228, R17, R2 ;  /* 0x00000011e4e4c224 */ /* 0x000fca00078e0202 */
[----:B------:R-:W-:Y:S01]  /*1ac10*/  @!P4 STG.E.U8 desc[UR36][R4.64+0x48], R228 ;  /* 0x000048e40400c986 */ /* 0x000fe2000c101124 */
[----:B------:R-:W-:-:S13]  /*1ac20*/  ISETP.LT.OR P4, PT, R0, 0x4a, !P3 ;  /* 0x0000004a0000780c */ /* 0x000fda0005f81670 */
[----:B------:R-:W3:Y:S02]  /*1ac30*/  @!P4 LDG.E.U8 R16, desc[UR36][R232.64+0x49] ;  /* 0x00004924e810c981 */ /* 0x000ee4000c1e1100 */
[----:B---3--:R-:W-:-:S05]  /*1ac40*/  @!P4 PRMT R3, R16, 0x8880, RZ ;  /* 0x000088801003c816 */ /* 0x008fca00000000ff */
[----:B------:R-:W-:-:S04]  /*1ac50*/  @!P4 IMAD R2, R3, R18, RZ ;  /* 0x000000120302c224 */ /* 0x000fc800078e02ff */
[----:B------:R-:W-:-:S05]  /*1ac60*/  @!P4 IMAD R229, R229, R17, R2 ;  /* 0x00000011e5e5c224 */ /* 0x000fca00078e0202 */
[----:B------:R-:W-:Y:S01]  /*1ac70*/  @!P4 STG.E.U8 desc[UR36][R4.64+0x49], R229 ;  /* 0x000049e50400c986 */ /* 0x000fe2000c101124 */
        /* <DEDUP_REMOVED lines=18> */
[----:B0-----:R-:W-:Y:S01]  /*1ada0*/  @!P4 MOV R224, R8 ;  /* 0x0000000800e0c202 */ /* 0x001fe20000000f00 */
[----:B------:R-:W-:Y:S01]  /*1adb0*/  @!P4 IMAD.MOV.U32 R225, RZ, RZ, R7 ;  /* 0x000000ffffe1c224 */ /* 0x000fe200078e0007 */
[----:B---3--:R-:W-:-:S05]  /*1adc0*/  @!P4 PRMT R3, R16, 0x8880, RZ ;  /* 0x000088801003c816 */ /* 0x008fca00000000ff */
[----:B------:R-:W-:-:S04]  /*1add0*/  @!P4 IMAD R2, R3, R18, RZ ;  /* 0x000000120302c224 */ /* 0x000fc800078e02ff */
[----:B------:R-:W-:-:S05]  /*1ade0*/  @!P4 IMAD R216, R216, R17, R2 ;  /* 0x00000011d8d8c224 */ /* 0x000fca00078e0202 */
[----:B------:R0:W-:Y:S01]  /*1adf0*/  @!P4 STG.E.U8 desc[UR36][R224.64+0x40], R216 ;  /* 0x000040d8e000c986 */ /* 0x0001e2000c101124 */
[----:B------:R-:W-:-:S13]  /*1ae00*/  ISETP.LT.OR P4, PT, R0, 0x42, !P1 ;  /* 0x000000420000780c */ /* 0x000fda0004f81670 */
[----:B------:R-:W3:Y:S01]  /*1ae10*/  @!P4 LDG.E.U8 R16, desc[UR36][R14.64+0x41] ;  /* 0x000041240e10c981 */ /* 0x000ee2000c1e1100 */
[----:B0-----:R-:W-:Y:S01]  /*1ae20*/  @!P4 IMAD.MOV.U32 R216, RZ, RZ, R8 ;  /* 0x000000ffffd8c224 */ /* 0x001fe200078e0008 */
[----:B---3--:R-:W-:-:S05]  /*1ae30*/  @!P4 PRMT R3, R16, 0x8880, RZ ;  /* 0x000088801003c816 */ /* 0x008fca00000000ff */
[----:B------:R-:W-:-:S04]  /*1ae40*/  @!P4 IMAD R2, R3, R18, RZ ;  /* 0x000000120302c224 */ /* 0x000fc800078e02ff */
[----:B------:R-:W-:Y:S02]  /*1ae50*/  @!P4 IMAD R3, R217, R17, R2 ;  /* 0x00000011d903c224 */ /* 0x000fe400078e0202 */
[----:B------:R-:W-:-:S05]  /*1ae60*/  @!P4 IMAD.MOV.U32 R217, RZ, RZ, R7 ;  /* 0x000000ffffd9c224 */ /* 0x000fca00078e0007 */
        /* <DEDUP_REMOVED lines=43> */
[----:B0-----:R-:W-:Y:S02]  /*1b120*/  @!P4 IADD3 R216, P5, R8, UR59, RZ ;  /* 0x0000003b08d8cc10 */ /* 0x001fe4000ffbe0ff */
[----:B------:R-:W-:Y:S02]  /*1b130*/  LOP3.LUT P3, RZ, R19, 0x4, RZ, 0xc0, !PT ;  /* 0x0000000413ff7812 */ /* 0x000fe4000786c0ff */
[----:B------:R-:W-:Y:S02]  /*1b140*/  @!P4 IADD3.X R217, R7, UR38, RZ, P5, !PT ;  /* 0x0000002607d9cc10 */ /* 0x000fe4000affe4ff */
        /* <DEDUP_REMOVED lines=9> */
[----:B------:R0:W-:Y:S01]  /*1b1e0*/  @!P4 STG.E.U8 desc[UR36][R10.64+0x50], R208 ;  /* 0x000050d00a00c986 */ /* 0x0001e2000c101124 */
[----:B------:R-:W-:-:S13]  /*1b1f0*/  ISETP.LT.OR P4, PT, R0, 0x52, !P3 ;  /* 0x000000520000780c */ /* 0x000fda0005f81670 */
[----:B------:R-:W3:Y:S01]  /*1b200*/  @!P4 LDG.E.U8 R16, desc[UR36][R28.64+0x51] ;  /* 0x000051241c10c981 */ /* 0x000ee2000c1e1100 */
[----:B------:R-:W-:-:S04]  /*1b210*/  LOP3.LUT R19, R19, 0xffffffbf, RZ, 0xc0, !PT ;  /* 0xffffffbf13137812 */ /* 0x000fc800078ec0ff */
[----:B------:R-:W-:Y:S02]  /*1b220*/  @P2 LOP3.LUT R19, R19, 0x40, RZ, 0xfc, !PT ;  /* 0x0000004013132812 */ /* 0x000fe400078efcff */
[----:B------:R-:W-:Y:S02]  /*1b230*/  ISETP.LT.OR P2, PT, R0, 0x51, !P6 ;  /* 0x000000510000780c */ /* 0x000fe40007741670 */
[----:B---3--:R-:W-:-:S05]  /*1b240*/  @!P4 PRMT R3, R16, 0x8880, RZ ;  /* 0x000088801003c816 */ /* 0x008fca00000000ff */
[----:B------:R-:W-:-:S04]  /*1b250*/  @!P4 IMAD R2, R3, R18, RZ ;  /* 0x000000120302c224 */ /* 0x000fc800078e02ff */
[----:B------:R-:W-:-:S05]  /*1b260*/  @!P4 IMAD R209, R209, R17, R2 ;  /* 0x00000011d1d1c224 */ /* 0x000fca00078e0202 */
[----:B------:R-:W-:Y:S04]  /*1b270*/  @!P4 STG.E.U8 desc[UR36][R10.64+0x51], R209 ;  /* 0x000051d10a00c986 */ /* 0x000fe8000c101124 */
[----:B------:R-:W3:Y:S01]  /*1b280*/  @!P2 LDG.E.U8 R16, desc[UR36][R30.64+0x50] ;  /* 0x000050241e10a981 */ /* 0x000ee2000c1e1100 */
[----:B------:R-:W-:Y:S02]  /*1b290*/  ISETP.LT.OR P5, PT, R0, 0x59, !P6 ;  /* 0x000000590000780c */ /* 0x000fe400077a1670 */
[----:B---3--:R-:W-:-:S05]  /*1b2a0*/  @!P2 PRMT R3, R16, 0x8880, RZ ;  /* 0x000088801003a816 */ /* 0x008fca00000000ff */
[----:B------:R-:W-:-:S04]  /*1b2b0*/  @!P2 IMAD R2, R3, R18, RZ ;  /* 0x000000120302a224 */ /* 0x000fc800078e02ff */
[----:B------:R-:W-:-:S05]  /*1b2c0*/  @!P2 IMAD R210, R210, R17, R2 ;  /* 0x00000011d2d2a224 */ /* 0x000fca00078e0202 */
[----:B------:R3:W-:Y:S01]  /*1b2d0*/  @!P2 STG.E.U8 desc[UR36][R24.64+0x50], R210 ;  /* 0x000050d21800a986 */ /* 0x0007e2000c101124 */
[----:B------:R-:W-:Y:S02]  /*1b2e0*/  ISETP.LT.OR P2, PT, R0, 0x52, !P6 ;  /* 0x000000520000780c */ /* 0x000fe40007741670 */
[----:B0-----:R-:W-:Y:S02]  /*1b2f0*/  @!P5 IADD3 R208, P4, R10, UR59, RZ ;  /* 0x0000003b0ad0dc10 */ /* 0x001fe4000ff9e0ff */
[----:B------:R-:W-:Y:S01]  /*1b300*/  LOP3.LUT R19, R19, 0xfffffeff, RZ, 0xc0, !PT ;  /* 0xfffffeff13137812 */ /* 0x000fe200078ec0ff */
[----:B---3--:R-:W3:Y:S08]  /*1b310*/  LDL.LU.64 R24, [R1+0x290] ;  /* 0x0002900001187983 */ /* 0x008ef00000300a00 */
[----:B------:R-:W4:Y:S01]  /*1b320*/  @!P2 LDG.E.U8 R16, desc[UR36][R30.64+0x51] ;  /* 0x000051241e10a981 */ /* 0x000f22000c1e1100 */
[----:B------:R-:W-:-:S02]  /*1b330*/  @!P5 IADD3.X R209, R11, UR38, RZ, P4, !PT ;  /* 0x000000260bd1dc10 */ /* 0x000fc4000a7fe4ff */
[----:B------:R-:W-:Y:S02]  /*1b340*/  ISETP.LT.OR P4, PT, R0, 0x5a, !P6 ;  /* 0x0000005a0000780c */ /* 0x000fe40007781670 */
[----:B------:R-:W-:-:S11]  /*1b350*/  @P1 LOP3.LUT R19, R19, 0x100, RZ, 0xfc, !PT ;  /* 0x0000010013131812 */ /* 0x000fd600078efcff */
[----:B------:R-:W-:-:S04]  /*1b360*/  @!P4 IADD3 R216, P1, R10, UR59, RZ ;  /* 0x0000003b0ad8cc10 */ /* 0x000fc8000ff3e0ff */
[----:B------:R-:W-:Y:S02]  /*1b370*/  @!P4 IADD3.X R217, R11, UR38, RZ, P1, !PT ;  /* 0x000000260bd9cc10 */ /* 0x000fe40008ffe4ff */
[----:B------:R-:W-:Y:S02]  /*1b380*/  ISETP.LT.OR P1, PT, R0, 0x59, !P3 ;  /* 0x000000590000780c */ /* 0x000fe40005f21670 */
[----:B----4-:R-:W-:-:S05]  /*1b390*/  @!P2 PRMT R3, R16, 0x8880, RZ ;  /* 0x000088801003a816 */ /* 0x010fca00000000ff */
[----:B------:R-:W-:-:S04]  /*1b3a0*/  @!P2 IMAD R2, R3, R18, RZ ;  /* 0x000000120302a224 */ /* 0x000fc800078e02ff */
[----:B------:R-:W-:-:S05]  /*1b3b0*/  @!P2 IMAD R211, R211, R17, R2 ;  /* 0x00000011d3d3a224 */ /* 0x000fca00078e0202 */
[----:B------:R0:W-:Y:S04]  /*1b3c0*/  @!P2 STG.E.U8 desc[UR36][R26.64+0x51], R211 ;  /* 0x000051d31a00a986 */ /* 0x0001e8000c101124 */
[----:B------:R-:W4:Y:S04]  /*1b3d0*/  @!P1 LDG.E.U8 R16, desc[UR36][R28.64+0x58] ;  /* 0x000058241c109981 */ /* 0x000f28000c1e1100 */
[----:B0-----:R-:W3:Y:S01]  /*1b3e0*/  LDL.LU.64 R26, [R1+0x288] ;  /* 0x00028800011a7983 */ /* 0x001ee20000300a00 */
[----:B----4-:R-:W-:-:S05]  /*1b3f0*/  @!P1 PRMT R3, R16, 0x8880, RZ ;  /* 0x0000888010039816 */ /* 0x010fca00000000ff */
[----:B------:R-:W-:-:S04]  /*1b400*/  @!P1 IMAD R2, R3, R18, RZ ;  /* 0x0000001203029224 */ /* 0x000fc800078e02ff */
[----:B------:R-:W-:-:S05]  /*1b410*/  @!P1 IMAD R212, R212, R17, R2 ;  /* 0x00000011d4d49224 */ /* 0x000fca00078e0202 */
[----:B------:R-:W-:Y:S01]  /*1b420*/  @!P1 STG.E.U8 desc[UR36][R10.64+0x58], R212 ;  /* 0x000058d40a009986 */ /* 0x000fe2000c101124 */
[----:B------:R-:W-:-:S13]  /*1b430*/  ISETP.LT.OR P1, PT, R0, 0x5a, !P3 ;  /* 0x0000005a0000780c */ /* 0x000fda0005f21670 */
[----:B------:R-:W4:Y:S02]  /*1b440*/  @!P1 LDG.E.U8 R16, desc[UR36][R28.64+0x59] ;  /* 0x000059241c109981 */ /* 0x000f24000c1e1100 */
[----:B----4-:R-:W-:-:S05]  /*1b450*/  @!P1 PRMT R3, R16, 0x8880, RZ ;  /* 0x0000888010039816 */ /* 0x010fca00000000ff */
[----:B------:R-:W-:-:S04]  /*1b460*/  @!P1 IMAD R2, R3, R18, RZ ;  /* 0x0000001203029224 */ /* 0x000fc800078e02ff */
[----:B------:R-:W-:-:S05]  /*1b470*/  @!P1 IMAD R213, R213, R17, R2 ;  /* 0x00000011d5d59224 */ /* 0x000fca00078e0202 */
[----:B------:R-:W-:Y:S04]  /*1b480*/  @!P1 STG.E.U8 desc[UR36][R10.64+0x59], R213 ;  /* 0x000059d50a009986 */ /* 0x000fe8000c101124 */
[----:B------:R-:W4:Y:S02]  /*1b490*/  @!P5 LDG.E.U8 R16, desc[UR36][R30.64+0x58] ;  /* 0x000058241e10d981 */ /* 0x000f24000c1e1100 */
[----:B----4-:R-:W-:-:S05]  /*1b4a0*/  @!P5 PRMT R3, R16, 0x8880, RZ ;  /* 0x000088801003d816 */ /* 0x010fca00000000ff */
[----:B------:R-:W-:-:S04]  /*1b4b0*/  @!P5 IMAD R2, R3, R18, RZ ;  /* 0x000000120302d224 */ /* 0x000fc800078e02ff */
[----:B------:R-:W-:-:S05]  /*1b4c0*/  @!P5 IMAD R214, R214, R17, R2 ;  /* 0x00000011d6d6d224 */ /* 0x000fca00078e0202 */
[----:B------:R0:W-:Y:S04]  /*1b4d0*/  @!P5 STG.E.U8 desc[UR36][R208.64+0x58], R214 ;  /* 0x000058d6d000d986 */ /* 0x0001e8000c101124 */
[----:B------:R-:W4:Y:S01]  /*1b4e0*/  @!P4 LDG.E.U8 R16, desc[UR36][R30.64+0x59] ;  /* 0x000059241e10c981 */ /* 0x000f22000c1e1100 */
[----:B------:R-:W-:Y:S02]  /*1b4f0*/  LOP3.LUT P2, RZ, R19, 0x8, RZ, 0xc0, !PT ;  /* 0x0000000813ff7812 */ /* 0x000fe4000784c0ff */
        /* <DEDUP_REMOVED lines=9> */
[----:B------:R4:W-:Y:S01]  /*1b590*/  @!P4 STG.E.U8 desc[UR36][R12.64+0x50], R3 ;  /* 0x000050030c00c986 */ /* 0x0009e2000c101124 */
[----:B------:R-:W-:-:S13]  /*1b5a0*/  ISETP.LT.OR P4, PT, R0, 0x52, !P2 ;  /* 0x000000520000780c */ /* 0x000fda0005781670 */
[----:B------:R-:W2:Y:S01]  /*1b5b0*/  @!P4 LDG.E.U8 R16, desc[UR36][R236.64+0x51] ;  /* 0x00005124ec10c981 */ /* 0x000ea2000c1e1100 */
[----:B------:R-:W-:-:S13]  /*1b5c0*/  ISETP.LT.OR P1, PT, R0, 0x61, !P6 ;  /* 0x000000610000780c */ /* 0x000fda0007721670 */
[----:B------:R-:W-:-:S04]  /*1b5d0*/  @!P1 IADD3 R210, P3, R10, UR59, RZ ;  /* 0x0000003b0ad29c10 */ /* 0x000fc8000ff7e0ff */
[----:B------:R-:W-:Y:S02]  /*1b5e0*/  @!P1 IADD3.X R211, R11, UR38, RZ, P3, !PT ;  /* 0x000000260bd39c10 */ /* 0x000fe40009ffe4ff */
[----:B------:R-:W-:-:S13]  /*1b5f0*/  ISETP.LT.OR P3, PT, R0, 0x62, !P6 ;  /* 0x000000620000780c */ /* 0x000fda0007761670 */
[----:B0-----:R-:W-:-:S04]  /*1b600*/  @!P3 IADD3 R208, P5, R10, UR59, RZ ;  /* 0x0000003b0ad0bc10 */ /* 0x001fc8000ffbe0ff */
[----:B------:R-:W-:Y:S02]  /*1b610*/  @!P3 IADD3.X R209, R11, UR38, RZ, P5, !PT ;  /* 0x000000260bd1bc10 */ /* 0x000fe4000affe4ff */
[----:B------:R-:W-:Y:S02]  /*1b620*/  LOP3.LUT P3, RZ, R19, 0x80, RZ, 0xc0, !PT ;  /* 0x0000008013ff7812 */ /* 0x000fe4000786c0ff */
[----:B--2---:R-:W-:-:S05]  /*1b630*/  @!P4 PRMT R213, R16, 0x8880, RZ ;  /* 0x0000888010d5c816 */ /* 0x004fca00000000ff */
[----:B------:R-:W-:-:S04]  /*1b640*/  @!P4 IMAD R2, R213, R18, RZ ;  /* 0x00000012d502c224 */ /* 0x000fc800078e02ff */
[----:B------:R-:W-:-:S05]  /*1b650*/  @!P4 IMAD R213, R201, R17, R2 ;  /* 0x00000011c9d5c224 */ /* 0x000fca00078e0202 */
[----:B------:R-:W-:Y:S01]  /*1b660*/  @!P4 STG.E.U8 desc[UR36][R12.64+0x51], R213 ;  /* 0x000051d50c00c986 */ /* 0x000fe2000c101124 */
[----:B------:R-:W-:-:S13]  /*1b670*/  ISETP.LT.OR P4, PT, R0, 0x51, !P3 ;  /* 0x000000510000780c */ /* 0x000fda0005f81670 */
[----:B------:R-:W4:Y:S01]  /*1b680*/  @!P4 LDG.E.U8 R16, desc[UR36][R234.64+0x50] ;  /* 0x00005024ea10c981 */ /* 0x000f22000c1e1100 */
[----:B------:R-:W-:-:S04]  /*1b690*/  @!P4 IADD3 R200, P5, R12, UR59, RZ ;  /* 0x0000003b0cc8cc10 */ /* 0x000fc8000ffbe0ff */
[----:B------:R-:W-:Y:S02]  /*1b6a0*/  @!P4 IADD3.X R201, R13, UR38, RZ, P5, !PT ;  /* 0x000000260dc9cc10 */ /* 0x000fe4000affe4ff */
[----:B----4-:R-:W-:-:S05]  /*1b6b0*/  @!P4 PRMT R3, R16, 0x8880, RZ ;  /* 0x000088801003c816 */ /* 0x010fca00000000ff */
[----:B------:R-:W-:-:S04]  /*1b6c0*/  @!P4 IMAD R2, R3, R18, RZ ;  /* 0x000000120302c224 */ /* 0x000fc800078e02ff */
[----:B------:R-:W-:-:S05]  /*1b6d0*/  @!P4 IMAD R3, R202, R17, R2 ;  /* 0x00000011ca03c224 */ /* 0x000fca00078e0202 */
[----:B------:R0:W-:Y:S01]  /*1b6e0*/  @!P4 STG.E.U8 desc[UR36][R200.64+0x50], R3 ;  /* 0x00005003c800c986 */ /* 0x0001e2000c101124 */
[----:B------:R-:W-:-:S13]  /*1b6f0*/  ISETP.LT.OR P4, PT, R0, 0x52, !P3 ;  /* 0x000000520000780c */ /* 0x000fda0005f81670 */
[----:B------:R-:W2:Y:S01]  /*1b700*/  @!P4 LDG.E.U8 R16, desc[UR36][R234.64+0x51] ;  /* 0x00005124ea10c981 */ /* 0x000ea2000c1e1100 */
[----:B0-----:R-:W-:-:S04]  /*1b710*/  @!P4 IADD3 R200, P5, R12, UR59, RZ ;  /* 0x0000003b0cc8cc10 */ /* 0x001fc8000ffbe0ff */
[----:B------:R-:W-:Y:S02]  /*1b720*/  @!P4 IADD3.X R201, R13, UR38, RZ, P5, !PT ;  /* 0x000000260dc9cc10 */ /* 0x000fe4000affe4ff */
[----:B--2---:R-:W-:-:S05]  /*1b730*/  @!P4 PRMT R213, R16, 0x8880, RZ ;  /* 0x0000888010d5c816 */ /* 0x004fca00000000ff */
[----:B------:R-:W-:-:S04]  /*1b740*/  @!P4 IMAD R2, R213, R18, RZ ;  /* 0x00000012d502c224 */ /* 0x000fc800078e02ff */
[----:B------:R-:W-:-:S05]  /*1b750*/  @!P4 IMAD R203, R203, R17, R2 ;  /* 0x00000011cbcbc224 */ /* 0x000fca00078e0202 */
[----:B------:R0:W-:Y:S01]  /*1b760*/  @!P4 STG.E.U8 desc[UR36][R200.64+0x51], R203 ;  /* 0x000051cbc800c986 */ /* 0x0001e2000c101124 */
[----:B------:R-:W-:-:S13]  /*1b770*/  ISETP.LT.OR P4, PT, R0, 0x59, !P2 ;  /* 0x000000590000780c */ /* 0x000fda0005781670 */
[----:B------:R-:W2:Y:S02]  /*1b780*/  @!P4 LDG.E.U8 R16, desc[UR36][R236.64+0x58] ;  /* 0x00005824ec10c981 */ /* 0x000ea4000c1e1100 */
[----:B--2---:R-:W-:-:S05]  /*1b790*/  @!P4 PRMT R3, R16, 0x8880, RZ ;  /* 0x000088801003c816 */ /* 0x004fca00000000ff */
[----:B------:R-:W-:-:S04]  /*1b7a0*/  @!P4 IMAD R2, R3, R18, RZ ;  /* 0x000000120302c224 */ /* 0x000fc800078e02ff */
[----:B------:R-:W-:-:S05]  /*1b7b0*/  @!P4 IMAD R3, R204, R17, R2 ;  /* 0x00000011cc03c224 */ /* 0x000fca00078e0202 */
[----:B------:R2:W-:Y:S01]  /*1b7c0*/  @!P4 STG.E.U8 desc[UR36][R12.64+0x58], R3 ;  /* 0x000058030c00c986 */ /* 0x0005e2000c101124 */
[----:B------:R-:W-:-:S13]  /*1b7d0*/  ISETP.LT.OR P4, PT, R0, 0x5a, !P2 ;  /* 0x0000005a0000780c */ /* 0x000fda0005781670 */
[----:B------:R-:W4:Y:S02]  /*1b7e0*/  @!P4 LDG.E.U8 R16, desc[UR36][R236.64+0x59] ;  /* 0x00005924ec10c981 */ /* 0x000f24000c1e1100 */
[----:B----4-:R-:W-:-:S05]  /*1b7f0*/  @!P4 PRMT R202, R16, 0x8880, RZ ;  /* 0x0000888010cac816 */ /* 0x010fca00000000ff */
[----:B0-----:R-:W-:-:S04]  /*1b800*/  @!P4 IMAD.MOV.U32 R201, RZ, RZ, R202 ;  /* 0x000000ffffc9c224 */ /* 0x001fc800078e00ca */
[----:B------:R-:W-:-:S04]  /*1b810*/  @!P4 IMAD R2, R201, R18, RZ ;  /* 0x00000012c902c224 */ /* 0x000fc800078e02ff */
[----:B------:R-:W-:-:S05]  /*1b820*/  @!P4 IMAD R205, R205, R17, R2 ;  /* 0x00000011cdcdc224 */ /* 0x000fca00078e0202 */
[----:B------:R-:W-:Y:S01]  /*1b830*/  @!P4 STG.E.U8 desc[UR36][R12.64+0x59], R205 ;  /* 0x000059cd0c00c986 */ /* 0x000fe2000c101124 */
[----:B------:R-:W-:-:S13]  /*1b840*/  ISETP.LT.OR P4, PT, R0, 0x59, !P3 ;  /* 0x000000590000780c */ /* 0x000fda0005f81670 */
[----:B------:R-:W2:Y:S01]  /*1b850*/  @!P4 LDG.E.U8 R16, desc[UR36][R234.64+0x58] ;  /* 0x00005824ea10c981 */ /* 0x000ea2000c1e1100 */
[----:B------:R-:W-:-:S04]  /*1b860*/  @!P4 IADD3 R200, P5, R12, UR59, RZ ;  /* 0x0000003b0cc8cc10 */ /* 0x000fc8000ffbe0ff */
[----:B------:R-:W-:Y:S02]  /*1b870*/  @!P4 IADD3.X R201, R13, UR38, RZ, P5, !PT ;  /* 0x000000260dc9cc10 */ /* 0x000fe4000affe4ff */
[----:B--2---:R-:W-:-:S05]  /*1b880*/  @!P4 PRMT R3, R16, 0x8880, RZ ;  /* 0x000088801003c816 */ /* 0x004fca00000000ff */
[----:B------:R-:W-:-:S04]  /*1b890*/  @!P4 IMAD R2, R3, R18, RZ ;  /* 0x000000120302c224 */ /* 0x000fc800078e02ff */
[----:B------:R-:W-:-:S05]  /*1b8a0*/  @!P4 IMAD R3, R206, R17, R2 ;  /* 0x00000011ce03c224 */ /* 0x000fca00078e0202 */
[----:B------:R0:W-:Y:S01]  /*1b8b0*/  @!P4 STG.E.U8 desc[UR36][R200.64+0x58], R3 ;  /* 0x00005803c800c986 */ /* 0x0001e2000c101124 */
[----:B------:R-:W-:-:S13]  /*1b8c0*/  ISETP.LT.OR P4, PT, R0, 0x5a, !P3 ;  /* 0x0000005a0000780c */ /* 0x000fda0005f81670 */
[----:B------:R-:W2:Y:S01]  /*1b8d0*/  @!P4 LDG.E.U8 R16, desc[UR36][R234.64+0x59] ;  /* 0x00005924ea10c981 */ /* 0x000ea2000c1e1100 */
[----:B0-----:R-:W-:Y:S02]  /*1b8e0*/  @!P4 IADD3 R200, P5, R12, UR59, RZ ;  /* 0x0000003b0cc8cc10 */ /* 0x001fe4000ffbe0ff */
[----:B------:R-:W-:Y:S02]  /*1b8f0*/  P2R R3, PR, RZ, 0x8 ;  /* 0x00000008ff037803 */ /* 0x000fe40000000000 */
[----:B------:R-:W-:Y:S02]  /*1b900*/  @!P4 IADD3.X R201, R13, UR38, RZ, P5, !PT ;  /* 0x000000260dc9cc10 */ /* 0x000fe4000affe4ff */
[----:B------:R-:W-:Y:S02]  /*1b910*/  LOP3.LUT P3, RZ, R19, 0x2, RZ, 0xc0, !PT ;  /* 0x0000000213ff7812 */ /* 0x000fe4000786c0ff */
        /* <DEDUP_REMOVED lines=11> */
[----:B------:R-:W4:Y:S01]  /*1b9d0*/  @!P4 LDG.E.U8 R16, desc[UR36][R232.64+0x51] ;  /* 0x00005124e810c981 */ /* 0x000f22000c1e1100 */
[----:B------:R-:W-:Y:S02]  /*1b9e0*/  LOP3.LUT P2, RZ, R19, 0x40, RZ, 0xc0, !PT ;  /* 0x0000004013ff7812 */ /* 0x000fe4000784c0ff */
        /* <DEDUP_REMOVED lines=26> */
[----:B------:R-:W-:Y:S01]  /*1bb90*/  @!P4 STG.E.U8 desc[UR36][R4.64+0x58], R201 ;  /* 0x000058c90400c986 */ /* 0x000fe2000c101124 */
[----:B------:R-:W-:-:S13]  /*1bba0*/  ISETP.LT.OR P4, PT, R0, 0x5a, !P3 ;  /* 0x0000005a0000780c */ /* 0x000fda0005f81670 */
[----:B------:R-:W2:Y:S02]  /*1bbb0*/  @!P4 LDG.E.U8 R16, desc[UR36][R232.64+0x59] ;  /* 0x00005924e810c981 */ /* 0x000ea4000c1e1100 */
[----:B--2---:R-:W-:-:S05]  /*1bbc0*/  @!P4 PRMT R194, R16, 0x8880, RZ ;  /* 0x0000888010c2c816 */ /* 0x004fca00000000ff */
        /* <DEDUP_REMOVED lines=21> */
[----:B------:R-:W-:-:S13]  /*1bd20*/  ISETP.LT.OR P4, PT, R0, 0x51, !P1 ;  /* 0x000000510000780c */ /* 0x000fda0004f81670 */
[----:B------:R-:W2:Y:S01]  /*1bd30*/  @!P4 LDG.E.U8 R16, desc[UR36][R14.64+0x50] ;  /* 0x000050240e10c981 */ /* 0x000ea2000c1e1100 */
[----:B0-----:R-:W-:Y:S02]  /*1bd40*/  @!P4 IMAD.MOV.U32 R192, RZ, RZ, R8 ;  /* 0x000000ffffc0c224 */ /* 0x001fe400078e0008 */
[----:B------:R-:W-:Y:S01]  /*1bd50*/  @!P4 IMAD.MOV.U32 R193, RZ, RZ, R7 ;  /* 0x000000ffffc1c224 */ /* 0x000fe200078e0007 */
[----:B--2---:R-:W-:-:S05]  /*1bd60*/  @!P4 PRMT R195, R16, 0x8880, RZ ;  /* 0x0000888010c3c816 */ /* 0x004fca00000000ff */
[----:B------:R-:W-:-:S04]  /*1bd70*/  @!P4 IMAD R2, R195, R18, RZ ;  /* 0x00000012c302c224 */ /* 0x000fc800078e02ff */
[----:B------:R-:W-:-:S05]  /*1bd80*/  @!P4 IMAD R197, R184, R17, R2 ;  /* 0x00000011b8c5c224 */ /* 0x000fca00078e0202 */
[----:B------:R0:W-:Y:S01]  /*1bd90*/  @!P4 STG.E.U8 desc[UR36][R192.64+0x50], R197 ;  /* 0x000050c5c000c986 */ /* 0x0001e2000c101124 */
[----:B------:R-:W-:-:S13]  /*1bda0*/  ISETP.LT.OR P4, PT, R0, 0x52, !P1 ;  /* 0x000000520000780c */ /* 0x000fda0004f81670 */
[----:B------:R-:W2:Y:S01]  /*1bdb0*/  @!P4 LDG.E.U8 R16, desc[UR36][R14.64+0x51] ;  /* 0x000051240e10c981 */ /* 0x000ea2000c1e1100 */
[----:B------:R-:W-:Y:S01]  /*1bdc0*/  @!P4 IMAD.MOV.U32 R184, RZ, RZ, R8 ;  /* 0x000000ffffb8c224 */ /* 0x000fe200078e0008 */
[----:B--2---:R-:W-:-:S05]  /*1bdd0*/  @!P4 PRMT R195, R16, 0x8880, RZ ;  /* 0x0000888010c3c816 */ /* 0x004fca00000000ff */
[----:B------:R-:W-:-:S04]  /*1bde0*/  @!P4 IMAD R2, R195, R18, RZ ;  /* 0x00000012c302c224 */ /* 0x000fc800078e02ff */
[----:B------:R-:W-:Y:S02]  /*1bdf0*/  @!P4 IMAD R199, R185, R17, R2 ;  /* 0x00000011b9c7c224 */ /* 0x000fe400078e0202 */
[----:B------:R-:W-:-:S05]  /*1be00*/  @!P4 IMAD.MOV.U32 R185, RZ, RZ, R7 ;  /* 0x000000ffffb9c224 */ /* 0x000fca00078e0007 */
[----:B------:R2:W-:Y:S01]  /*1be10*/  @!P4 STG.E.U8 desc[UR36][R184.64+0x51], R199 ;  /* 0x000051c7b800c986 */ /* 0x0005e2000c101124 */
[----:B------:R-:W-:-:S13]  /*1be20*/  ISETP.LT.OR P4, PT, R0, 0x51, !P0 ;  /* 0x000000510000780c */ /* 0x000fda0004781670 */
[----:B------:R-:W0:Y:S01]  /*1be30*/  @!P4 LDG.E.U8 R16, desc[UR36][R20.64+0x50] ;  /* 0x000050241410c981 */ /* 0x000e22000c1e1100 */
[----:B------:R-:W-:-:S04]  /*1be40*/  @!P4 IADD3 R194, P5, R8, UR59, RZ ;  /* 0x0000003b08c2cc10 */ /* 0x000fc8000ffbe0ff */
[----:B------:R-:W-:Y:S02]  /*1be50*/  @!P4 IADD3.X R195, R7, UR38, RZ, P5, !PT ;  /* 0x0000002607c3cc10 */ /* 0x000fe4000affe4ff */
[----:B0-----:R-:W-:-:S05]  /*1be60*/  @!P4 PRMT R193, R16, 0x8880, RZ ;  /* 0x0000888010c1c816 */ /* 0x001fca00000000ff */
[----:B------:R-:W-:-:S04]  /*1be70*/  @!P4 IMAD R2, R193, R18, RZ ;  /* 0x00000012c102c224 */ /* 0x000fc800078e02ff */
[----:B------:R-:W-:-:S05]  /*1be80*/  @!P4 IMAD R193, R186, R17, R2 ;  /* 0x00000011bac1c224 */ /* 0x000fca00078e0202 */
[----:B------:R-:W-:Y:S01]  /*1be90*/  @!P4 STG.E.U8 desc[UR36][R194.64+0x50], R193 ;  /* 0x000050c1c200c986 */ /* 0x000fe2000c101124 */
[----:B------:R-:W-:-:S13]  /*1bea0*/  ISETP.LT.OR P4, PT, R0, 0x52, !P0 ;  /* 0x000000520000780c */ /* 0x000fda0004781670 */
[----:B------:R-:W4:Y:S01]  /*1beb0*/  @!P4 LDG.E.U8 R16, desc[UR36][R20.64+0x51] ;  /* 0x000051241410c981 */ /* 0x000f22000c1e1100 */
[----:B--2---:R-:W-:-:S04]  /*1bec0*/  @!P4 IADD3 R184, P5, R8, UR59, RZ ;  /* 0x0000003b08b8cc10 */ /* 0x004fc8000ffbe0ff */
[----:B------:R-:W-:Y:S02]  /*1bed0*/  @!P4 IADD3.X R185, R7, UR38, RZ, P5, !PT ;  /* 0x0000002607b9cc10 */ /* 0x000fe4000affe4ff */
[----:B----4-:R-:W-:-:S05]  /*1bee0*/  @!P4 PRMT R197, R16, 0x8880, RZ ;  /* 0x0000888010c5c816 */ /* 0x010fca00000000ff */
[----:B------:R-:W-:-:S04]  /*1bef0*/  @!P4 IMAD R2, R197, R18, RZ ;  /* 0x00000012c502c224 */ /* 0x000fc800078e02ff */
[----:B------:R-:W-:-:S05]  /*1bf00*/  @!P4 IMAD R187, R187, R17, R2 ;  /* 0x00000011bbbbc224 */ /* 0x000fca00078e0202 */
[----:B------:R0:W-:Y:S01]  /*1bf10*/  @!P4 STG.E.U8 desc[UR36][R184.64+0x51], R187 ;  /* 0x000051bbb800c986 */ /* 0x0001e2000c101124 */
[----:B------:R-:W-:-:S13]  /*1bf20*/  ISETP.LT.OR P4, PT, R0, 0x59, !P1 ;  /* 0x000000590000780c */ /* 0x000fda0004f81670 */
[----:B------:R-:W2:Y:S01]  /*1bf30*/  @!P4 LDG.E.U8 R16, desc[UR36][R14.64+0x58] ;  /* 0x000058240e10c981 */ /* 0x000ea2000c1e1100 */
[----:B0-----:R-:W-:Y:S01]  /*1bf40*/  @!P4 MOV R184, R8 ;  /* 0x0000000800b8c202 */ /* 0x001fe20000000f00 */
[----:B------:R-:W-:Y:S01]  /*1bf50*/  @!P4 IMAD.MOV.U32 R185, RZ, RZ, R7 ;  /* 0x000000ffffb9c224 */ /* 0x000fe200078e0007 */
        /* <DEDUP_REMOVED lines=21> */
[----:B------:R-:W4:Y:S01]  /*1c0b0*/  @!P4 LDG.E.U8 R16, desc[UR36][R20.64+0x59] ;  /* 0x000059241410c981 */ /* 0x000f22000c1e1100 */
[----:B0-----:R-:W-:Y:S02]  /*1c0c0*/  @!P4 IADD3 R184, P5, R8, UR59, RZ ;  /* 0x0000003b08b8cc10 */ /* 0x001fe4000ffbe0ff */
[----:B------:R-:W-:Y:S02]  /*1c0d0*/  LOP3.LUT P3, RZ, R19, 0x4, RZ, 0xc0, !PT ;  /* 0x0000000413ff7812 */ /* 0x000fe4000786c0ff */
[----:B------:R-:W-:Y:S02]  /*1c0e0*/  @!P4 IADD3.X R185, R7, UR38, RZ, P5, !PT ;  /* 0x0000002607b9cc10 */ /* 0x000fe4000affe4ff */
[----:B----4-:R-:W-:-:S05]  /*1c0f0*/  @!P4 PRMT R189, R16, 0x8880, RZ ;  /* 0x0000888010bdc816 */ /* 0x010fca00000000ff */
        /* <DEDUP_REMOVED lines=11> */
[----:B------:R-:W-:Y:S02]  /*1c1b0*/  P2R R196, PR, RZ, 0x4 ;  /* 0x00000004ffc47803 */ /* 0x000fe40000000000 */
[----:B------:R-:W-:Y:S02]  /*1c1c0*/  ISETP.LT.OR P2, PT, R0, 0x61, !P6 ;  /* 0x000000610000780c */ /* 0x000fe40007741670 */
[----:B----4-:R-:W-:-:S05]  /*1c1d0*/  @!P4 PRMT R176, R16, 0x8880, RZ ;  /* 0x0000888010b0c816 */ /* 0x010fca00000000ff */
[----:B0-----:R-:W-:-:S04]  /*1c1e0*/  @!P4 IMAD.MOV.U32 R185, RZ, RZ, R176 ;  /* 0x000000ffffb9c224 */ /* 0x001fc800078e00b0 */
[----:B------:R-:W-:-:S04]  /*1c1f0*/  @!P4 IMAD R2, R185, R18, RZ ;  /* 0x00000012b902c224 */ /* 0x000fc800078e02ff */
[----:B------:R-:W-:-:S05]  /*1c200*/  @!P4 IMAD R177, R177, R17, R2 ;  /* 0x00000011b1b1c224 */ /* 0x000fca00078e0202 */
[----:B------:R0:W-:Y:S04]  /*1c210*/  @!P4 STG.E.U8 desc[UR36][R10.64+0x61], R177 ;  /* 0x000061b10a00c986 */ /* 0x0001e8000c101124 */
[----:B------:R-:W2:Y:S01]  /*1c220*/  @!P2 LDG.E.U8 R16, desc[UR36][R30.64+0x60] ;  /* 0x000060241e10a981 */ /* 0x000ea2000c1e1100 */
[----:B------:R-:W-:Y:S02]  /*1c230*/  ISETP.LT.OR P5, PT, R0, 0x69, !P6 ;  /* 0x000000690000780c */ /* 0x000fe400077a1670 */
[----:B--2---:R-:W-:-:S05]  /*1c240*/  @!P2 PRMT R187, R16, 0x8880, RZ ;  /* 0x0000888010bba816 */ /* 0x004fca00000000ff */
[----:B------:R-:W-:-:S04]  /*1c250*/  @!P2 IMAD R2, R187, R18, RZ ;  /* 0x00000012bb02a224 */ /* 0x000fc800078e02ff */
[----:B------:R-:W-:-:S05]  /*1c260*/  @!P2 IMAD R189, R178, R17, R2 ;  /* 0x00000011b2bda224 */ /* 0x000fca00078e0202 */
[----:B------:R2:W-:Y:S01]  /*1c270*/  @!P2 STG.E.U8 desc[UR36][R210.64+0x60], R189 ;  /* 0x000060bdd200a986 */ /* 0x0005e2000c101124 */
[----:B------:R-:W-:-:S13]  /*1c280*/  ISETP.LT.OR P2, PT, R0, 0x62, !P6 ;  /* 0x000000620000780c */ /* 0x000fda0007741670 */
[----:B------:R-:W0:Y:S01]  /*1c290*/  @!P2 LDG.E.U8 R16, desc[UR36][R30.64+0x61] ;  /* 0x000061241e10a981 */ /* 0x000e22000c1e1100 */
[----:B------:R-:W-:-:S04]  /*1c2a0*/  @!P5 IADD3 R184, P4, R10, UR59, RZ ;  /* 0x0000003b0ab8dc10 */ /* 0x000fc8000ff9e0ff */
[----:B------:R-:W-:Y:S02]  /*1c2b0*/  @!P5 IADD3.X R185, R11, UR38, RZ, P4, !PT ;  /* 0x000000260bb9dc10 */ /* 0x000fe4000a7fe4ff */
[----:B------:R-:W-:Y:S02]  /*1c2c0*/  ISETP.LT.OR P4, PT, R0, 0x6a, !P6 ;  /* 0x0000006a0000780c */ /* 0x000fe40007781670 */
[----:B------:R-:W-:-:S11]  /*1c2d0*/  P2R R188, PR, RZ, 0x2 ;  /* 0x00000002ffbc7803 */ /* 0x000fd60000000000 */
[----:B------:R-:W-:-:S04]  /*1c2e0*/  @!P4 IADD3 R186, P1, R10, UR59, RZ ;  /* 0x0000003b0abacc10 */ /* 0x000fc8000ff3e0ff */
[----:B------:R-:W-:Y:S02]  /*1c2f0*/  @!P4 IADD3.X R187, R11, UR38, RZ, P1, !PT ;  /* 0x000000260bbbcc10 */ /* 0x000fe40008ffe4ff */
[----:B------:R-:W-:Y:S02]  /*1c300*/  ISETP.LT.OR P1, PT, R0, 0x69, !P3 ;  /* 0x000000690000780c */ /* 0x000fe40005f21670 */
[----:B0-----:R-:W-:-:S05]  /*1c310*/  @!P2 PRMT R177, R16, 0x8880, RZ ;  /* 0x0000888010b1a816 */ /* 0x001fca00000000ff */
[----:B------:R-:W-:-:S04]  /*1c320*/  @!P2 IMAD R2, R177, R18, RZ ;  /* 0x00000012b102a224 */ /* 0x000fc800078e02ff */
[----:B------:R-:W-:-:S05]  /*1c330*/  @!P2 IMAD R179, R179, R17, R2 ;  /* 0x00000011b3b3a224 */ /* 0x000fca00078e0202 */
[----:B------:R0:W-:Y:S04]  /*1c340*/  @!P2 STG.E.U8 desc[UR36][R208.64+0x61], R179 ;  /* 0x000061b3d000a986 */ /* 0x0001e8000c101124 */
[----:B------:R-:W4:Y:S02]  /*1c350*/  @!P1 LDG.E.U8 R16, desc[UR36][R28.64+0x68] ;  /* 0x000068241c109981 */ /* 0x000f24000c1e1100 */
[----:B----4-:R-:W-:-:S05]  /*1c360*/  @!P1 PRMT R177, R16, 0x8880, RZ ;  /* 0x0000888010b19816 */ /* 0x010fca00000000ff */
[----:B------:R-:W-:-:S04]  /*1c370*/  @!P1 IMAD R2, R177, R18, RZ ;  /* 0x00000012b1029224 */ /* 0x000fc800078e02ff */
[----:B--2---:R-:W-:-:S05]  /*1c380*/  @!P1 IMAD R189, R180, R17, R2 ;  /* 0x00000011b4bd9224 */ /* 0x004fca00078e0202 */
[----:B------:R2:W-:Y:S01]  /*1c390*/  @!P1 STG.E.U8 desc[UR36][R10.64+0x68], R189 ;  /* 0x000068bd0a009986 */ /* 0x0005e2000c101124 */
[----:B------:R-:W-:-:S13]  /*1c3a0*/  ISETP.LT.OR P1, PT, R0, 0x6a, !P3 ;  /* 0x0000006a0000780c */ /* 0x000fda0005f21670 */
[----:B------:R-:W4:Y:S02]  /*1c3b0*/  @!P1 LDG.E.U8 R16, desc[UR36][R28.64+0x69] ;  /* 0x000069241c109981 */ /* 0x000f24000c1e1100 */
[----:B----4-:R-:W-:-:S05]  /*1c3c0*/  @!P1 PRMT R177, R16, 0x8880, RZ ;  /* 0x0000888010b19816 */ /* 0x010fca00000000ff */
[----:B------:R-:W-:-:S04]  /*1c3d0*/  @!P1 IMAD R2, R177, R18, RZ ;  /* 0x00000012b1029224 */ /* 0x000fc800078e02ff */
[----:B------:R-:W-:-:S05]  /*1c3e0*/  @!P1 IMAD R181, R181, R17, R2 ;  /* 0x00000011b5b59224 */ /* 0x000fca00078e0202 */
[----:B------:R4:W-:Y:S04]  /*1c3f0*/  @!P1 STG.E.U8 desc[UR36][R10.64+0x69], R181 ;  /* 0x000069b50a009986 */ /* 0x0009e8000c101124 */
[----:B------:R-:W0:Y:S01]  /*1c400*/  @!P5 LDG.E.U8 R16, desc[UR36][R30.64+0x68] ;  /* 0x000068241e10d981 */ /* 0x000e22000c1e1100 */
[----:B------:R-:W-:Y:S02]  /*1c410*/  ISETP.LT.OR P1, PT, R0, 0x71, !P6 ;  /* 0x000000710000780c */ /* 0x000fe40007721670 */
[----:B0-----:R-:W-:-:S05]  /*1c420*/  @!P5 PRMT R179, R16, 0x8880, RZ ;  /* 0x0000888010b3d816 */ /* 0x001fca00000000ff */
[----:B------:R-:W-:-:S04]  /*1c430*/  @!P5 IMAD R2, R179, R18, RZ ;  /* 0x00000012b302d224 */ /* 0x000fc800078e02ff */
[----:B--2---:R-:W-:-:S05]  /*1c440*/  @!P5 IMAD R189, R182, R17, R2 ;  /* 0x00000011b6bdd224 */ /* 0x004fca00078e0202 */
[----:B------:R-:W-:Y:S04]  /*1c450*/  @!P5 STG.E.U8 desc[UR36][R184.64+0x68], R189 ;  /* 0x000068bdb800d986 */ /* 0x000fe8000c101124 */
[----:B------:R-:W2:Y:S01]  /*1c460*/  @!P4 LDG.E.U8 R16, desc[UR36][R30.64+0x69] ;  /* 0x000069241e10c981 */ /* 0x000ea2000c1e1100 */
[----:B------:R-:W-:-:S04]  /*1c470*/  @!P1 IADD3 R176, P3, R10, UR59, RZ ;  /* 0x0000003b0ab09c10 */ /* 0x000fc8000ff7e0ff */
[----:B------:R-:W-:Y:S02]  /*1c480*/  @!P1 IADD3.X R177, R11, UR38, RZ, P3, !PT ;  /* 0x000000260bb19c10 */ /* 0x000fe40009ffe4ff */
[----:B------:R-:W-:-:S13]  /*1c490*/  ISETP.LT.OR P3, PT, R0, 0x72, !P6 ;  /* 0x000000720000780c */ /* 0x000fda0007761670 */
[----:B------:R-:W-:-:S04]  /*1c4a0*/  @!P3 IADD3 R178, P5, R10, UR59, RZ ;  /* 0x0000003b0ab2bc10 */ /* 0x000fc8000ffbe0ff */
[----:B------:R-:W-:Y:S02]  /*1c4b0*/  @!P3 IADD3.X R179, R11, UR38, RZ, P5, !PT ;  /* 0x000000260bb3bc10 */ /* 0x000fe4000affe4ff */
[----:B------:R-:W-:Y:S02]  /*1c4c0*/  ISETP.NE.AND P3, PT, R3, RZ, PT ;  /* 0x000000ff0300720c */ /* 0x000fe40003f65270 */
[----:B------:R-:W-:Y:S02]  /*1c4d0*/  LOP3.LUT P2, RZ, R19, 0x8, RZ, 0xc0, !PT ;  /* 0x0000000813ff7812 */ /* 0x000fe4000784c0ff */
[----:B--2---:R-:W-:-:S05]  /*1c4e0*/  @!P4 PRMT R3, R16, 0x8880, RZ ;  /* 0x000088801003c816 */ /* 0x004fca00000000ff */
[----:B------:R-:W-:-:S04]  /*1c4f0*/  @!P4 IMAD R2, R3, R18, RZ ;  /* 0x000000120302c224 */ /* 0x000fc800078e02ff */
[----:B------:R-:W-:-:S05]  /*1c500*/  @!P4 IMAD R183, R183, R17, R2 ;  /* 0x00000011b7b7c224 */ /* 0x000fca00078e0202 */
[----:B------:R-:W-:Y:S01]  /*1c510*/  @!P4 STG.E.U8 desc[UR36][R186.64+0x69], R183 ;  /* 0x000069b7ba00c986 */ /* 0x000fe2000c101124 */
        /* <DEDUP_REMOVED lines=19> */
[----:B------:R0:W-:Y:S01]  /*1c650*/  @!P4 STG.E.U8 desc[UR36][R168.64+0x60], R3 ;  /* 0x00006003a800c986 */ /* 0x0001e2000c101124 */
[----:B------:R-:W-:-:S13]  /*1c660*/  ISETP.LT.OR P4, PT, R0, 0x62, !P3 ;  /* 0x000000620000780c */ /* 0x000fda0005f81670 */
[----:B------:R-:W4:Y:S01]  /*1c670*/  @!P4 LDG.E.U8 R16, desc[UR36][R234.64+0x61] ;  /* 0x00006124ea10c981 */ /* 0x000f22000c1e1100 */
[----:B------:R-:W-:-:S04]  /*1c680*/  @!P4 IADD3 R180, P5, R12, UR59, RZ ;  /* 0x0000003b0cb4cc10 */ /* 0x000fc8000ffbe0ff */
[----:B--2---:R-:W-:Y:S02]  /*1c690*/  @!P4 IADD3.X R181, R13, UR38, RZ, P5, !PT ;  /* 0x000000260db5cc10 */ /* 0x004fe4000affe4ff */
[----:B----4-:R-:W-:-:S05]  /*1c6a0*/  @!P4 PRMT R183, R16, 0x8880, RZ ;  /* 0x0000888010b7c816 */ /* 0x010fca00000000ff */
[----:B------:R-:W-:-:S04]  /*1c6b0*/  @!P4 IMAD R2, R183, R18, RZ ;  /* 0x00000012b702c224 */ /* 0x000fc800078e02ff */
[----:B------:R-:W-:-:S05]  /*1c6c0*/  @!P4 IMAD R171, R171, R17, R2 ;  /* 0x00000011ababc224 */ /* 0x000fca00078e0202 */
[----:B------:R-:W-:Y:S01]  /*1c6d0*/  @!P4 STG.E.U8 desc[UR36][R180.64+0x61], R171 ;  /* 0x000061abb400c986 */ /* 0x000fe2000c101124 */
[----:B------:R-:W-:-:S13]  /*1c6e0*/  ISETP.LT.OR P4, PT, R0, 0x69, !P2 ;  /* 0x000000690000780c */ /* 0x000fda0005781670 */
[----:B------:R-:W0:Y:S02]  /*1c6f0*/  @!P4 LDG.E.U8 R16, desc[UR36][R236.64+0x68] ;  /* 0x00006824ec10c981 */ /* 0x000e24000c1e1100 */
[----:B0-----:R-:W-:-:S05]  /*1c700*/  @!P4 PRMT R3, R16, 0x8880, RZ ;  /* 0x000088801003c816 */ /* 0x001fca00000000ff */
        /* <DEDUP_REMOVED lines=18> */
[----:B------:R-:W2:Y:S01]  /*1c830*/  @!P4 LDG.E.U8 R16, desc[UR36][R234.64+0x69] ;  /* 0x00006924ea10c981 */ /* 0x000ea2000c1e1100 */
[----:B------:R-:W-:Y:S02]  /*1c840*/  @!P4 IADD3 R170, P5, R12, UR59, RZ ;  /* 0x0000003b0caacc10 */ /* 0x000fe4000ffbe0ff */
[----:B------:R-:W-:Y:S02]  /*1c850*/  P2R R172, PR, RZ, 0x8 ;  /* 0x00000008ffac7803 */ /* 0x000fe40000000000 */
[----:B------:R-:W-:Y:S02]  /*1c860*/  @!P4 IADD3.X R171, R13, UR38, RZ, P5, !PT ;  /* 0x000000260dabcc10 */ /* 0x000fe4000affe4ff */
[----:B------:R-:W-:Y:S02]  /*1c870*/  LOP3.LUT P3, RZ, R19, 0x2, RZ, 0xc0, !PT ;  /* 0x0000000213ff7812 */ /* 0x000fe4000786c0ff */
[----:B--2---:R-:W-:-:S05]  /*1c880*/  @!P4 PRMT R173, R16, 0x8880, RZ ;  /* 0x0000888010adc816 */ /* 0x004fca00000000ff */
        /* <DEDUP_REMOVED lines=10> */
[----:B------:R-:W2:Y:S01]  /*1c930*/  @!P4 LDG.E.U8 R16, desc[UR36][R232.64+0x61] ;  /* 0x00006124e810c981 */ /* 0x000ea2000c1e1100 */
[----:B------:R-:W-:Y:S02]  /*1c940*/  ISETP.NE.AND P2, PT, R196, RZ, PT ;  /* 0x000000ffc400720c */ /* 0x000fe40003f45270 */
        /* <DEDUP_REMOVED lines=43> */
[----:B------:R-:W-:Y:S02]  /*1cc00*/  ISETP.NE.AND P1, PT, R188, RZ, PT ;  /* 0x000000ffbc00720c */ /* 0x000fe40003f25270 */
[----:B------:R-:W-:Y:S02]  /*1cc10*/  @!P4 IADD3.X R163, R5, UR38, RZ, P5, !PT ;  /* 0x0000002605a3cc10 */ /* 0x000fe4000affe4ff */
[----:B--2---:R-:W-:-:S05]  /*1cc20*/  @!P4 PRMT R165, R16, 0x8880, RZ ;  /* 0x0000888010a5c816 */ /* 0x004fca00000000ff */
[----:B------:R-:W-:-:S04]  /*1cc30*/  @!P4 IMAD R2, R165, R18, RZ ;  /* 0x00000012a502c224 */ /* 0x000fc800078e02ff */
[----:B------:R-:W-:-:S05]  /*1cc40*/  @!P4 IMAD R167, R167, R17, R2 ;  /* 0x00000011a7a7c224 */ /* 0x000fca00078e0202 */
[----:B------:R2:W-:Y:S01]  /*1cc50*/  @!P4 STG.E.U8 desc[UR36][R162.64+0x69], R167 ;  /* 0x000069a7a200c986 */ /* 0x0005e2000c101124 */
[----:B------:R-:W-:-:S13]  /*1cc60*/  ISETP.LT.OR P4, PT, R0, 0x61, !P1 ;  /* 0x000000610000780c */ /* 0x000fda0004f81670 */
[----:B------:R-:W4:Y:S01]  /*1cc70*/  @!P4 LDG.E.U8 R16, desc[UR36][R14.64+0x60] ;  /* 0x000060240e10c981 */ /* 0x000f22000c1e1100 */
[----:B0-----:R-:W-:Y:S02]  /*1cc80*/  @!P4 IMAD.MOV.U32 R160, RZ, RZ, R8 ;  /* 0x000000ffffa0c224 */ /* 0x001fe400078e0008 */
[----:B------:R-:W-:Y:S01]  /*1cc90*/  @!P4 IMAD.MOV.U32 R161, RZ, RZ, R7 ;  /* 0x000000ffffa1c224 */ /* 0x000fe200078e0007 */
[----:B----4-:R-:W-:-:S05]  /*1cca0*/  @!P4 PRMT R3, R16, 0x8880, RZ ;  /* 0x000088801003c816 */ /* 0x010fca00000000ff */
        /* <DEDUP_REMOVED lines=93> */
[----:B------:R-:W-:Y:S04]  /*1d280*/  @!P2 STG.E.U8 desc[UR36][R178.64+0x71], R147 ;  /* 0x00007193b200a986 */ /* 0x000fe8000c101124 */
[----:B------:R-:W2:Y:S02]  /*1d290*/  @!P1 LDG.E.U8 R16, desc[UR36][R28.64+0x78] ;  /* 0x000078241c109981 */ /* 0x000ea4000c1e1100 */
        /* <DEDUP_REMOVED lines=9> */
[----:B------:R2:W-:Y:S04]  /*1d330*/  @!P1 STG.E.U8 desc[UR36][R10.64+0x79], R149 ;  /* 0x000079950a009986 */ /* 0x0005e8000c101124 */
[----:B------:R-:W0:Y:S02]  /*1d340*/  @!P5 LDG.E.U8 R16, desc[UR36][R30.64+0x78] ;  /* 0x000078241e10d981 */ /* 0x000e24000c1e1100 */
[----:B0-----:R-:W-:-:S05]  /*1d350*/  @!P5 PRMT R3, R16, 0x8880, RZ ;  /* 0x000088801003d816 */ /* 0x001fca00000000ff */
[----:B------:R-:W-:-:S04]  /*1d360*/  @!P5 IMAD R2, R3, R18, RZ ;  /* 0x000000120302d224 */ /* 0x000fc800078e02ff */
[----:B------:R-:W-:-:S05]  /*1d370*/  @!P5 IMAD R3, R150, R17, R2 ;  /* 0x000000119603d224 */ /* 0x000fca00078e0202 */
[----:B------:R0:W-:Y:S04]  /*1d380*/  @!P5 STG.E.U8 desc[UR36][R152.64+0x78], R3 ;  /* 0x000078039800d986 */ /* 0x0001e8000c101124 */
[----:B------:R-:W2:Y:S01]  /*1d390*/  @!P4 LDG.E.U8 R16, desc[UR36][R30.64+0x79] ;  /* 0x000079241e10c981 */ /* 0x000ea2000c1e1100 */
        /* <DEDUP_REMOVED lines=17> */
[----:B------:R-:W-:-:S04]  /*1d4b0*/  @!P3 IADD3 R146, P5, R10, UR59, RZ ;  /* 0x0000003b0a92bc10 */ /* 0x000fc8000ffbe0ff */
[----:B------:R-:W-:Y:S02]  /*1d4c0*/  @!P3 IADD3.X R147, R11, UR38, RZ, P5, !PT ;  /* 0x000000260b93bc10 */ /* 0x000fe4000affe4ff */
        /* <DEDUP_REMOVED lines=111> */
[----:B0-----:R-:W-:Y:S01]  /*1dbc0*/  @!P4 IMAD.MOV.U32 R128, RZ, RZ, R8 ;  /* 0x000000ffff80c224 */ /* 0x001fe200078e0008 */
[----:B------:R-:W-:Y:S02]  /*1dbd0*/  @!P4 MOV R129, R7 ;  /* 0x000000070081c202 */ /* 0x000fe40000000f00 */
        /* <DEDUP_REMOVED lines=282> */
[----:B0-----:R-:W-:Y:S01]  /*1ed80*/  @!P4 IMAD.MOV.U32 R88, RZ, RZ, R8 ;  /* 0x000000ffff58c224 */ /* 0x001fe200078e0008 */
[----:B------:R-:W-:Y:S02]  /*1ed90*/  @!P4 MOV R89, R7 ;  /* 0x000000070059c202 */ /* 0x000fe40000000f00 */
        /* <DEDUP_REMOVED lines=95> */
[----:B------:R-:W-:-:S13]  /*1f390*/  ISETP.LT.OR P1, PT, R0, 0xa2, !P6 ;  /* 0x000000a20000780c */ /* 0x000fda0007721670 */
[----:B------:R-:W-:-:S04]  /*1f3a0*/  @!P1 IADD3 R82, P5, R10, UR59, RZ ;  /* 0x0000003b0a529c10 */ /* 0x000fc8000ffbe0ff */
[----:B------:R-:W-:Y:S02]  /*1f3b0*/  @!P1 IADD3.X R83, R11, UR38, RZ, P5, !PT ;  /* 0x000000260b539c10 */ /* 0x000fe4000affe4ff */
        /* <DEDUP_REMOVED lines=37> */
[----:B------:R-:W-:Y:S02]  /*1f610*/  LOP3.LUT P1, RZ, R19, 0x2, RZ, 0xc0, !PT ;  /* 0x0000000213ff7812 */ /* 0x000fe4000782c0ff */
[----:B------:R-:W-:Y:S02]  /*1f620*/  @!P4 IADD3.X R75, R13, UR38, RZ, P5, !PT ;  /* 0x000000260d4bcc10 */ /* 0x000fe4000affe4ff */
        /* <DEDUP_REMOVED lines=121> */
[----:B------:R-:W-:Y:S02]  /*1fdc0*/  P2R R60, PR, RZ, 0x2 ;  /* 0x00000002ff3c7803 */ /* 0x000fe40000000000 */
        /* <DEDUP_REMOVED lines=21> */
[----:B------:R-:W2:Y:S02]  /*1ff20*/  @!P2 LDG.E.U8 R16, desc[UR36][R30.64+0xa0] ;  /* 0x0000a0241e10a981 */ /* 0x000ea4000c1e1100 */
[----:B--2---:R-:W-:-:S05]  /*1ff30*/  @!P2 PRMT R3, R16, 0x8880, RZ ;  /* 0x000088801003a816 */ /* 0x004fca00000000ff */
[----:B------:R-:W-:-:S04]  /*1ff40*/  @!P2 IMAD R2, R3, R18, RZ ;  /* 0x000000120302a224 */ /* 0x000fc800078e02ff */
[----:B------:R-:W-:-:S05]  /*1ff50*/  @!P2 IMAD R3, R50, R17, R2 ;  /* 0x000000113203a224 */ /* 0x000fca00078e0202 */
[----:B------:R2:W-:Y:S01]  /*1ff60*/  @!P2 STG.E.U8 desc[UR36][R80.64+0xa0], R3 ;  /* 0x0000a0035000a986 */ /* 0x0005e2000c101124 */
[----:B------:R-:W-:-:S13]  /*1ff70*/  ISETP.LT.OR P2, PT, R0, 0xa2, !P6 ;  /* 0x000000a20000780c */ /* 0x000fda0007741670 */
[----:B------:R-:W0:Y:S01]  /*1ff80*/  @!P2 LDG.E.U8 R16, desc[UR36][R30.64+0xa1] ;  /* 0x0000a1241e10a981 */ /* 0x000e22000c1e1100 */
[C---:B------:R-:W-:Y:S02]  /*1ff90*/  ISETP.LT.OR P4, PT, R0.reuse, 0xa9, !P6 ;  /* 0x000000a90000780c */ /* 0x040fe40007781670 */
[----:B------:R-:W-:-:S11]  /*1ffa0*/  ISETP.LT.OR P6, PT, R0, 0xaa, !P6 ;  /* 0x000000aa0000780c */ /* 0x000fd600077c1670 */
[----:B------:R-:W-:-:S04]  /*1ffb0*/  @!P4 IADD3 R56, P5, R10, UR59, RZ ;  /* 0x0000003b0a38cc10 */ /* 0x000fc8000ffbe0ff */
[----:B------:R-:W-:Y:S02]  /*1ffc0*/  @!P4 IADD3.X R57, R11, UR38, RZ, P5, !PT ;  /* 0x000000260b39cc10 */ /* 0x000fe4000affe4ff */
        /* <DEDUP_REMOVED lines=13> */
[----:B------:R-:W2:Y:S01]  /*200a0*/  @!P5 LDG.E.U8 R16, desc[UR36][R28.64+0xa9] ;  /* 0x0000a9241c10d981 */ /* 0x000ea2000c1e1100 */
[----:B------:R-:W-:-:S03]  /*200b0*/  LOP3.LUT P2, RZ, R19, 0x8, RZ, 0xc0, !PT ;  /* 0x0000000813ff7812 */ /* 0x000fc6000784c0ff */
[----:B------:R-:W4:Y:S01]  /*200c0*/  LDL.LU.64 R28, [R1+0x280] ;  /* 0x00028000011c7983 */ /* 0x000f220000300a00 */
[----:B--2---:R-:W-:-:S05]  /*200d0*/  @!P5 PRMT R49, R16, 0x8880, RZ ;  /* 0x000088801031d816 */ /* 0x004fca00000000ff */
[----:B------:R-:W-:-:S04]  /*200e0*/  @!P5 IMAD R2, R49, R18, RZ ;  /* 0x000000123102d224 */ /* 0x000fc800078e02ff */
[----:B------:R-:W-:-:S05]  /*200f0*/  @!P5 IMAD R53, R53, R17, R2 ;  /* 0x000000113535d224 */ /* 0x000fca00078e0202 */
[----:B------:R-:W-:Y:S04]  /*20100*/  @!P5 STG.E.U8 desc[UR36][R10.64+0xa9], R53 ;  /* 0x0000a9350a00d986 */ /* 0x000fe8000c101124 */
[----:B------:R-:W0:Y:S02]  /*20110*/  @!P4 LDG.E.U8 R16, desc[UR36][R30.64+0xa8] ;  /* 0x0000a8241e10c981 */ /* 0x000e24000c1e1100 */
[----:B0-----:R-:W-:-:S05]  /*20120*/  @!P4 PRMT R3, R16, 0x8880, RZ ;  /* 0x000088801003c816 */ /* 0x001fca00000000ff */
[----:B------:R-:W-:-:S04]  /*20130*/  @!P4 IMAD R2, R3, R18, RZ ;  /* 0x000000120302c224 */ /* 0x000fc800078e02ff */
[----:B------:R-:W-:-:S05]  /*20140*/  @!P4 IMAD R3, R54, R17, R2 ;  /* 0x000000113603c224 */ /* 0x000fca00078e0202 */
[----:B------:R0:W-:Y:S04]  /*20150*/  @!P4 STG.E.U8 desc[UR36][R56.64+0xa8], R3 ;  /* 0x0000a8033800c986 */ /* 0x0001e8000c101124 */
[----:B------:R-:W2:Y:S01]  /*20160*/  @!P6 LDG.E.U8 R16, desc[UR36][R30.64+0xa9] ;  /* 0x0000a9241e10e981 */ /* 0x000ea2000c1e1100 */
[C---:B------:R-:W-:Y:S02]  /*20170*/  ISETP.LT.OR P5, PT, R0.reuse, 0xa1, !P3 ;  /* 0x000000a10000780c */ /* 0x040fe40005fa1670 */
[----:B------:R-:W-:Y:S01]  /*20180*/  ISETP.LT.OR P4, PT, R0, 0xa2, !P3 ;  /* 0x000000a20000780c */ /* 0x000fe20005f81670 */
[----:B------:R-:W4:Y:S01]  /*20190*/  LDL.LU.64 R30, [R1+0x278] ;  /* 0x00027800011e7983 */ /* 0x000f220000300a00 */
        /* <DEDUP_REMOVED lines=16> */
[----:B------:R-:W3:Y:S01]  /*202a0*/  @!P5 LDG.E.U8 R16, desc[UR36][R234.64+0xa0] ;  /* 0x0000a024ea10d981 */ /* 0x000ee2000c1e1100 */
[----:B------:R-:W-:-:S04]  /*202b0*/  @!P5 IADD3 R48, P1, R12, UR59, RZ ;  /* 0x0000003b0c30dc10 */ /* 0x000fc8000ff3e0ff */
[----:B------:R-:W-:Y:S02]  /*202c0*/  @!P5 IADD3.X R49, R13, UR38, RZ, P1, !PT ;  /* 0x000000260d31dc10 */ /* 0x000fe40008ffe4ff */
[----:B---3--:R-:W-:-:S05]  /*202d0*/  @!P5 PRMT R51, R16, 0x8880, RZ ;  /* 0x000088801033d816 */ /* 0x008fca00000000ff */
[----:B------:R-:W-:-:S04]  /*202e0*/  @!P5 IMAD R2, R51, R18, RZ ;  /* 0x000000123302d224 */ /* 0x000fc800078e02ff */
[----:B0-----:R-:W-:-:S05]  /*202f0*/  @!P5 IMAD R3, R42, R17, R2 ;  /* 0x000000112a03d224 */ /* 0x001fca00078e0202 */
[----:B------:R0:W-:Y:S04]  /*20300*/  @!P5 STG.E.U8 desc[UR36][R48.64+0xa0], R3 ;  /* 0x0000a0033000d986 */ /* 0x0001e8000c101124 */
[----:B------:R-:W3:Y:S01]  /*20310*/  @!P4 LDG.E.U8 R16, desc[UR36][R234.64+0xa1] ;  /* 0x0000a124ea10c981 */ /* 0x000ee2000c1e1100 */
[----:B------:R-:W-:-:S04]  /*20320*/  @!P4 IADD3 R10, P1, R12, UR59, RZ ;  /* 0x0000003b0c0acc10 */ /* 0x000fc8000ff3e0ff */
[----:B------:R-:W-:Y:S02]  /*20330*/  @!P4 IADD3.X R11, R13, UR38, RZ, P1, !PT ;  /* 0x000000260d0bcc10 */ /* 0x000fe40008ffe4ff */
[----:B---3--:R-:W-:-:S05]  /*20340*/  @!P4 PRMT R51, R16, 0x8880, RZ ;  /* 0x000088801033c816 */ /* 0x008fca00000000ff */
[----:B------:R-:W-:-:S04]  /*20350*/  @!P4 IMAD R2, R51, R18, RZ ;  /* 0x000000123302c224 */ /* 0x000fc800078e02ff */
[----:B------:R-:W-:-:S05]  /*20360*/  @!P4 IMAD R43, R43, R17, R2 ;  /* 0x000000112b2bc224 */ /* 0x000fca00078e0202 */
[----:B------:R3:W-:Y:S01]  /*20370*/  @!P4 STG.E.U8 desc[UR36][R10.64+0xa1], R43 ;  /* 0x0000a12b0a00c986 */ /* 0x0007e2000c101124 */
[----:B------:R-:W-:-:S13]  /*20380*/  ISETP.LT.OR P4, PT, R0, 0xa9, !P2 ;  /* 0x000000a90000780c */ /* 0x000fda0005781670 */
[----:B------:R-:W2:Y:S01]  /*20390*/  @!P4 LDG.E.U8 R16, desc[UR36][R236.64+0xa8] ;  /* 0x0000a824ec10c981 */ /* 0x000ea2000c1e1100 */
[----:B------:R-:W-:Y:S02]  /*203a0*/  ISETP.LT.OR P5, PT, R0, 0xaa, !P2 ;  /* 0x000000aa0000780c */ /* 0x000fe400057a1670 */
[----:B--2---:R-:W-:-:S05]  /*203b0*/  @!P4 PRMT R41, R16, 0x8880, RZ ;  /* 0x000088801029c816 */ /* 0x004fca00000000ff */
[----:B------:R-:W-:-:S04]  /*203c0*/  @!P4 IMAD R2, R41, R18, RZ ;  /* 0x000000122902c224 */ /* 0x000fc800078e02ff */
[----:B0-----:R-:W-:-:S05]  /*203d0*/  @!P4 IMAD R3, R44, R17, R2 ;  /* 0x000000112c03c224 */ /* 0x001fca00078e0202 */
[----:B------:R0:W-:Y:S04]  /*203e0*/  @!P4 STG.E.U8 desc[UR36][R12.64+0xa8], R3 ;  /* 0x0000a8030c00c986 */ /* 0x0001e8000c101124 */
[----:B------:R-:W2:Y:S01]  /*203f0*/  @!P5 LDG.E.U8 R16, desc[UR36][R236.64+0xa9] ;  /* 0x0000a924ec10d981 */ /* 0x000ea2000c1e1100 */
[----:B------:R-:W-:Y:S02]  /*20400*/  ISETP.LT.OR P4, PT, R0, 0xa9, !P3 ;  /* 0x000000a90000780c */ /* 0x000fe40005f81670 */
[----:B--2---:R-:W-:-:S05]  /*20410*/  @!P5 PRMT R40, R16, 0x8880, RZ ;  /* 0x000088801028d816 */ /* 0x004fca00000000ff */
[----:B---3--:R-:W-:-:S04]  /*20420*/  @!P5 IMAD.MOV.U32 R11, RZ, RZ, R40 ;  /* 0x000000ffff0bd224 */ /* 0x008fc800078e0028 */
[----:B------:R-:W-:-:S04]  /*20430*/  @!P5 IMAD R2, R11, R18, RZ ;  /* 0x000000120b02d224 */ /* 0x000fc800078e02ff */
[----:B------:R-:W-:-:S05]  /*20440*/  @!P5 IMAD R45, R45, R17, R2 ;  /* 0x000000112d2dd224 */ /* 0x000fca00078e0202 */
[----:B------:R2:W-:Y:S04]  /*20450*/  @!P5 STG.E.U8 desc[UR36][R12.64+0xa9], R45 ;  /* 0x0000a92d0c00d986 */ /* 0x0005e8000c101124 */
[----:B------:R-:W3:Y:S01]  /*20460*/  @!P4 LDG.E.U8 R16, desc[UR36][R234.64+0xa8] ;  /* 0x0000a824ea10c981 */ /* 0x000ee2000c1e1100 */
[----:B------:R-:W-:Y:S02]  /*20470*/  ISETP.LT.OR P3, PT, R0, 0xaa, !P3 ;  /* 0x000000aa0000780c */ /* 0x000fe40005f61670 */
[----:B------:R-:W-:Y:S02]  /*20480*/  @!P4 IADD3 R10, P5, R12, UR59, RZ ;  /* 0x0000003b0c0acc10 */ /* 0x000fe4000ffbe0ff */
[----:B---3--:R-:W-:-:S05]  /*20490*/  @!P4 PRMT R11, R16, 0x8880, RZ ;  /* 0x00008880100bc816 */ /* 0x008fca00000000ff */
[----:B------:R-:W-:Y:S01]  /*204a0*/  @!P4 IMAD R2, R11, R18, RZ ;  /* 0x000000120b02c224 */ /* 0x000fe200078e02ff */
[----:B------:R-:W-:-:S03]  /*204b0*/  @!P4 IADD3.X R11, R13, UR38, RZ, P5, !PT ;  /* 0x000000260d0bcc10 */ /* 0x000fc6000affe4ff */
[----:B0-----:R-:W-:-:S05]  /*204c0*/  @!P4 IMAD R3, R46, R17, R2 ;  /* 0x000000112e03c224 */ /* 0x001fca00078e0202 */
[----:B------:R0:W-:Y:S04]  /*204d0*/  @!P4 STG.E.U8 desc[UR36][R10.64+0xa8], R3 ;  /* 0x0000a8030a00c986 */ /* 0x0001e8000c101124 */
[----:B------:R-:W3:Y:S01]  /*204e0*/  @!P3 LDG.E.U8 R16, desc[UR36][R234.64+0xa9] ;  /* 0x0000a924ea10b981 */ /* 0x000ee2000c1e1100 */
[----:B------:R-:W-:Y:S02]  /*204f0*/  LOP3.LUT P6, RZ, R19, 0x2, RZ, 0xc0, !PT ;  /* 0x0000000213ff7812 */ /* 0x000fe400078cc0ff */
[----:B--2---:R-:W-:Y:S02]  /*20500*/  @!P3 IADD3 R12, P5, R12, UR59, RZ ;  /* 0x0000003b0c0cbc10 */ /* 0x004fe4000ffbe0ff */
[----:B------:R-:W-:Y:S02]  /*20510*/  ISETP.LT.OR P4, PT, R0, 0xa1, !P6 ;  /* 0x000000a10000780c */ /* 0x000fe40007781670 */
[----:B------:R-:W-:-:S02]  /*20520*/  @!P3 IADD3.X R13, R13, UR38, RZ, P5, !PT ;  /* 0x000000260d0dbc10 */ /* 0x000fc4000affe4ff */
[----:B---3--:R-:W-:-:S05]  /*20530*/  @!P3 PRMT R41, R16, 0x8880, RZ ;  /* 0x000088801029b816 */ /* 0x008fca00000000ff */
[----:B------:R-:W-:-:S04]  /*20540*/  @!P3 IMAD R2, R41, R18, RZ ;  /* 0x000000122902b224 */ /* 0x000fc800078e02ff */
[----:B------:R-:W-:-:S05]  /*20550*/  @!P3 IMAD R47, R47, R17, R2 ;  /* 0x000000112f2fb224 */ /* 0x000fca00078e0202 */
[----:B------:R-:W-:Y:S04]  /*20560*/  @!P3 STG.E.U8 desc[UR36][R12.64+0xa9], R47 ;  /* 0x0000a92f0c00b986 */ /* 0x000fe8000c101124 */
[----:B------:R-:W0:Y:S01]  /*20570*/  @!P4 LDG.E.U8 R16, desc[UR36][R232.64+0xa0] ;  /* 0x0000a024e810c981 */ /* 0x000e22000c1e1100 */
[----:B------:R-:W-:Y:S02]  /*20580*/  ISETP.LT.OR P3, PT, R0, 0xa2, !P6 ;  /* 0x000000a20000780c */ /* 0x000fe40007761670 */
[----:B0-----:R-:W-:-:S05]  /*20590*/  @!P4 PRMT R3, R16, 0x8880, RZ ;  /* 0x000088801003c816 */ /* 0x001fca00000000ff */
[----:B------:R-:W-:-:S04]  /*205a0*/  @!P4 IMAD R2, R3, R18, RZ ;  /* 0x000000120302c224 */ /* 0x000fc800078e02ff */
[----:B------:R-:W-:-:S05]  /*205b0*/  @!P4 IMAD R3, R32, R17, R2 ;  /* 0x000000112003c224 */ /* 0x000fca00078e0202 */
[----:B------:R0:W-:Y:S04]  /*205c0*/  @!P4 STG.E.U8 desc[UR36][R4.64+0xa0], R3 ;  /* 0x0000a0030400c986 */ /* 0x0001e8000c101124 */
[----:B------:R-:W2:Y:S01]  /*205d0*/  @!P3 LDG.E.U8 R16, desc[UR36][R232.64+0xa1] ;  /* 0x0000a124e810b981 */ /* 0x000ea2000c1e1100 */
[----:B------:R-:W-:-:S04]  /*205e0*/  ISETP.NE.AND P2, PT, R68, RZ, PT ;  /* 0x000000ff4400720c */ /* 0x000fc80003f45270 */
[----:B------:R-:W-:Y:S02]  /*205f0*/  ISETP.LT.OR P4, PT, R0, 0xa1, !P2 ;  /* 0x000000a10000780c */ /* 0x000fe40005781670 */
[----:B--2---:R-:W-:-:S05]  /*20600*/  @!P3 PRMT R11, R16, 0x8880, RZ ;  /* 0x00008880100bb816 */ /* 0x004fca00000000ff */
[----:B------:R-:W-:-:S04]  /*20610*/  @!P3 IMAD R2, R11, R18, RZ ;  /* 0x000000120b02b224 */ /* 0x000fc800078e02ff */
[----:B------:R-:W-:-:S05]  /*20620*/  @!P3 IMAD R33, R33, R17, R2 ;  /* 0x000000112121b224 */ /* 0x000fca00078e0202 */
[----:B------:R-:W-:Y:S04]  /*20630*/  @!P3 STG.E.U8 desc[UR36][R4.64+0xa1], R33 ;  /* 0x0000a1210400b986 */ /* 0x000fe8000c101124 */
[----:B------:R-:W2:Y:S01]  /*20640*/  @!P4 LDG.E.U8 R16, desc[UR36][R22.64+0xa0] ;  /* 0x0000a0241610c981 */ /* 0x000ea2000c1e1100 */
[----:B------:R-:W-:Y:S02]  /*20650*/  ISETP.LT.OR P3, PT, R0, 0xa2, !P2 ;  /* 0x000000a20000780c */ /* 0x000fe40005761670 */
[----:B------:R-:W-:Y:S02]  /*20660*/  @!P4 IADD3 R10, P5, R4, UR59, RZ ;  /* 0x0000003b040acc10 */ /* 0x000fe4000ffbe0ff */
[----:B--2---:R-:W-:-:S05]  /*20670*/  @!P4 PRMT R11, R16, 0x8880, RZ ;  /* 0x00008880100bc816 */ /* 0x004fca00000000ff */
[----:B------:R-:W-:Y:S01]  /*20680*/  @!P4 IMAD R2, R11, R18, RZ ;  /* 0x000000120b02c224 */ /* 0x000fe200078e02ff */
[----:B------:R-:W-:-:S03]  /*20690*/  @!P4 IADD3.X R11, R5, UR38, RZ, P5, !PT ;  /* 0x00000026050bcc10 */ /* 0x000fc6000affe4ff */
[----:B0-----:R-:W-:-:S05]  /*206a0*/  @!P4 IMAD R3, R34, R17, R2 ;  /* 0x000000112203c224 */ /* 0x001fca00078e0202 */
[----:B------:R0:W-:Y:S04]  /*206b0*/  @!P4 STG.E.U8 desc[UR36][R10.64+0xa0], R3 ;  /* 0x0000a0030a00c986 */ /* 0x0001e8000c101124 */
[----:B------:R-:W2:Y:S01]  /*206c0*/  @!P3 LDG.E.U8 R16, desc[UR36][R22.64+0xa1] ;  /* 0x0000a1241610b981 */ /* 0x000ea2000c1e1100 */
[----:B------:R-:W-:Y:S02]  /*206d0*/  ISETP.LT.OR P4, PT, R0, 0xa9, !P6 ;  /* 0x000000a90000780c */ /* 0x000fe40007781670 */
[----:B------:R-:W-:Y:S02]  /*206e0*/  @!P3 IADD3 R12, P5, R4, UR59, RZ ;  /* 0x0000003b040cbc10 */ /* 0x000fe4000ffbe0ff */
[----:B--2---:R-:W-:-:S05]  /*206f0*/  @!P3 PRMT R13, R16, 0x8880, RZ ;  /* 0x00008880100db816 */ /* 0x004fca00000000ff */
[----:B------:R-:W-:Y:S01]  /*20700*/  @!P3 IMAD R2, R13, R18, RZ ;  /* 0x000000120d02b224 */ /* 0x000fe200078e02ff */
[----:B------:R-:W-:-:S03]  /*20710*/  @!P3 IADD3.X R13, R5, UR38, RZ, P5, !PT ;  /* 0x00000026050dbc10 */ /* 0x000fc6000affe4ff */
        /* <DEDUP_REMOVED lines=21> */
[----:B------:R-:W-:Y:S04]  /*20870*/  @!P4 STG.E.U8 desc[UR36][R10.64+0xa8], R3 ;  /* 0x0000a8030a00c986 */ /* 0x000fe8000c101124 */
[----:B------:R-:W3:Y:S01]  /*20880*/  @!P2 LDG.E.U8 R16, desc[UR36][R22.64+0xa9] ;  /* 0x0000a9241610a981 */ /* 0x000ee2000c1e1100 */
[----:B------:R-:W-:Y:S02]  /*20890*/  ISETP.NE.AND P1, PT, R60, RZ, PT ;  /* 0x000000ff3c00720c */ /* 0x000fe40003f25270 */
[----:B--2---:R-:W-:Y:S02]  /*208a0*/  @!P2 IADD3 R4, P4, R4, UR59, RZ ;  /* 0x0000003b0404ac10 */ /* 0x004fe4000ff9e0ff */
[----:B------:R-:W-:Y:S02]  /*208b0*/  ISETP.LT.OR P3, PT, R0, 0xa1, !P1 ;  /* 0x000000a10000780c */ /* 0x000fe40004f61670 */
[----:B------:R-:W-:-:S02]  /*208c0*/  @!P2 IADD3.X R5, R5, UR38, RZ, P4, !PT ;  /* 0x000000260505ac10 */ /* 0x000fc4000a7fe4ff */
[----:B---3--:R-:W-:-:S05]  /*208d0*/  @!P2 PRMT R13, R16, 0x8880, RZ ;  /* 0x00008880100da816 */ /* 0x008fca00000000ff */
[----:B------:R-:W-:-:S04]  /*208e0*/  @!P2 IMAD R2, R13, R18, RZ ;  /* 0x000000120d02a224 */ /* 0x000fc800078e02ff */
[----:B------:R-:W-:-:S05]  /*208f0*/  @!P2 IMAD R39, R39, R17, R2 ;  /* 0x000000112727a224 */ /* 0x000fca00078e0202 */
[----:B------:R0:W-:Y:S04]  /*20900*/  @!P2 STG.E.U8 desc[UR36][R4.64+0xa9], R39 ;  /* 0x0000a9270400a986 */ /* 0x0001e8000c101124 */
[----:B------:R-:W2:Y:S01]  /*20910*/  @!P3 LDG.E.U8 R16, desc[UR36][R14.64+0xa0] ;  /* 0x0000a0240e10b981 */ /* 0x000ea2000c1e1100 */
[----:B------:R-:W-:Y:S01]  /*20920*/  ISETP.LT.OR P2, PT, R0, 0xa2, !P1 ;  /* 0x000000a20000780c */ /* 0x000fe20004f41670 */
[----:B0-----:R-:W-:Y:S02]  /*20930*/  @!P3 IMAD.MOV.U32 R4, RZ, RZ, R8 ;  /* 0x000000ffff04b224 */ /* 0x001fe400078e0008 */
[----:B------:R-:W-:Y:S01]  /*20940*/  @!P3 IMAD.MOV.U32 R5, RZ, RZ, R7 ;  /* 0x000000ffff05b224 */ /* 0x000fe200078e0007 */
[----:B--2---:R-:W-:-:S05]  /*20950*/  @!P3 PRMT R3, R16, 0x8880, RZ ;  /* 0x000088801003b816 */ /* 0x004fca00000000ff */
[----:B------:R-:W-:-:S04]  /*20960*/  @!P3 IMAD R2, R3, R18, RZ ;  /* 0x000000120302b224 */ /* 0x000fc800078e02ff */
[----:B------:R-:W-:-:S05]  /*20970*/  @!P3 IMAD R3, R24, R17, R2 ;  /* 0x000000111803b224 */ /* 0x000fca00078e0202 */
[----:B------:R0:W-:Y:S04]  /*20980*/  @!P3 STG.E.U8 desc[UR36][R4.64+0xa0], R3 ;  /* 0x0000a0030400b986 */ /* 0x0001e8000c101124 */
[----:B------:R-:W2:Y:S01]  /*20990*/  @!P2 LDG.E.U8 R16, desc[UR36][R14.64+0xa1] ;  /* 0x0000a1240e10a981 */ /* 0x000ea2000c1e1100 */
[----:B------:R-:W-:Y:S01]  /*209a0*/  ISETP.LT.OR P3, PT, R0, 0xa1, !P0 ;  /* 0x000000a10000780c */ /* 0x000fe20004761670 */
[----:B0-----:R-:W-:Y:S01]  /*209b0*/  @!P2 IMAD.MOV.U32 R4, RZ, RZ, R8 ;  /* 0x000000ffff04a224 */ /* 0x001fe200078e0008 */
[----:B------:R-:W-:Y:S02]  /*209c0*/  @!P2 MOV R5, R7 ;  /* 0x000000070005a202 */ /* 0x000fe40000000f00 */
[----:B--2---:R-:W-:-:S05]  /*209d0*/  @!P2 PRMT R11, R16, 0x8880, RZ ;  /* 0x00008880100ba816 */ /* 0x004fca00000000ff */
[----:B------:R-:W-:-:S04]  /*209e0*/  @!P2 IMAD R2, R11, R18, RZ ;  /* 0x000000120b02a224 */ /* 0x000fc800078e02ff */
[----:B------:R-:W-:-:S05]  /*209f0*/  @!P2 IMAD R25, R25, R17, R2 ;  /* 0x000000111919a224 */ /* 0x000fca00078e0202 */
[----:B------:R0:W-:Y:S04]  /*20a00*/  @!P2 STG.E.U8 desc[UR36][R4.64+0xa1], R25 ;  /* 0x0000a1190400a986 */ /* 0x0001e8000c101124 */
[----:B------:R-:W2:Y:S01]  /*20a10*/  @!P3 LDG.E.U8 R16, desc[UR36][R20.64+0xa0] ;  /* 0x0000a0241410b981 */ /* 0x000ea2000c1e1100 */
[----:B------:R-:W-:Y:S02]  /*20a20*/  ISETP.LT.OR P2, PT, R0, 0xa2, !P0 ;  /* 0x000000a20000780c */ /* 0x000fe40004741670 */
[----:B--2---:R-:W-:-:S05]  /*20a30*/  @!P3 PRMT R10, R16, 0x8880, RZ ;  /* 0x00008880100ab816 */ /* 0x004fca00000000ff */
[----:B------:R-:W-:Y:S01]  /*20a40*/  @!P3 IMAD.MOV.U32 R3, RZ, RZ, R10 ;  /* 0x000000ffff03b224 */ /* 0x000fe200078e000a */
[----:B------:R-:W-:-:S03]  /*20a50*/  @!P3 IADD3 R10, P4, R8, UR59, RZ ;  /* 0x0000003b080abc10 */ /* 0x000fc6000ff9e0ff */
[----:B------:R-:W-:Y:S01]  /*20a60*/  @!P3 IMAD R2, R3, R18, RZ ;  /* 0x000000120302b224 */ /* 0x000fe200078e02ff */
[----:B------:R-:W-:-:S03]  /*20a70*/  @!P3 IADD3.X R11, R7, UR38, RZ, P4, !PT ;  /* 0x00000026070bbc10 */ /* 0x000fc6000a7fe4ff */
[----:B------:R-:W-:-:S05]  /*20a80*/  @!P3 IMAD R3, R26, R17, R2 ;  /* 0x000000111a03b224 */ /* 0x000fca00078e0202 */
[----:B------:R-:W-:Y:S04]  /*20a90*/  @!P3 STG.E.U8 desc[UR36][R10.64+0xa0], R3 ;  /* 0x0000a0030a00b986 */ /* 0x000fe8000c101124 */
[----:B------:R-:W2:Y:S01]  /*20aa0*/  @!P2 LDG.E.U8 R16, desc[UR36][R20.64+0xa1] ;  /* 0x0000a1241410a981 */ /* 0x000ea2000c1e1100 */
[----:B------:R-:W-:Y:S02]  /*20ab0*/  ISETP.LT.OR P3, PT, R0, 0xa9, !P1 ;  /* 0x000000a90000780c */ /* 0x000fe40004f61670 */
[----:B0-----:R-:W-:Y:S02]  /*20ac0*/  @!P2 IADD3 R4, P4, R8, UR59, RZ ;  /* 0x0000003b0804ac10 */ /* 0x001fe4000ff9e0ff */
[----:B--2---:R-:W-:-:S05]  /*20ad0*/  @!P2 PRMT R5, R16, 0x8880, RZ ;  /* 0x000088801005a816 */ /* 0x004fca00000000ff */
[----:B------:R-:W-:Y:S01]  /*20ae0*/  @!P2 IMAD R2, R5, R18, RZ ;  /* 0x000000120502a224 */ /* 0x000fe200078e02ff */
[----:B------:R-:W-:-:S03]  /*20af0*/  @!P2 IADD3.X R5, R7, UR38, RZ, P4, !PT ;  /* 0x000000260705ac10 */ /* 0x000fc6000a7fe4ff */
        /* <DEDUP_REMOVED lines=8> */
[----:B----4-:R-:W-:-:S05]  /*20b80*/  @!P3 IMAD R3, R28, R17, R2 ;  /* 0x000000111c03b224 */ /* 0x010fca00078e0202 */
        /* <DEDUP_REMOVED lines=17> */
[----:B------:R2:W-:Y:S04]  /*20ca0*/  @!P2 STG.E.U8 desc[UR36][R10.64+0xa8], R3 ;  /* 0x0000a8030a00a986 */ /* 0x0005e8000c101124 */
[----:B------:R-:W0:Y:S02]  /*20cb0*/  @!P0 LDG.E.U8 R16, desc[UR36][R20.64+0xa9] ;  /* 0x0000a92414108981 */ /* 0x000e24000c1e1100 */
[----:B0-----:R-:W-:-:S05]  /*20cc0*/  @!P0 PRMT R5, R16, 0x8880, RZ ;  /* 0x0000888010058816 */ /* 0x001fca00000000ff */
[----:B------:R-:W-:-:S04]  /*20cd0*/  @!P0 IMAD R2, R5, R18, RZ ;  /* 0x0000001205028224 */ /* 0x000fc800078e02ff */
[----:B------:R-:W-:Y:S01]  /*20ce0*/  IMAD R31, R31, R17, R2 ;  /* 0x000000111f1f7224 */ /* 0x000fe200078e0202 */
[----:B--2---:R-:W-:Y:S06]  /*20cf0*/  @P0 BRA `(.L_x_112) ;  /* 0x0000006400980947 */ /* 0x004fec0003800000 */
[----:B------:R-:W-:-:S04]  /*20d00*/  IADD3 R8, P0, R8, UR59, RZ ;  /* 0x0000003b08087c10 */ /* 0x000fc8000ff1e0ff */
[----:B------:R-:W-:-:S05]  /*20d10*/  IADD3.X R9, R7, UR38, RZ, P0, !PT ;  /* 0x0000002607097c10 */ /* 0x000fca00087fe4ff */
[----:B------:R0:W-:Y:S01]  /*20d20*/  STG.E.U8 desc[UR36][R8.64+0xa9], R31 ;  /* 0x0000a91f08007986 */ /* 0x0001e2000c101124 */
[----:B------:R-:W-:Y:S05]  /*20d30*/  BRA `(.L_x_112) ;  /* 0x0000006400887947 */ /* 0x000fea0003800000 */
.L_x_29:
[----:B-1----:R-:W2:Y:S01]  /*20d40*/  LDL.LU R2, [R1+0x220] ;  /* 0x0002200001027983 */ /* 0x002ea20000300800 */
[----:B------:R-:W-:-:S03]  /*20d50*/  ULDC.64 UR4, c[0x0][0x5c0] ;  /* 0x0001700000047ab9 */ /* 0x000fc60000000a00 */
[----:B------:R-:W3:Y:S04]  /*20d60*/  LDL.LU R12, [R1+0x224] ;  /* 0x00022400010c7983 */ /* 0x000ee80000300800 */
[----:B------:R-:W4:Y:S04]  /*20d70*/  LDL.LU R15, [R1+0x228] ;  /* 0x00022800010f7983 */ /* 0x000f280000300800 */
[----:B------:R-:W5:Y:S04]  /*20d80*/  LDL.LU R14, [R1+0x22c] ;  /* 0x00022c00010e7983 */ /* 0x000f680000300800 */
[----:B------:R-:W5:Y:S04]  /*20d90*/  LDL.LU R4, [R1+0x230] ;  /* 0x0002300001047983 */ /* 0x000f680000300800 */
[----:B------:R-:W5:Y:S04]  /*20da0*/  LDL.LU R3, [R1+0x234] ;  /* 0x0002340001037983 */ /* 0x000f680000300800 */
[----:B------:R-:W5:Y:S04]  /*20db0*/  LDL.LU R9, [R1+0x238] ;  /* 0x0002380001097983 */ /* 0x000f680000300800 */
[----:B------:R-:W5:Y:S01]  /*20dc0*/  LDL.LU R8, [R1+0x23c] ;  /* 0x00023c0001087983 */ /* 0x000f620000300800 */
[----:B------:R-:W-:-:S03]  /*20dd0*/  ISETP.GE.AND P2, PT, R6, 0x1, PT ;  /* 0x000000010600780c */ /* 0x000fc60003f46270 */
[----:B------:R-:W5:Y:S01]  /*20de0*/  LDL.LU R233, [R1+0x200] ;  /* 0x0002000001e97983 */ /* 0x000f620000300800 */
[----:B------:R-:W-:Y:S02]  /*20df0*/  ISETP.LT.OR P0, PT, R0, 0x1, !P2 ;  /* 0x000000010000780c */ /* 0x000fe40005701670 */
[----:B------:R-:W-:Y:S01]  /*20e00*/  IADD3 R10, P1, R10, UR4, RZ ;  /* 0x000000040a0a7c10 */ /* 0x000fe2000ff3e0ff */
[----:B------:R-:W5:Y:S03]  /*20e10*/  LDL.LU R5, [R1+0x204] ;  /* 0x0002040001057983 */ /* 0x000f660000300800 */
[----:B------:R-:W-:Y:S01]  /*20e20*/  IADD3.X R11, R7, UR5, RZ, P1, !PT ;  /* 0x00000005070b7c10 */ /* 0x000fe20008ffe4ff */
[----:B------:R-:W5:Y:S01]  /*20e30*/  LDL.LU R232, [R1+0x208] ;  /* 0x0002080001e87983 */ /* 0x000f620000300800 */
[----:B------:R-:W-:-:S03]  /*20e40*/  ISETP.GE.AND P3, PT, R6, 0x9, PT ;  /* 0x000000090600780c */ /* 0x000fc60003f66270 */
[----:B------:R-:W5:Y:S02]  /*20e50*/  LDL.LU R20, [R1+0x20c] ;  /* 0x00020c0001147983 */ /* 0x000f640000300800 */
[----:B--2---:R-:W-:-:S05]  /*20e60*/  @!P0 IMAD R2, R2, R17, RZ ;  /* 0x0000001102028224 */ /* 0x004fca00078e02ff */
[----:B------:R3:W-:Y:S01]  /*20e70*/  @!P0 STG.E.U8 desc[UR36][R10.64], R2 ;  /* 0x000000020a008986 */ /* 0x0007e2000c101124 */
[----:B------:R-:W-:-:S13]  /*20e80*/  ISETP.LT.OR P0, PT, R0, 0x2, !P2 ;  /* 0x000000020000780c */ /* 0x000fda0005701670 */
[----:B---3--:R-:W-:Y:S01]  /*20e90*/  @!P0 IMAD R2, R12, R17, RZ ;  /* 0x000000110c028224 */ /* 0x008fe200078e02ff */
[----:B------:R-:W-:-:S04]  /*20ea0*/  IADD3 R12, P1, R10, UR59, RZ ;  /* 0x0000003b0a0c7c10 */ /* 0x000fc8000ff3e0ff */
[----:B------:R4:W-:Y:S01]  /*20eb0*/  @!P0 STG.E.U8 desc[UR36][R10.64+0x1], R2 ;  /* 0x000001020a008986 */ /* 0x0009e2000c101124 */
[C---:B------:R-:W-:Y:S02]  /*20ec0*/  ISETP.LT.OR P0, PT, R0.reuse, 0x1, !P3 ;  /* 0x000000010000780c */ /* 0x040fe40005f01670 */
[----:B------:R-:W-:Y:S02]  /*20ed0*/  IADD3.X R13, R11, UR38, RZ, P1, !PT ;  /* 0x000000260b0d7c10 */ /* 0x000fe40008ffe4ff */
[----:B------:R-:W-:-:S09]  /*20ee0*/  ISETP.LT.OR P1, PT, R0, 0xa, !P2 ;  /* 0x0000000a0000780c */ /* 0x000fd20005721670 */
[-C--:B----4-:R-:W-:Y:S02]  /*20ef0*/  @!P0 IMAD R2, R15, R17.reuse, RZ ;  /* 0x000000110f028224 */ /* 0x090fe400078e02ff */
[----:B------:R-:W2:Y:S02]  /*20f00*/  LDL.LU R15, [R1+0x210] ;  /* 0x00021000010f7983 */ /* 0x000ea40000300800 */
[----:B-----5:R-:W-:Y:S02]  /*20f10*/  @!P1 IMAD R3, R3, R17, RZ ;  /* 0x0000001103039224 */ /* 0x020fe400078e02ff */
[----:B------:R1:W-:Y:S01]  /*20f20*/  @!P0 STG.E.U8 desc[UR36][R12.64], R2 ;  /* 0x000000020c008986 */ /* 0x0003e2000c101124 */
[----:B------:R-:W-:-:S13]  /*20f30*/  ISETP.LT.OR P0, PT, R0, 0x2, !P3 ;  /* 0x000000020000780c */ /* 0x000fda0005f01670 */
[----:B-1----:R-:W-:Y:S02]  /*20f40*/  @!P0 IMAD R2, R14, R17, RZ ;  /* 0x000000110e028224 */ /* 0x002fe400078e02ff */
[----:B------:R-:W3:Y:S04]  /*20f50*/  LDL.LU R14, [R1+0x214] ;  /* 0x00021400010e7983 */ /* 0x000ee80000300800 */
[----:B------:R1:W-:Y:S01]  /*20f60*/  @!P0 STG.E.U8 desc[UR36][R12.64+0x1], R2 ;  /* 0x000001020c008986 */ /* 0x0003e2000c101124 */
[C---:B------:R-:W-:Y:S02]  /*20f70*/  ISETP.LT.OR P0, PT, R0.reuse, 0x9, !P2 ;  /* 0x000000090000780c */ /* 0x040fe40005701670 */
[C---:B------:R-:W-:Y:S01]  /*20f80*/  ISETP.LT.OR P2, PT, R0.reuse, 0x9, !P3 ;  /* 0x000000090000780c */ /* 0x040fe20005f41670 */
[----:B------:R-:W-:Y:S01]  /*20f90*/  @!P1 STG.E.U8 desc[UR36][R10.64+0x9], R3 ;  /* 0x000009030a009986 */ /* 0x000fe2000c101124 */
[----:B------:R-:W-:-:S09]  /*20fa0*/  ISETP.LT.OR P3, PT, R0, 0xa, !P3 ;  /* 0x0000000a0000780c */ /* 0x000fd20005f61670 */
[-C--:B------:R-:W-:Y:S02]  /*20fb0*/  @!P0 IMAD R4, R4, R17.reuse, RZ ;  /* 0x0000001104048224 */ /* 0x080fe400078e02ff */
[-C--:B-1----:R-:W-:Y:S02]  /*20fc0*/  @!P2 IMAD R2, R9, R17.reuse, RZ ;  /* 0x000000110902a224 */ /* 0x082fe400078e02ff */
[----:B------:R-:W4:Y:S04]  /*20fd0*/  LDL.LU R9, [R1+0x218] ;  /* 0x0002180001097983 */ /* 0x000f280000300800 */
[----:B------:R-:W-:Y:S04]  /*20fe0*/  @!P0 STG.E.U8 desc[UR36][R10.64+0x8], R4 ;  /* 0x000008040a008986 */ /* 0x000fe8000c101124 */
[----:B------:R1:W-:Y:S02]  /*20ff0*/  @!P2 STG.E.U8 desc[UR36][R12.64+0x8], R2 ;  /* 0x000008020c00a986 */ /* 0x0003e4000c101124 */
[----:B-1----:R-:W-:-:S02]  /*21000*/  @!P3 IMAD R2, R8, R17, RZ ;  /* 0x000000110802b224 */ /* 0x002fc400078e02ff */
[----:B------:R-:W5:Y:S01]  /*21010*/  LDL.LU R8, [R1+0x21c] ;  /* 0x00021c0001087983 */ /* 0x000f620000300800 */
[----:B------:R-:W-:-:S03]  /*21020*/  ISETP.GE.AND P4, PT, R6, 0x81, PT ;  /* 0x000000810600780c */ /* 0x000fc60003f86270 */
[----:B------:R-:W5:Y:S01]  /*21030*/  LDL.LU R234, [R1+0x1e0] ;  /* 0x0001e00001ea7983 */ /* 0x000f620000300800 */
[----:B------:R-:W-:-:S03]  /*21040*/  ISETP.LT.OR P0, PT, R0, 0x1, !P4 ;  /* 0x000000010000780c */ /* 0x000fc60006701670 */
[----:B------:R1:W-:Y:S01]  /*21050*/  @!P3 STG.E.U8 desc[UR36][R12.64+0x9], R2 ;  /* 0x000009020c00b986 */ /* 0x0003e2000c101124 */
[----:B------:R-:W-:-:S03]  /*21060*/  UIMAD UR4, UR15, 0x78, URZ ;  /* 0x000000780f0478a4 */ /* 0x000fc6000f8e023f */
[----:B------:R-:W5:Y:S01]  /*21070*/  LDL.LU R23, [R1+0x1e4] ;  /* 0x0001e40001177983 */ /* 0x000f620000300800 */
[----:B------:R-:W-:-:S03]  /*21080*/  ISETP.GE.AND P6, PT, R6, 0x89, PT ;  /* 0x000000890600780c */ /* 0x000fc60003fc6270 */
[----:B------:R-:W5:Y:S01]  /*21090*/  LDL.LU R22, [R1+0x1e8] ;  /* 0x0001e80001167983 */ /* 0x000f620000300800 */
[----:B-1----:R-:W-:Y:S02]  /*210a0*/  IMAD.U32 R2, RZ, RZ, UR14 ;  /* 0x0000000eff027e24 */ /* 0x002fe4000f8e00ff */
[----:B------:R-:W-:Y:S01]  /*210b0*/  @!P0 IMAD R4, R233, R17, RZ ;  /* 0x00000011e9048224 */ /* 0x000fe200078e02ff */
[----:B------:R-:W-:Y:S01]  /*210c0*/  ISETP.LT.OR P1, PT, R0, 0x1, !P6 ;  /* 0x000000010000780c */ /* 0x000fe20007721670 */
[----:B------:R-:W-:Y:S01]  /*210d0*/  IMAD.WIDE.U32 R2, R2, 0x78, R12 ;  /* 0x0000007802027825 */ /* 0x000fe200078e000c */
[----:B------:R-:W5:Y:S03]  /*210e0*/  LDL.LU R21, [R1+0x1ec] ;  /* 0x0001ec0001157983 */ /* 0x000f660000300800 */
[----:B------:R-:W-:-:S05]  /*210f0*/  VIADD R3, R3, UR4 ;  /* 0x0000000403037c36 */ /* 0x000fca0008000000 */
[----:B------:R1:W-:Y:S01]  /*21100*/  @!P0 STG.E.U8 desc[UR36][R2.64], R4 ;  /* 0x0000000402008986 */ /* 0x0003e2000c101124 */
[----:B------:R-:W-:Y:S02]  /*21110*/  ISETP.LT.OR P0, PT, R0, 0x2, !P4 ;  /* 0x000000020000780c */ /* 0x000fe40006701670 */
[----:B------:R-:W-:-:S11]  /*21120*/  @!P1 IMAD R7, R232, R17, RZ ;  /* 0x00000011e8079224 */ /* 0x000fd600078e02ff */
[----:B-1----:R-:W-:-:S05]  /*21130*/  @!P0 IMAD R4, R5, R17, RZ ;  /* 0x0000001105048224 */ /* 0x002fca00078e02ff */
[----:B------:R1:W-:Y:S01]  /*21140*/  @!P0 STG.E.U8 desc[UR36][R2.64+0x1], R4 ;  /* 0x0000010402008986 */ /* 0x0003e2000c101124 */
[----:B------:R-:W-:Y:S02]  /*21150*/  ISETP.LT.OR P0, PT, R0, 0x2, !P6 ;  /* 0x000000020000780c */ /* 0x000fe40007701670 */
[----:B-1----:R-:W-:-:S04]  /*21160*/  @!P1 IADD3 R4, P2, R2, UR59, RZ ;  /* 0x0000003b02049c10 */ /* 0x002fc8000ff5e0ff */
[----:B------:R-:W-:-:S05]  /*21170*/  @!P1 IADD3.X R5, R3, UR38, RZ, P2, !PT ;  /* 0x0000002603059c10 */ /* 0x000fca00097fe4ff */
[----:B------:R1:W-:Y:S01]  /*21180*/  @!P1 STG.E.U8 desc[UR36][R4.64], R7 ;  /* 0x0000000704009986 */ /* 0x0003e2000c101124 */
[----:B------:R-:W-:Y:S02]  /*21190*/  ISETP.LT.OR P1, PT, R0, 0x9, !P4 ;  /* 0x000000090000780c */ /* 0x000fe40006721670 */
[----:B-1----:R-:W-:Y:S01]  /*211a0*/  @!P0 IADD3 R4, P2, R2, UR59, RZ ;  /* 0x0000003b02048c10 */ /* 0x002fe2000ff5e0ff */
[----:B------:R-:W-:-:S03]  /*211b0*/  @!P0 IMAD R7, R20, R17, RZ ;  /* 0x0000001114078224 */ /* 0x000fc600078e02ff */
[----:B------:R-:W-:-:S05]  /*211c0*/  @!P0 IADD3.X R5, R3, UR38, RZ, P2, !PT ;  /* 0x0000002603058c10 */ /* 0x000fca00097fe4ff */
[----:B------:R2:W-:Y:S01]  /*211d0*/  @!P0 STG.E.U8 desc[UR36][R4.64+0x1], R7 ;  /* 0x0000010704008986 */ /* 0x0005e2000c101124 */
[C---:B------:R-:W-:Y:S02]  /*211e0*/  ISETP.LT.OR P2, PT, R0.reuse, 0xa, !P4 ;  /* 0x0000000a0000780c */ /* 0x040fe40006741670 */
[----:B------:R-:W-:Y:S01]  /*211f0*/  ISETP.LT.OR P0, PT, R0, 0x9, !P6 ;  /* 0x000000090000780c */ /* 0x000fe20007701670 */
[-C--:B--2---:R-:W-:Y:S02]  /*21200*/  @!P1 IMAD R4, R15, R17.reuse, RZ ;  /* 0x000000110f049224 */ /* 0x084fe400078e02ff */
[----:B------:R-:W2:Y:S04]  /*21210*/  LDL.LU R15, [R1+0x1f0] ;  /* 0x0001f000010f7983 */ /* 0x000ea80000300800 */
[----:B------:R3:W-:Y:S04]  /*21220*/  @!P1 STG.E.U8 desc[UR36][R2.64+0x8], R4 ;  /* 0x0000080402009986 */ /* 0x0007e8000c101124 */
[----:B---3--:R-:W-:-:S02]  /*21230*/  @!P2 IMAD R4, R14, R17, RZ ;  /* 0x000000110e04a224 */ /* 0x008fc400078e02ff */
[----:B------:R-:W3:Y:S01]  /*21240*/  LDL.LU R14, [R1+0x1f4] ;  /* 0x0001f400010e7983 */ /* 0x000ee20000300800 */
[----:B------:R-:W-:-:S03]  /*21250*/  ISETP.LT.OR P1, PT, R0, 0xa, !P6 ;  /* 0x0000000a0000780c */ /* 0x000fc60007721670 */
[----:B------:R1:W-:Y:S01]  /*21260*/  @!P2 STG.E.U8 desc[UR36][R2.64+0x9], R4 ;  /* 0x000009040200a986 */ /* 0x0003e2000c101124 */
[----:B----4-:R-:W-:-:S03]  /*21270*/  @!P0 IMAD R7, R9, R17, RZ ;  /* 0x0000001109078224 */ /* 0x010fc600078e02ff */
[----:B------:R-:W4:Y:S01]  /*21280*/  LDL.LU R9, [R1+0x1f8] ;  /* 0x0001f80001097983 */ /* 0x000f220000300800 */
[----:B-1----:R-:W-:-:S04]  /*21290*/  @!P0 IADD3 R4, P2, R2, UR59, RZ ;  /* 0x0000003b02048c10 */ /* 0x002fc8000ff5e0ff */
[----:B------:R-:W-:-:S05]  /*212a0*/  @!P0 IADD3.X R5, R3, UR38, RZ, P2, !PT ;  /* 0x0000002603058c10 */ /* 0x000fca00097fe4ff */
[----:B------:R5:W-:Y:S02]  /*212b0*/  @!P0 STG.E.U8 desc[UR36][R4.64+0x8], R7 ;  /* 0x0000080704008986 */ /* 0x000be4000c101124 */
[----:B-----5:R-:W-:Y:S02]  /*212c0*/  @!P1 IMAD R7, R8, R17, RZ ;  /* 0x0000001108079224 */ /* 0x020fe400078e02ff */
[----:B------:R-:W5:Y:S01]  /*212d0*/  LDL.LU R8, [R1+0x1fc] ;  /* 0x0001fc0001087983 */ /* 0x000f620000300800 */
[----:B------:R-:W-:Y:S02]  /*212e0*/  @!P1 IADD3 R4, P0, R2, UR59, RZ ;  /* 0x0000003b02049c10 */ /* 0x000fe4000ff1e0ff */
[----:B------:R-:W-:Y:S01]  /*212f0*/  ISETP.GE.AND P3, PT, R6, 0x101, PT ;  /* 0x000001010600780c */ /* 0x000fe20003f66270 */
[----:B------:R-:W-:Y:S01]  /*21300*/  USHF.L.U32 UR6, UR56, 0x7, URZ ;  /* 0x0000000738067899 */ /* 0x000fe2000800063f */
[----:B------:R-:W-:Y:S01]  /*21310*/  @!P1 IADD3.X R5, R3, UR38, RZ, P0, !PT ;  /* 0x0000002603059c10 */ /* 0x000fe200087fe4ff */
[----:B------:R-:W5:Y:S01]  /*21320*/  LDL.LU R233, [R1+0x1c4] ;  /* 0x0001c40001e97983 */ /* 0x000f620000300800 */
[----:B------:R-:W-:-:S03]  /*21330*/  ISETP.LT.OR P0, PT, R0, 0x1, !P3 ;  /* 0x000000010000780c */ /* 0x000fc60005f01670 */
[----:B------:R1:W-:Y:S01]  /*21340*/  @!P1 STG.E.U8 desc[UR36][R4.64+0x9], R7 ;  /* 0x0000090704009986 */ /* 0x0003e2000c101124 */
[----:B------:R-:W-:Y:S02]  /*21350*/  IADD3 R2, P1, R2, UR6, RZ ;  /* 0x0000000602027c10 */ /* 0x000fe4000ff3e0ff */
[----:B------:R-:W-:Y:S01]  /*21360*/  ISETP.GE.AND P2, PT, R6, 0x109, PT ;  /* 0x000001090600780c */ /* 0x000fe20003f46270 */
[----:B------:R-:W5:Y:S01]  /*21370*/  LDL.LU R232, [R1+0x1c8] ;  /* 0x0001c80001e87983 */ /* 0x000f620000300800 */
[----:B------:R-:W-:Y:S02]  /*21380*/  IADD3.X R3, R3, UR60, RZ, P1, !PT ;  /* 0x0000003c03037c10 */ /* 0x000fe40008ffe4ff */
[----:B------:R-:W-:Y:S01]  /*21390*/  ISETP.LT.OR P1, PT, R0, 0x2, !P3 ;  /* 0x000000020000780c */ /* 0x000fe20005f21670 */
[----:B------:R-:W5:Y:S02]  /*213a0*/  LDL.LU R20, [R1+0x1cc] ;  /* 0x0001cc0001147983 */ /* 0x000f640000300800 */
[----:B-1----:R-:W-:-:S05]  /*213b0*/  @!P0 IMAD R4, R234, R17, RZ ;  /* 0x00000011ea048224 */ /* 0x002fca00078e02ff */
[----:B------:R1:W-:Y:S01]  /*213c0*/  @!P0 STG.E.U8 desc[UR36][R2.64], R4 ;  /* 0x0000000402008986 */ /* 0x0003e2000c101124 */
[----:B------:R-:W-:-:S04]  /*213d0*/  ISETP.LT.OR P0, PT, R0, 0x1, !P2 ;  /* 0x000000010000780c */ /* 0x000fc80005701670 */
[----:B-1----:R-:W-:-:S05]  /*213e0*/  @!P1 IMAD R4, R23, R17, RZ ;  /* 0x0000001117049224 */ /* 0x002fca00078e02ff */
[----:B------:R1:W-:Y:S04]  /*213f0*/  @!P1 STG.E.U8 desc[UR36][R2.64+0x1], R4 ;  /* 0x0000010402009986 */ /* 0x0003e8000c101124 */
[----:B------:R-:W-:Y:S01]  /*21400*/  @!P0 IMAD R7, R22, R17, RZ ;  /* 0x0000001116078224 */ /* 0x000fe200078e02ff */
[----:B-1----:R-:W-:-:S04]  /*21410*/  @!P0 IADD3 R4, P1, R2, UR59, RZ ;  /* 0x0000003b02048c10 */ /* 0x002fc8000ff3e0ff */
[----:B------:R-:W-:-:S05]  /*21420*/  @!P0 IADD3.X R5, R3, UR38, RZ, P1, !PT ;  /* 0x0000002603058c10 */ /* 0x000fca0008ffe4ff */
[----:B------:R1:W-:Y:S01]  /*21430*/  @!P0 STG.E.U8 desc[UR36][R4.64], R7 ;  /* 0x0000000704008986 */ /* 0x0003e2000c101124 */
[----:B------:R-:W-:-:S13]  /*21440*/  ISETP.LT.OR P0, PT, R0, 0x2, !P2 ;  /* 0x000000020000780c */ /* 0x000fda0005701670 */
[----:B-1----:R-:W-:Y:S01]  /*21450*/  @!P0 IADD3 R4, P1, R2, UR59, RZ ;  /* 0x0000003b02048c10 */ /* 0x002fe2000ff3e0ff */
[----:B------:R-:W-:-:S03]  /*21460*/  @!P0 IMAD R7, R21, R17, RZ ;  /* 0x0000001115078224 */ /* 0x000fc600078e02ff */
[----:B------:R-:W-:-:S05]  /*21470*/  @!P0 IADD3.X R5, R3, UR38, RZ, P1, !PT ;  /* 0x0000002603058c10 */ /* 0x000fca0008ffe4ff */
[----:B------:R2:W-:Y:S01]  /*21480*/  @!P0 STG.E.U8 desc[UR36][R4.64+0x1], R7 ;  /* 0x0000010704008986 */ /* 0x0005e2000c101124 */
[----:B------:R-:W-:-:S13]  /*21490*/  ISETP.LT.OR P0, PT, R0, 0x9, !P3 ;  /* 0x000000090000780c */ /* 0x000fda0005f01670 */
[----:B--2---:R-:W-:Y:S02]  /*214a0*/  @!P0 IMAD R4, R15, R17, RZ ;  /* 0x000000110f048224 */ /* 0x004fe400078e02ff */
[----:B------:R-:W2:Y:S04]  /*214b0*/  LDL.LU R15, [R1+0x1d0] ;  /* 0x0001d000010f7983 */ /* 0x000ea80000300800 */
[----:B------:R3:W-:Y:S01]  /*214c0*/  @!P0 STG.E.U8 desc[UR36][R2.64+0x8], R4 ;  /* 0x0000080402008986 */ /* 0x0007e2000c101124 */
[----:B------:R-:W-:-:S13]  /*214d0*/  ISETP.LT.OR P0, PT, R0, 0xa, !P3 ;  /* 0x0000000a0000780c */ /* 0x000fda0005f01670 */
[----:B---3--:R-:W-:-:S05]  /*214e0*/  @!P0 IMAD R4, R14, R17, RZ ;  /* 0x000000110e048224 */ /* 0x008fca00078e02ff */
[----:B------:R1:W-:Y:S01]  /*214f0*/  @!P0 STG.E.U8 desc[UR36][R2.64+0x9], R4 ;  /* 0x0000090402008986 */ /* 0x0003e2000c101124 */
[----:B------:R-:W-:-:S13]  /*21500*/  ISETP.LT.OR P0, PT, R0, 0x9, !P2 ;  /* 0x000000090000780c */ /* 0x000fda0005701670 */
[----:B-1----:R-:W-:Y:S01]  /*21510*/  @!P0 IADD3 R4, P1, R2, UR59, RZ ;  /* 0x0000003b02048c10 */ /* 0x002fe2000ff3e0ff */
[----:B----4-:R-:W-:-:S03]  /*21520*/  @!P0 IMAD R7, R9, R17, RZ ;  /* 0x0000001109078224 */ /* 0x010fc600078e02ff */
[----:B------:R-:W-:Y:S01]  /*21530*/  @!P0 IADD3.X R5, R3, UR38, RZ, P1, !PT ;  /* 0x0000002603058c10 */ /* 0x000fe20008ffe4ff */
[----:B------:R-:W3:Y:S04]  /*21540*/  LDL.LU R9, [R1+0x1d4] ;  /* 0x0001d40001097983 */ /* 0x000ee80000300800 */
[----:B------:R1:W-:Y:S01]  /*21550*/  @!P0 STG.E.U8 desc[UR36][R4.64+0x8], R7 ;  /* 0x0000080704008986 */ /* 0x0003e2000c101124 */
[----:B------:R-:W-:-:S13]  /*21560*/  ISETP.LT.OR P0, PT, R0, 0xa, !P2 ;  /* 0x0000000a0000780c */ /* 0x000fda0005701670 */
[----:B-1----:R-:W-:Y:S01]  /*21570*/  @!P0 IADD3 R4, P1, R2, UR59, RZ ;  /* 0x0000003b02048c10 */ /* 0x002fe2000ff3e0ff */
[----:B-----5:R-:W-:-:S03]  /*21580*/  @!P0 IMAD R7, R8, R17, RZ ;  /* 0x0000001108078224 */ /* 0x020fc600078e02ff */
[----:B------:R-:W-:Y:S01]  /*21590*/  @!P0 IADD3.X R5, R3, UR38, RZ, P1, !PT ;  /* 0x0000002603058c10 */ /* 0x000fe20008ffe4ff */
[----:B------:R-:W4:Y:S04]  /*215a0*/  LDL.LU R8, [R1+0x1d8] ;  /* 0x0001d80001087983 */ /* 0x000f280000300800 */
[----:B------:R-:W5:Y:S04]  /*215b0*/  LDL.LU R14, [R1+0x1dc] ;  /* 0x0001dc00010e7983 */ /* 0x000f680000300800 */
[----:B------:R-:W5:Y:S04]  /*215c0*/  LDL.LU R235, [R1+0x1a8] ;  /* 0x0001a80001eb7983 */ /* 0x000f680000300800 */
[----:B------:R-:W5:Y:S04]  /*215d0*/  LDL.LU R234, [R1+0x1ac] ;  /* 0x0001ac0001ea7983 */ /* 0x000f680000300800 */
[----:B------:R-:W5:Y:S04]  /*215e0*/  LDL.LU R23, [R1+0x1b0] ;  /* 0x0001b00001177983 */ /* 0x000f680000300800 */
[----:B------:R-:W5:Y:S04]  /*215f0*/  LDL.LU R22, [R1+0x1b4] ;  /* 0x0001b40001167983 */ /* 0x000f680000300800 */
[----:B------:R-:W5:Y:S04]  /*21600*/  LDL.LU R21, [R1+0x1b8] ;  /* 0x0001b80001157983 */ /* 0x000f680000300800 */
[----:B------:R1:W-:Y:S04]  /*21610*/  @!P0 STG.E.U8 desc[UR36][R4.64+0x9], R7 ;  /* 0x0000090704008986 */ /* 0x0003e8000c101124 */
[----:B-1----:R-:W2:Y:S01]  /*21620*/  LDL.LU R5, [R1+0x1c0] ;  /* 0x0001c00001057983 */ /* 0x002ea20000300800 */
[----:B------:R-:W-:-:S04]  /*21630*/  IADD3 R2, P0, R2, UR6, RZ ;  /* 0x0000000602027c10 */ /* 0x000fc8000ff1e0ff */
[----:B------:R-:W-:Y:S02]  /*21640*/  IADD3.X R3, R3, UR60, RZ, P0, !PT ;  /* 0x0000003c03037c10 */ /* 0x000fe400087fe4ff */
[----:B------:R-:W-:-:S04]  /*21650*/  ISETP.GE.AND P0, PT, R6, 0x181, PT ;  /* 0x000001810600780c */ /* 0x000fc80003f06270 */
[C---:B------:R-:W-:Y:S02]  /*21660*/  ISETP.LT.OR P1, PT, R0.reuse, 0x1, !P0 ;  /* 0x000000010000780c */ /* 0x040fe40004721670 */
[----:B------:R-:W-:-:S11]  /*21670*/  ISETP.LT.OR P5, PT, R0, 0x11, !P6 ;  /* 0x000000110000780c */ /* 0x000fd600077a1670 */
[----:B--2---:R-:W-:-:S05]  /*21680*/  @!P1 IMAD R4, R5, R17, RZ ;  /* 0x0000001105049224 */ /* 0x004fca00078e02ff */
[----:B------:R1:W-:Y:S01]  /*21690*/  @!P1 STG.E.U8 desc[UR36][R2.64], R4 ;  /* 0x0000000402009986 */ /* 0x0003e2000c101124 */
[----:B------:R-:W-:-:S13]  /*216a0*/  ISETP.LT.OR P1, PT, R0, 0x2, !P0 ;  /* 0x000000020000780c */ /* 0x000fda0004721670 */
[----:B-1----:R-:W-:-:S05]  /*216b0*/  @!P1 IMAD R4, R233, R17, RZ ;  /* 0x00000011e9049224 */ /* 0x002fca00078e02ff */
[----:B------:R1:W-:Y:S01]  /*216c0*/  @!P1 STG.E.U8 desc[UR36][R2.64+0x1], R4 ;  /* 0x0000010402009986 */ /* 0x0003e2000c101124 */
[----:B------:R-:W-:-:S04]  /*216d0*/  ISETP.GE.AND P1, PT, R6, 0x189, PT ;  /* 0x000001890600780c */ /* 0x000fc80003f26270 */
[----:B------:R-:W-:-:S13]  /*216e0*/  ISETP.LT.OR P3, PT, R0, 0x1, !P1 ;  /* 0x000000010000780c */ /* 0x000fda0004f61670 */
[----:B-1----:R-:W-:Y:S01]  /*216f0*/  @!P3 IADD3 R4, P4, R2, UR59, RZ ;  /* 0x0000003b0204bc10 */ /* 0x002fe2000ff9e0ff */
[----:B------:R-:W-:-:S03]  /*21700*/  @!P3 IMAD R7, R232, R17, RZ ;  /* 0x00000011e807b224 */ /* 0x000fc600078e02ff */
[----:B------:R-:W-:-:S05]  /*21710*/  @!P3 IADD3.X R5, R3, UR38, RZ, P4, !PT ;  /* 0x000000260305bc10 */ /* 0x000fca000a7fe4ff */
[----:B------:R1:W-:Y:S01]  /*21720*/  @!P3 STG.E.U8 desc[UR36][R4.64], R7 ;  /* 0x000000070400b986 */ /* 0x0003e2000c101124 */
[----:B------:R-:W-:-:S13]  /*21730*/  ISETP.LT.OR P3, PT, R0, 0x2, !P1 ;  /* 0x000000020000780c */ /* 0x000fda0004f61670 */
[----:B-1----:R-:W-:Y:S01]  /*21740*/  @!P3 IADD3 R4, P4, R2, UR59, RZ ;  /* 0x0000003b0204bc10 */ /* 0x002fe2000ff9e0ff */
[----:B------:R-:W-:Y:S02]  /*21750*/  @!P3 IMAD R7, R20, R17, RZ ;  /* 0x000000111407b224 */ /* 0x000fe400078e02ff */
[----:B------:R-:W2:Y:S01]  /*21760*/  LDL.LU R20, [R1+0x1bc] ;  /* 0x0001bc0001147983 */ /* 0x000ea20000300800 */
[----:B------:R-:W-:-:S05]  /*21770*/  @!P3 IADD3.X R5, R3, UR38, RZ, P4, !PT ;  /* 0x000000260305bc10 */ /* 0x000fca000a7fe4ff */
[----:B------:R1:W-:Y:S01]  /*21780*/  @!P3 STG.E.U8 desc[UR36][R4.64+0x1], R7 ;  /* 0x000001070400b986 */ /* 0x0003e2000c101124 */
[----:B------:R-:W-:-:S13]  /*21790*/  ISETP.LT.OR P3, PT, R0, 0x9, !P0 ;  /* 0x000000090000780c */ /* 0x000fda0004761670 */
[----:B-1----:R-:W-:Y:S02]  /*217a0*/  @!P3 IMAD R4, R15, R17, RZ ;  /* 0x000000110f04b224 */ /* 0x002fe400078e02ff */
        /* <DEDUP_REMOVED lines=8> */
[----:B------:R-:W-:-:S05]  /*21830*/  @!P3 IADD3.X R5, R3, UR38, RZ, P4, !PT ;  /* 0x000000260305bc10 */ /* 0x000fca000a7fe4ff */
[----:B------:R1:W-:Y:S02]  /*21840*/  @!P3 STG.E.U8 desc[UR36][R4.64+0x8], R7 ;  /* 0x000008070400b986 */ /* 0x0003e4000c101124 */
[----:B-1----:R-:W-:-:S04]  /*21850*/  IMAD.U32 R4, RZ, RZ, UR14 ;  /* 0x0000000eff047e24 */ /* 0x002fc8000f8e00ff */
[----:B------:R-:W-:-:S04]  /*21860*/  IMAD.WIDE.U32 R4, R4, 0x78, R12 ;  /* 0x0000007804047825 */ /* 0x000fc800078e000c */
[----:B------:R-:W-:Y:S01]  /*21870*/  VIADD R5, R5, UR4 ;  /* 0x0000000405057c36 */ /* 0x000fe20008000000 */
[----:B------:R-:W-:-:S04]  /*21880*/  @!P5 IADD3 R8, P3, R4, UR59, RZ ;  /* 0x0000003b0408dc10 */ /* 0x000fc8000ff7e0ff */
[----:B------:R-:W-:Y:S02]  /*21890*/  @!P5 IADD3.X R9, R5, UR38, RZ, P3, !PT ;  /* 0x000000260509dc10 */ /* 0x000fe40009ffe4ff */
[----:B------:R-:W-:-:S13]  /*218a0*/  ISETP.LT.OR P3, PT, R0, 0xa, !P1 ;  /* 0x0000000a0000780c */ /* 0x000fda0004f61670 */
[----:B------:R-:W-:Y:S01]  /*218b0*/  @!P3 IADD3 R2, P4, R2, UR59, RZ ;  /* 0x0000003b0202bc10 */ /* 0x000fe2000ff9e0ff */
[----:B-----5:R-:W-:Y:S02]  /*218c0*/  @!P3 IMAD R7, R14, R17, RZ ;  /* 0x000000110e07b224 */ /* 0x020fe400078e02ff */
[----:B------:R-:W3:Y:S01]  /*218d0*/  LDL.LU R14, [R1+0x184] ;  /* 0x00018400010e7983 */ /* 0x000ee20000300800 */
[----:B------:R-:W-:-:S03]  /*218e0*/  @!P3 IADD3.X R3, R3, UR38, RZ, P4, !PT ;  /* 0x000000260303bc10 */ /* 0x000fc6000a7fe4ff */
[----:B------:R-:W4:Y:S04]  /*218f0*/  LDL.LU R233, [R1+0x188] ;  /* 0x0001880001e97983 */ /* 0x000f280000300800 */
[----:B------:R-:W5:Y:S04]  /*21900*/  LDL.LU R232, [R1+0x18c] ;  /* 0x00018c0001e87983 */ /* 0x000f680000300800 */
[----:B------:R1:W-:Y:S04]  /*21910*/  @!P3 STG.E.U8 desc[UR36][R2.64+0x9], R7 ;  /* 0x000009070200b986 */ /* 0x0003e8000c101124 */
[----:B-1----:R-:W2:Y:S04]  /*21920*/  LDL.LU R2, [R1+0x1a0] ;  /* 0x0001a00001027983 */ /* 0x002ea80000300800 */
[----:B------:R-:W3:Y:S01]  /*21930*/  LDL.LU R3, [R1+0x1a4] ;  /* 0x0001a40001037983 */ /* 0x000ee20000300800 */
[----:B------:R-:W-:-:S04]  /*21940*/  ISETP.GE.AND P4, PT, R6, 0x1, PT ;  /* 0x000000010600780c */ /* 0x000fc80003f86270 */
[----:B------:R-:W-:Y:S02]  /*21950*/  ISETP.LT.OR P3, PT, R0, 0x11, !P4 ;  /* 0x000000110000780c */ /* 0x000fe40006761670 */
[----:B------:R-:W-:-:S11]  /*21960*/  ISETP.GE.AND P4, PT, R6, 0x9, PT ;  /* 0x000000090600780c */ /* 0x000fd60003f86270 */
[----:B--2---:R-:W-:-:S05]  /*21970*/  @!P3 IMAD R2, R2, R17, RZ ;  /* 0x000000110202b224 */ /* 0x004fca00078e02ff */
[----:B------:R3:W-:Y:S01]  /*21980*/  @!P3 STG.E.U8 desc[UR36][R10.64+0x10], R2 ;  /* 0x000010020a00b986 */ /* 0x0007e2000c101124 */
[----:B------:R-:W-:-:S04]  /*21990*/  ISETP.GE.AND P3, PT, R6, 0x1, PT ;  /* 0x000000010600780c */ /* 0x000fc80003f66270 */
[----:B------:R-:W-:-:S13]  /*219a0*/  ISETP.LT.OR P3, PT, R0, 0x12, !P3 ;  /* 0x000000120000780c */ /* 0x000fda0005f61670 */
[----:B---3--:R-:W-:-:S05]  /*219b0*/  @!P3 IMAD R2, R3, R17, RZ ;  /* 0x000000110302b224 */ /* 0x008fca00078e02ff */
[----:B------:R1:W-:Y:S01]  /*219c0*/  @!P3 STG.E.U8 desc[UR36][R10.64+0x11], R2 ;  /* 0x000011020a00b986 */ /* 0x0003e2000c101124 */
[----:B------:R-:W-:-:S13]  /*219d0*/  ISETP.LT.OR P3, PT, R0, 0x11, !P4 ;  /* 0x000000110000780c */ /* 0x000fda0006761670 */
[----:B-1----:R-:W-:-:S05]  /*219e0*/  @!P3 IMAD R2, R235, R17, RZ ;  /* 0x00000011eb02b224 */ /* 0x002fca00078e02ff */
[----:B------:R1:W-:Y:S01]  /*219f0*/  @!P3 STG.E.U8 desc[UR36][R12.64+0x10], R2 ;  /* 0x000010020c00b986 */ /* 0x0003e2000c101124 */
[----:B------:R-:W-:-:S13]  /*21a00*/  ISETP.LT.OR P3, PT, R0, 0x12, !P4 ;  /* 0x000000120000780c */ /* 0x000fda0006761670 */
[----:B-1----:R-:W-:-:S05]  /*21a10*/  @!P3 IMAD R2, R234, R17, RZ ;  /* 0x00000011ea02b224 */ /* 0x002fca00078e02ff */
[----:B------:R1:W-:Y:S01]  /*21a20*/  @!P3 STG.E.U8 desc[UR36][R12.64+0x11], R2 ;  /* 0x000011020c00b986 */ /* 0x0003e2000c101124 */
[----:B------:R-:W-:-:S04]  /*21a30*/  ISETP.GE.AND P3, PT, R6, 0x1, PT ;  /* 0x000000010600780c */ /* 0x000fc80003f66270 */
[----:B------:R-:W-:-:S13]  /*21a40*/  ISETP.LT.OR P3, PT, R0, 0x19, !P3 ;  /* 0x000000190000780c */ /* 0x000fda0005f61670 */
[----:B-1----:R-:W-:Y:S02]  /*21a50*/  @!P3 IMAD R2, R23, R17, RZ ;  /* 0x000000111702b224 */ /* 0x002fe400078e02ff */
[----:B------:R-:W2:Y:S04]  /*21a60*/  LDL.LU R23, [R1+0x190] ;  /* 0x0001900001177983 */ /* 0x000ea80000300800 */
[----:B------:R1:W-:Y:S01]  /*21a70*/  @!P3 STG.E.U8 desc[UR36][R10.64+0x18], R2 ;  /* 0x000018020a00b986 */ /* 0x0003e2000c101124 */
[----:B------:R-:W-:-:S04]  /*21a80*/  ISETP.GE.AND P3, PT, R6, 0x1, PT ;  /* 0x000000010600780c */ /* 0x000fc80003f66270 */
[----:B------:R-:W-:-:S13]  /*21a90*/  ISETP.LT.OR P3, PT, R0, 0x1a, !P3 ;  /* 0x0000001a0000780c */ /* 0x000fda0005f61670 */
[----:B-1----:R-:W-:Y:S02]  /*21aa0*/  @!P3 IMAD R2, R22, R17, RZ ;  /* 0x000000111602b224 */ /* 0x002fe400078e02ff */
[----:B------:R-:W3:Y:S04]  /*21ab0*/  LDL.LU R22, [R1+0x194] ;  /* 0x0001940001167983 */ /* 0x000ee80000300800 */
[----:B------:R1:W-:Y:S01]  /*21ac0*/  @!P3 STG.E.U8 desc[UR36][R10.64+0x19], R2 ;  /* 0x000019020a00b986 */ /* 0x0003e2000c101124 */
[----:B------:R-:W-:-:S13]  /*21ad0*/  ISETP.LT.OR P3, PT, R0, 0x19, !P4 ;  /* 0x000000190000780c */ /* 0x000fda0006761670 */
[----:B-1----:R-:W-:Y:S02]  /*21ae0*/  @!P3 IMAD R2, R21, R17, RZ ;  /* 0x000000111502b224 */ /* 0x002fe400078e02ff */
[----:B------:R-:W3:Y:S04]  /*21af0*/  LDL.LU R21, [R1+0x198] ;  /* 0x0001980001157983 */ /* 0x000ee80000300800 */
[----:B------:R1:W-:Y:S01]  /*21b00*/  @!P3 STG.E.U8 desc[UR36][R12.64+0x18], R2 ;  /* 0x000018020c00b986 */ /* 0x0003e2000c101124 */
[C---:B------:R-:W-:Y:S02]  /*21b10*/  ISETP.LT.OR P3, PT, R0.reuse, 0x1a, !P4 ;  /* 0x0000001a0000780c */ /* 0x040fe40006761670 */
[----:B------:R-:W-:-:S11]  /*21b20*/  ISETP.LT.OR P4, PT, R0, 0x12, !P6 ;  /* 0x000000120000780c */ /* 0x000fd60007781670 */
[----:B-1----:R-:W-:Y:S02]  /*21b30*/  @!P3 IMAD R2, R20, R17, RZ ;  /* 0x000000111402b224 */ /* 0x002fe400078e02ff */
[----:B------:R-:W3:Y:S04]  /*21b40*/  LDL.LU R20, [R1+0x19c] ;  /* 0x00019c0001147983 */ /* 0x000ee80000300800 */
[----:B------:R1:W-:Y:S04]  /*21b50*/  @!P3 STG.E.U8 desc[UR36][R12.64+0x19], R2 ;  /* 0x000019020c00b986 */ /* 0x0003e8000c101124 */
[----:B------:R-:W3:Y:S01]  /*21b60*/  LDL.LU R235, [R1+0x174] ;  /* 0x0001740001eb7983 */ /* 0x000ee20000300800 */
[----:B-1----:R-:W-:-:S04]  /*21b70*/  @!P4 IADD3 R2, P3, R4, UR59, RZ ;  /* 0x0000003b0402cc10 */ /* 0x002fc8000ff7e0ff */
[----:B------:R-:W-:Y:S02]  /*21b80*/  @!P4 IADD3.X R3, R5, UR38, RZ, P3, !PT ;  /* 0x000000260503cc10 */ /* 0x000fe40009ffe4ff */
[----:B------:R-:W-:-:S04]  /*21b90*/  ISETP.GE.AND P3, PT, R6, 0x81, PT ;  /* 0x000000810600780c */ /* 0x000fc80003f66270 */
[----:B------:R-:W-:-:S13]  /*21ba0*/  ISETP.LT.OR P3, PT, R0, 0x11, !P3 ;  /* 0x000000110000780c */ /* 0x000fda0005f61670 */
[----:B------:R-:W-:-:S05]  /*21bb0*/  @!P3 IMAD R7, R15, R17, RZ ;  /* 0x000000110f07b224 */ /* 0x000fca00078e02ff */
[----:B------:R1:W-:Y:S01]  /*21bc0*/  @!P3 STG.E.U8 desc[UR36][R4.64+0x10], R7 ;  /* 0x000010070400b986 */ /* 0x0003e2000c101124 */
[----:B------:R-:W-:-:S04]  /*21bd0*/  ISETP.GE.AND P3, PT, R6, 0x81, PT ;  /* 0x000000810600780c */ /* 0x000fc80003f66270 */
[----:B------:R-:W-:-:S13]  /*21be0*/  ISETP.LT.OR P3, PT, R0, 0x12, !P3 ;  /* 0x000000120000780c */ /* 0x000fda0005f61670 */
[----:B-1----:R-:W-:-:S05]  /*21bf0*/  @!P3 IMAD R7, R14, R17, RZ ;  /* 0x000000110e07b224 */ /* 0x002fca00078e02ff */
[----:B------:R4:W-:Y:S01]  /*21c00*/  @!P3 STG.E.U8 desc[UR36][R4.64+0x11], R7 ;  /* 0x000011070400b986 */ /* 0x0009e2000c101124 */
[----:B------:R-:W-:-:S13]  /*21c10*/  ISETP.LT.OR P3, PT, R0, 0x19, !P6 ;  /* 0x000000190000780c */ /* 0x000fda0007761670 */
[----:B------:R-:W-:Y:S01]  /*21c20*/  @!P3 IADD3 R14, P6, R4, UR59, RZ ;  /* 0x0000003b040ebc10 */ /* 0x000fe2000ffde0ff */
[----:B----4-:R-:W-:-:S03]  /*21c30*/  @!P5 IMAD R7, R233, R17, RZ ;  /* 0x00000011e907d224 */ /* 0x010fc600078e02ff */
[----:B------:R-:W-:Y:S02]  /*21c40*/  @!P3 IADD3.X R15, R5, UR38, RZ, P6, !PT ;  /* 0x00000026050fbc10 */ /* 0x000fe4000b7fe4ff */
[----:B------:R-:W-:Y:S01]  /*21c50*/  ISETP.GE.AND P6, PT, R6, 0x89, PT ;  /* 0x000000890600780c */ /* 0x000fe20003fc6270 */
[----:B------:R5:W-:Y:S03]  /*21c60*/  @!P5 STG.E.U8 desc[UR36][R8.64+0x10], R7 ;  /* 0x000010070800d986 */ /* 0x000be6000c101124 */
[----:B------:R-:W-:Y:S01]  /*21c70*/  ISETP.LT.OR P5, PT, R0, 0x1a, !P6 ;  /* 0x0000001a0000780c */ /* 0x000fe200077a1670 */
[----:B-----5:R-:W-:-:S12]  /*21c80*/  @!P4 IMAD R7, R232, R17, RZ ;  /* 0x00000011e807c224 */ /* 0x020fd800078e02ff */
[----:B------:R-:W-:-:S04]  /*21c90*/  @!P5 IADD3 R8, P6, R4, UR59, RZ ;  /* 0x0000003b0408dc10 */ /* 0x000fc8000ffde0ff */
[----:B------:R-:W-:Y:S02]  /*21ca0*/  @!P5 IADD3.X R9, R5, UR38, RZ, P6, !PT ;  /* 0x000000260509dc10 */ /* 0x000fe4000b7fe4ff */
[----:B------:R-:W-:Y:S01]  /*21cb0*/  ISETP.GE.AND P6, PT, R6, 0x81, PT ;  /* 0x000000810600780c */ /* 0x000fe20003fc6270 */
[----:B------:R1:W-:Y:S03]  /*21cc0*/  @!P4 STG.E.U8 desc[UR36][R2.64+0x11], R7 ;  /* 0x000011070200c986 */ /* 0x0003e6000c101124 */
[----:B------:R-:W-:-:S13]  /*21cd0*/  ISETP.LT.OR P4, PT, R0, 0x19, !P6 ;  /* 0x000000190000780c */ /* 0x000fda0007781670 */
[----:B-1----:R-:W-:Y:S02]  /*21ce0*/  @!P4 IMAD.MOV.U32 R2, RZ, RZ, R4 ;  /* 0x000000ffff02c224 */ /* 0x002fe400078e0004 */
[----:B------:R-:W-:Y:S02]  /*21cf0*/  @!P4 IMAD.MOV.U32 R3, RZ, RZ, R5 ;  /* 0x000000ffff03c224 */ /* 0x000fe400078e0005 */
[----:B--2---:R-:W-:-:S05]  /*21d00*/  @!P4 IMAD R7, R23, R17, RZ ;  /* 0x000000111707c224 */ /* 0x004fca00078e02ff */
[----:B------:R1:W-:Y:S01]  /*21d10*/  @!P4 STG.E.U8 desc[UR36][R2.64+0x18], R7 ;  /* 0x000018070200c986 */ /* 0x0003e2000c101124 */
[----:B------:R-:W-:-:S13]  /*21d20*/  ISETP.LT.OR P4, PT, R0, 0x1a, !P6 ;  /* 0x0000001a0000780c */ /* 0x000fda0007781670 */
[----:B-1----:R-:W-:Y:S02]  /*21d30*/  @!P4 IMAD.MOV.U32 R2, RZ, RZ, R4 ;  /* 0x000000ffff02c224 */ /* 0x002fe400078e0004 */
[----:B------:R-:W-:Y:S02]  /*21d40*/  @!P4 IMAD.MOV.U32 R3, RZ, RZ, R5 ;  /* 0x000000ffff03c224 */ /* 0x000fe400078e0005 */
[----:B---3--:R-:W-:-:S05]  /*21d50*/  @!P4 IMAD R7, R22, R17, RZ ;  /* 0x000000111607c224 */ /* 0x008fca00078e02ff */
[----:B------:R1:W-:Y:S02]  /*21d60*/  @!P4 STG.E.U8 desc[UR36][R2.64+0x19], R7 ;  /* 0x000019070200c986 */ /* 0x0003e4000c101124 */
[----:B-1----:R-:W-:-:S05]  /*21d70*/  @!P3 IMAD R7, R21, R17, RZ ;  /* 0x000000111507b224 */ /* 0x002fca00078e02ff */
[----:B------:R1:W-:Y:S04]  /*21d80*/  @!P3 STG.E.U8 desc[UR36][R14.64+0x18], R7 ;  /* 0x000018070e00b986 */ /* 0x0003e8000c101124 */
[----:B-1----:R-:W2:Y:S04]  /*21d90*/  LDL.LU R14, [R1+0x160] ;  /* 0x00016000010e7983 */ /* 0x002ea80000300800 */
[----:B------:R-:W3:Y:S01]  /*21da0*/  LDL.LU R15, [R1+0x164] ;  /* 0x00016400010f7983 */ /* 0x000ee20000300800 */
[----:B------:R-:W-:Y:S02]  /*21db0*/  ISETP.GE.AND P6, PT, R6, 0x89, PT ;  /* 0x000000890600780c */ /* 0x000fe40003fc6270 */
[----:B------:R-:W-:Y:S01]  /*21dc0*/  IADD3 R2, P4, R4, UR6, RZ ;  /* 0x0000000604027c10 */ /* 0x000fe2000ff9e0ff */
[----:B------:R-:W-:Y:S01]  /*21dd0*/  @!P5 IMAD R7, R20, R17, RZ ;  /* 0x000000111407d224 */ /* 0x000fe200078e02ff */
[----:B------:R-:W-:Y:S01]  /*21de0*/  ISETP.LT.OR P3, PT, R0, 0x21, !P6 ;  /* 0x000000210000780c */ /* 0x000fe20007761670 */
[----:B------:R-:W4:Y:S01]  /*21df0*/  LDL.LU R234, [R1+0x178] ;  /* 0x0001780001ea7983 */ /* 0x000f220000300800 */
[----:B------:R-:W-:-:S02]  /*21e00*/  IADD3.X R3, R5, UR60, RZ, P4, !PT ;  /* 0x0000003c05037c10 */ /* 0x000fc4000a7fe4ff */
[----:B------:R-:W-:Y:S01]  /*21e10*/  ISETP.GE.AND P6, PT, R6, 0x101, PT ;  /* 0x000001010600780c */ /* 0x000fe20003fc6270 */
[----:B------:R2:W-:Y:S04]  /*21e20*/  @!P5 STG.E.U8 desc[UR36][R8.64+0x19], R7 ;  /* 0x000019070800d986 */ /* 0x0005e8000c101124 */
[----:B------:R-:W5:Y:S04]  /*21e30*/  LDL.LU R22, [R1+0x17c] ;  /* 0x00017c0001167983 */ /* 0x000f680000300800 */
[----:B------:R-:W-:Y:S01]  /*21e40*/  @!P3 IADD3 R232, P4, R4, UR59, RZ ;  /* 0x0000003b04e8bc10 */ /* 0x000fe2000ff9e0ff */
[----:B------:R-:W5:Y:S03]  /*21e50*/  LDL.LU R21, [R1+0x140] ;  /* 0x0001400001157983 */ /* 0x000f660000300800 */
[----:B------:R-:W-:Y:S01]  /*21e60*/  @!P3 IADD3.X R233, R5, UR38, RZ, P4, !PT ;  /* 0x0000002605e9bc10 */ /* 0x000fe2000a7fe4ff */
[----:B------:R-:W5:Y:S01]  /*21e70*/  LDL.LU R20, [R1+0x144] ;  /* 0x0001440001147983 */ /* 0x000f620000300800 */
[----:B------:R-:W-:-:S03]  /*21e80*/  ISETP.LT.OR P4, PT, R0, 0x11, !P6 ;  /* 0x000000110000780c */ /* 0x000fc60007781670 */
[----:B------:R-:W5:Y:S10]  /*21e90*/  LDL.LU R23, [R1+0x148] ;  /* 0x0001480001177983 */ /* 0x000f740000300800 */
[----:B--2---:R-:W-:-:S05]  /*21ea0*/  @!P4 IMAD R7, R14, R17, RZ ;  /* 0x000000110e07c224 */ /* 0x004fca00078e02ff */
[----:B------:R3:W-:Y:S01]  /*21eb0*/  @!P4 STG.E.U8 desc[UR36][R2.64+0x10], R7 ;  /* 0x000010070200c986 */ /* 0x0007e2000c101124 */
[----:B------:R-:W-:-:S13]  /*21ec0*/  ISETP.LT.OR P4, PT, R0, 0x12, !P6 ;  /* 0x000000120000780c */ /* 0x000fda0007781670 */
[----:B---3--:R-:W-:-:S05]  /*21ed0*/  @!P4 IMAD R7, R15, R17, RZ ;  /* 0x000000110f07c224 */ /* 0x008fca00078e02ff */
[----:B------:R1:W-:Y:S04]  /*21ee0*/  @!P4 STG.E.U8 desc[UR36][R2.64+0x11], R7 ;  /* 0x000011070200c986 */ /* 0x0003e8000c101124 */
[----:B-1----:R-:W2:Y:S01]  /*21ef0*/  LDL.LU R7, [R1+0x168] ;  /* 0x0001680001077983 */ /* 0x002ea20000300800 */
[----:B------:R-:W-:-:S13]  /*21f00*/  ISETP.LT.OR P4, PT, R0, 0x11, !P2 ;  /* 0x000000110000780c */ /* 0x000fda0005781670 */
[----:B------:R-:W-:-:S04]  /*21f10*/  @!P4 IADD3 R14, P5, R2, UR59, RZ ;  /* 0x0000003b020ecc10 */ /* 0x000fc8000ffbe0ff */
[----:B------:R-:W-:Y:S02]  /*21f20*/  @!P4 IADD3.X R15, R3, UR38, RZ, P5, !PT ;  /* 0x00000026030fcc10 */ /* 0x000fe4000affe4ff */
[----:B------:R-:W-:Y:S01]  /*21f30*/  ISETP.LT.OR P5, PT, R0, 0x12, !P2 ;  /* 0x000000120000780c */ /* 0x000fe200057a1670 */
[----:B--2---:R-:W-:-:S05]  /*21f40*/  @!P4 IMAD R7, R7, R17, RZ ;  /* 0x000000110707c224 */ /* 0x004fca00078e02ff */
[----:B------:R1:W-:Y:S04]  /*21f50*/  @!P4 STG.E.U8 desc[UR36][R14.64+0x10], R7 ;  /* 0x000010070e00c986 */ /* 0x0003e8000c101124 */
[----:B-1----:R-:W2:Y:S04]  /*21f60*/  LDL.LU R14, [R1+0x16c] ;  /* 0x00016c00010e7983 */ /* 0x002ea80000300800 */
[----:B------:R-:W3:Y:S01]  /*21f70*/  LDL.LU R15, [R1+0x170] ;  /* 0x00017000010f7983 */ /* 0x000ee20000300800 */
[----:B------:R-:W-:-:S04]  /*21f80*/  @!P5 IADD3 R8, P6, R2, UR59, RZ ;  /* 0x0000003b0208dc10 */ /* 0x000fc8000ffde0ff */
[----:B------:R-:W-:Y:S02]  /*21f90*/  @!P5 IADD3.X R9, R3, UR38, RZ, P6, !PT ;  /* 0x000000260309dc10 */ /* 0x000fe4000b7fe4ff */
[----:B------:R-:W-:-:S04]  /*21fa0*/  ISETP.GE.AND P6, PT, R6, 0x101, PT ;  /* 0x000001010600780c */ /* 0x000fc80003fc6270 */
[----:B------:R-:W-:Y:S01]  /*21fb0*/  ISETP.LT.OR P4, PT, R0, 0x19, !P6 ;  /* 0x000000190000780c */ /* 0x000fe20007781670 */
[----:B--2---:R-:W-:-:S05]  /*21fc0*/  @!P5 IMAD R7, R14, R17, RZ ;  /* 0x000000110e07d224 */ /* 0x004fca00078e02ff */
[----:B------:R3:W-:Y:S07]  /*21fd0*/  @!P5 STG.E.U8 desc[UR36][R8.64+0x11], R7 ;  /* 0x000011070800d986 */ /* 0x0007ee000c101124 */
[----:B---3--:R-:W-:-:S05]  /*21fe0*/  @!P4 IMAD R7, R15, R17, RZ ;  /* 0x000000110f07c224 */ /* 0x008fca00078e02ff */
[----:B------:R1:W-:Y:S01]  /*21ff0*/  @!P4 STG.E.U8 desc[UR36][R2.64+0x18], R7 ;  /* 0x000018070200c986 */ /* 0x0003e2000c101124 */
[----:B------:R-:W-:-:S13]  /*22000*/  ISETP.LT.OR P4, PT, R0, 0x1a, !P6 ;  /* 0x0000001a0000780c */ /* 0x000fda0007781670 */
[----:B-1----:R-:W-:Y:S02]  /*22010*/  @!P4 IMAD R7, R235, R17, RZ ;  /* 0x00000011eb07c224 */ /* 0x002fe400078e02ff */
[----:B------:R-:W2:Y:S04]  /*22020*/  LDL.LU R235, [R1+0x138] ;  /* 0x0001380001eb7983 */ /* 0x000ea80000300800 */
[----:B------:R4:W-:Y:S01]  /*22030*/  @!P4 STG.E.U8 desc[UR36][R2.64+0x19], R7 ;  /* 0x000019070200c986 */ /* 0x0009e2000c101124 */
[----:B------:R-:W-:-:S13]  /*22040*/  ISETP.LT.OR P4, PT, R0, 0x19, !P2 ;  /* 0x000000190000780c */ /* 0x000fda0005781670 */
[----:B------:R-:W-:Y:S01]  /*22050*/  @!P4 IADD3 R8, P5, R2, UR59, RZ ;  /* 0x0000003b0208cc10 */ /* 0x000fe2000ffbe0ff */
[----:B----4-:R-:W-:Y:S02]  /*22060*/  @!P4 IMAD R7, R234, R17, RZ ;  /* 0x00000011ea07c224 */ /* 0x010fe400078e02ff */
[----:B------:R-:W3:Y:S01]  /*22070*/  LDL.LU R234, [R1+0x13c] ;  /* 0x00013c0001ea7983 */ /* 0x000ee20000300800 */
[----:B------:R-:W-:Y:S02]  /*22080*/  @!P4 IADD3.X R9, R3, UR38, RZ, P5, !PT ;  /* 0x000000260309cc10 */ /* 0x000fe4000affe4ff */
[----:B------:R-:W-:-:S03]  /*22090*/  ISETP.LT.OR P5, PT, R0, 0x1a, !P2 ;  /* 0x0000001a0000780c */ /* 0x000fc600057a1670 */
[----:B------:R1:W-:Y:S02]  /*220a0*/  @!P4 STG.E.U8 desc[UR36][R8.64+0x18], R7 ;  /* 0x000018070800c986 */ /* 0x0003e4000c101124 */
[----:B-1----:R-:W-:-:S04]  /*220b0*/  IADD3 R8, P4, R2, UR6, RZ ;  /* 0x0000000602087c10 */ /* 0x002fc8000ff9e0ff */
[----:B------:R-:W-:Y:S02]  /*220c0*/  IADD3.X R9, R3, UR60, RZ, P4, !PT ;  /* 0x0000003c03097c10 */ /* 0x000fe4000a7fe4ff */
[----:B------:R-:W-:Y:S02]  /*220d0*/  ISETP.LT.OR P4, PT, R0, 0x11, !P0 ;  /* 0x000000110000780c */ /* 0x000fe40004781670 */
[----:B------:R-:W-:Y:S01]  /*220e0*/  @!P5 IADD3 R14, P6, R2, UR59, RZ ;  /* 0x0000003b020edc10 */ /* 0x000fe2000ffde0ff */
[----:B-----5:R-:W-:-:S03]  /*220f0*/  @!P5 IMAD R7, R22, R17, RZ ;  /* 0x000000111607d224 */ /* 0x020fc600078e02ff */
[----:B------:R-:W-:-:S05]  /*22100*/  @!P5 IADD3.X R15, R3, UR38, RZ, P6, !PT ;  /* 0x00000026030fdc10 */ /* 0x000fca000b7fe4ff */
[----:B------:R1:W-:Y:S02]  /*22110*/  @!P5 STG.E.U8 desc[UR36][R14.64+0x19], R7 ;  /* 0x000019070e00d986 */ /* 0x0003e4000c101124 */
[----:B-1----:R-:W-:-:S05]  /*22120*/  @!P4 IMAD R7, R21, R17, RZ ;  /* 0x000000111507c224 */ /* 0x002fca00078e02ff */
[----:B------:R1:W-:Y:S01]  /*22130*/  @!P4 STG.E.U8 desc[UR36][R8.64+0x10], R7 ;  /* 0x000010070800c986 */ /* 0x0003e2000c101124 */
[----:B------:R-:W-:-:S13]  /*22140*/  ISETP.LT.OR P4, PT, R0, 0x12, !P0 ;  /* 0x000000120000780c */ /* 0x000fda0004781670 */
[----:B-1----:R-:W-:-:S05]  /*22150*/  @!P4 IMAD R7, R20, R17, RZ ;  /* 0x000000111407c224 */ /* 0x002fca00078e02ff */
[----:B------:R1:W-:Y:S02]  /*22160*/  @!P4 STG.E.U8 desc[UR36][R8.64+0x11], R7 ;  /* 0x000011070800c986 */ /* 0x0003e4000c101124 */
[----:B-1----:R-:W-:-:S04]  /*22170*/  IADD3 R7, P4, R2, UR6, RZ ;  /* 0x0000000602077c10 */ /* 0x002fc8000ff9e0ff */
[----:B------:R-:W-:Y:S02]  /*22180*/  IADD3.X R22, R3, UR60, RZ, P4, !PT ;  /* 0x0000003c03167c10 */ /* 0x000fe4000a7fe4ff */
[----:B------:R-:W-:-:S13]  /*22190*/  ISETP.LT.OR P4, PT, R0, 0x11, !P1 ;  /* 0x000000110000780c */ /* 0x000fda0004f81670 */
[----:B------:R-:W-:Y:S01]  /*221a0*/  @!P4 IADD3 R20, P5, R8, UR59, RZ ;  /* 0x0000003b0814cc10 */ /* 0x000fe2000ffbe0ff */
[----:B------:R-:W-:-:S03]  /*221b0*/  @!P4 IMAD R23, R23, R17, RZ ;  /* 0x000000111717c224 */ /* 0x000fc600078e02ff */
[----:B------:R-:W-:-:S05]  /*221c0*/  @!P4 IADD3.X R21, R9, UR38, RZ, P5, !PT ;  /* 0x000000260915cc10 */ /* 0x000fca000affe4ff */
[----:B------:R1:W-:Y:S04]  /*221d0*/  @!P4 STG.E.U8 desc[UR36][R20.64+0x10], R23 ;  /* 0x000010171400c986 */ /* 0x0003e8000c101124 */
[----:B-1----:R-:W4:Y:S01]  /*221e0*/  LDL.LU R20, [R1+0x14c] ;  /* 0x00014c0001147983 */ /* 0x002f220000300800 */
[----:B------:R-:W-:-:S03]  /*221f0*/  ISETP.LT.OR P5, PT, R0, 0x12, !P1 ;  /* 0x000000120000780c */ /* 0x000fc60004fa1670 */
[----:B------:R-:W5:Y:S04]  /*22200*/  LDL.LU R21, [R1+0x154] ;  /* 0x0001540001157983 */ /* 0x000f680000300800 */
[----:B------:R-:W2:Y:S06]  /*22210*/  LDL.LU R23, [R1+0x134] ;  /* 0x0001340001177983 */ /* 0x000eac0000300800 */
[----:B------:R-:W-:-:S04]  /*22220*/  @!P5 IADD3 R14, P6, R7, UR59, RZ ;  /* 0x0000003b070edc10 */ /* 0x000fc8000ffde0ff */
[----:B------:R-:W-:Y:S01]  /*22230*/  @!P5 IADD3.X R15, R22, UR38, RZ, P6, !PT ;  /* 0x00000026160fdc10 */ /* 0x000fe2000b7fe4ff */
[----:B----4-:R-:W-:-:S05]  /*22240*/  @!P5 IMAD R20, R20, R17, RZ ;  /* 0x000000111414d224 */ /* 0x010fca00078e02ff */
[----:B------:R1:W-:Y:S04]  /*22250*/  @!P5 STG.E.U8 desc[UR36][R14.64+0x11], R20 ;  /* 0x000011140e00d986 */ /* 0x0003e8000c101124 */
[----:B-1----:R-:W4:Y:S01]  /*22260*/  LDL.LU R15, [R1+0x150] ;  /* 0x00015000010f7983 */ /* 0x002f220000300800 */
[----:B------:R-:W-:-:S13]  /*22270*/  ISETP.LT.OR P4, PT, R0, 0x19, !P0 ;  /* 0x000000190000780c */ /* 0x000fda0004781670 */
[----:B----4-:R-:W-:-:S05]  /*22280*/  @!P4 IMAD R14, R15, R17, RZ ;  /* 0x000000110f0ec224 */ /* 0x010fca00078e02ff */
[----:B------:R5:W-:Y:S01]  /*22290*/  @!P4 STG.E.U8 desc[UR36][R8.64+0x18], R14 ;  /* 0x0000180e0800c986 */ /* 0x000be2000c101124 */
[----:B------:R-:W-:-:S13]  /*222a0*/  ISETP.LT.OR P4, PT, R0, 0x1a, !P0 ;  /* 0x0000001a0000780c */ /* 0x000fda0004781670 */
[----:B-----5:R-:W-:-:S05]  /*222b0*/  @!P4 IMAD R14, R21, R17, RZ ;  /* 0x00000011150ec224 */ /* 0x020fca00078e02ff */
[----:B------:R1:W-:Y:S01]  /*222c0*/  @!P4 STG.E.U8 desc[UR36][R8.64+0x19], R14 ;  /* 0x0000190e0800c986 */ /* 0x0003e2000c101124 */
[----:B------:R-:W-:-:S13]  /*222d0*/  ISETP.LT.OR P4, PT, R0, 0x19, !P1 ;  /* 0x000000190000780c */ /* 0x000fda0004f81670 */
[----:B------:R-:W-:-:S04]  /*222e0*/  @!P4 IADD3 R20, P5, R8, UR59, RZ ;  /* 0x0000003b0814cc10 */ /* 0x000fc8000ffbe0ff */
[----:B------:R-:W-:Y:S02]  /*222f0*/  @!P4 IADD3.X R21, R9, UR38, RZ, P5, !PT ;  /* 0x000000260915cc10 */ /* 0x000fe4000affe4ff */
[----:B------:R-:W-:-:S13]  /*22300*/  ISETP.LT.OR P5, PT, R0, 0x1a, !P1 ;  /* 0x0000001a0000780c */ /* 0x000fda0004fa1670 */
[----:B-1----:R-:W-:Y:S02]  /*22310*/  @!P5 IADD3 R14, P6, R7, UR59, RZ ;  /* 0x0000003b070edc10 */ /* 0x002fe4000ffde0ff */
[----:B------:R-:W4:Y:S02]  /*22320*/  LDL.LU R7, [R1+0x158] ;  /* 0x0001580001077983 */ /* 0x000f240000300800 */
[----:B------:R-:W-:Y:S02]  /*22330*/  @!P5 IADD3.X R15, R22, UR38, RZ, P6, !PT ;  /* 0x00000026160fdc10 */ /* 0x000fe4000b7fe4ff */
[----:B------:R-:W5:Y:S01]  /*22340*/  LDL.LU R22, [R1+0x130] ;  /* 0x0001300001167983 */ /* 0x000f620000300800 */
[----:B----4-:R-:W-:-:S05]  /*22350*/  @!P4 IMAD R7, R7, R17, RZ ;  /* 0x000000110707c224 */ /* 0x010fca00078e02ff */
[----:B------:R1:W-:Y:S04]  /*22360*/  @!P4 STG.E.U8 desc[UR36][R20.64+0x18], R7 ;  /* 0x000018071400c986 */ /* 0x0003e8000c101124 */
[----:B-1----:R-:W4:Y:S04]  /*22370*/  LDL.LU R21, [R1+0x15c] ;  /* 0x00015c0001157983 */ /* 0x002f280000300800 */
[----:B------:R-:W3:Y:S01]  /*22380*/  LDL.LU R20, [R1+0x100] ;  /* 0x0001000001147983 */ /* 0x000ee20000300800 */
[----:B------:R-:W-:Y:S01]  /*22390*/  ISETP.GE.AND P6, PT, R6, 0x1, PT ;  /* 0x000000010600780c */ /* 0x000fe20003fc6270 */
[----:B----4-:R-:W-:-:S02]  /*223a0*/  @!P5 IMAD R7, R21, R17, RZ ;  /* 0x000000111507d224 */ /* 0x010fc400078e02ff */
[----:B------:R-:W4:Y:S04]  /*223b0*/  LDL.LU R21, [R1+0x104] ;  /* 0x0001040001157983 */ /* 0x000f280000300800 */
[----:B------:R1:W-:Y:S04]  /*223c0*/  @!P5 STG.E.U8 desc[UR36][R14.64+0x19], R7 ;  /* 0x000019070e00d986 */ /* 0x0003e8000c101124 */
[----:B-1----:R-:W2:Y:S01]  /*223d0*/  LDL.LU R7, [R1+0x120] ;  /* 0x0001200001077983 */ /* 0x002ea20000300800 */
[----:B------:R-:W-:-:S03]  /*223e0*/  ISETP.LT.OR P4, PT, R0, 0x21, !P6 ;  /* 0x000000210000780c */ /* 0x000fc60007781670 */
[----:B------:R-:W5:Y:S04]  /*223f0*/  LDL.LU R14, [R1+0x12c] ;  /* 0x00012c00010e7983 */ /* 0x000f680000300800 */
[----:B------:R-:W4:Y:S06]  /*22400*/  LDL.LU R15, [R1+0x108] ;  /* 0x00010800010f7983 */ /* 0x000f2c0000300800 */
[----:B--2---:R-:W-:-:S05]  /*22410*/  @!P4 IMAD R7, R7, R17, RZ ;  /* 0x000000110707c224 */ /* 0x004fca00078e02ff */
[----:B------:R1:W-:Y:S04]  /*22420*/  @!P4 STG.E.U8 desc[UR36][R10.64+0x20], R7 ;  /* 0x000020070a00c986 */ /* 0x0003e8000c101124 */
[----:B-1----:R-:W2:Y:S01]  /*22430*/  LDL.LU R7, [R1+0x124] ;  /* 0x0001240001077983 */ /* 0x002ea20000300800 */
[----:B------:R-:W-:Y:S02]  /*22440*/  ISETP.LT.OR P4, PT, R0, 0x22, !P6 ;  /* 0x000000220000780c */ /* 0x000fe40007781670 */
[----:B------:R-:W-:-:S11]  /*22450*/  ISETP.GE.AND P5, PT, R6, 0x9, PT ;  /* 0x000000090600780c */ /* 0x000fd60003fa6270 */
[----:B--2---:R-:W-:-:S05]  /*22460*/  @!P4 IMAD R7, R7, R17, RZ ;  /* 0x000000110707c224 */ /* 0x004fca00078e02ff */
[----:B------:R1:W-:Y:S04]  /*22470*/  @!P4 STG.E.U8 desc[UR36][R10.64+0x21], R7 ;  /* 0x000021070a00c986 */ /* 0x0003e8000c101124 */
[----:B-1----:R-:W2:Y:S01]  /*22480*/  LDL.LU R7, [R1+0x128] ;  /* 0x0001280001077983 */ /* 0x002ea20000300800 */
[----:B------:R-:W-:-:S13]  /*22490*/  ISETP.LT.OR P4, PT, R0, 0x21, !P5 ;  /* 0x000000210000780c */ /* 0x000fda0006f81670 */
[----:B--2---:R-:W-:-:S05]  /*224a0*/  @!P4 IMAD R7, R7, R17, RZ ;  /* 0x000000110707c224 */ /* 0x004fca00078e02ff */
[----:B------:R5:W-:Y:S01]  /*224b0*/  @!P4 STG.E.U8 desc[UR36][R12.64+0x20], R7 ;  /* 0x000020070c00c986 */ /* 0x000be2000c101124 */
[----:B------:R-:W-:-:S13]  /*224c0*/  ISETP.LT.OR P4, PT, R0, 0x22, !P5 ;  /* 0x000000220000780c */ /* 0x000fda0006f81670 */
[----:B-----5:R-:W-:-:S05]  /*224d0*/  @!P4 IMAD R7, R14, R17, RZ ;  /* 0x000000110e07c224 */ /* 0x020fca00078e02ff */
[----:B------:R1:W-:Y:S01]  /*224e0*/  @!P4 STG.E.U8 desc[UR36][R12.64+0x21], R7 ;  /* 0x000021070c00c986 */ /* 0x0003e2000c101124 */
[----:B------:R-:W-:-:S13]  /*224f0*/  ISETP.LT.OR P4, PT, R0, 0x29, !P6 ;  /* 0x000000290000780c */ /* 0x000fda0007781670 */
[----:B-1----:R-:W-:-:S05]  /*22500*/  @!P4 IMAD R7, R22, R17, RZ ;  /* 0x000000111607c224 */ /* 0x002fca00078e02ff */
[----:B------:R1:W-:Y:S01]  /*22510*/  @!P4 STG.E.U8 desc[UR36][R10.64+0x28], R7 ;  /* 0x000028070a00c986 */ /* 0x0003e2000c101124 */
[----:B------:R-:W-:-:S13]  /*22520*/  ISETP.LT.OR P4, PT, R0, 0x2a, !P6 ;  /* 0x0000002a0000780c */ /* 0x000fda0007781670 */
[----:B-1----:R-:W-:-:S05]  /*22530*/  @!P4 IMAD R7, R23, R17, RZ ;  /* 0x000000111707c224 */ /* 0x002fca00078e02ff */
[----:B------:R1:W-:Y:S01]  /*22540*/  @!P4 STG.E.U8 desc[UR36][R10.64+0x29], R7 ;  /* 0x000029070a00c986 */ /* 0x0003e2000c101124 */
[----:B------:R-:W-:Y:S02]  /*22550*/  ISETP.LT.OR P4, PT, R0, 0x29, !P5 ;  /* 0x000000290000780c */ /* 0x000fe40006f81670 */
[----:B------:R-:W-:-:S11]  /*22560*/  ISETP.GE.AND P6, PT, R6, 0x89, PT ;  /* 0x000000890600780c */ /* 0x000fd60003fc6270 */
[----:B-1----:R-:W-:Y:S02]  /*22570*/  @!P4 IMAD R7, R235, R17, RZ ;  /* 0x00000011eb07c224 */ /* 0x002fe400078e02ff */
[----:B------:R-:W2:Y:S04]  /*22580*/  LDL.LU R235, [R1+0x118] ;  /* 0x0001180001eb7983 */ /* 0x000ea80000300800 */
[----:B------:R3:W-:Y:S01]  /*22590*/  @!P4 STG.E.U8 desc[UR36][R12.64+0x28], R7 ;  /* 0x000028070c00c986 */ /* 0x0007e2000c101124 */
[C---:B------:R-:W-:Y:S02]  /*225a0*/  ISETP.LT.OR P4, PT, R0.reuse, 0x2a, !P5 ;  /* 0x0000002a0000780c */ /* 0x040fe40006f81670 */
[----:B------:R-:W-:-:S11]  /*225b0*/  ISETP.LT.OR P5, PT, R0, 0x22, !P6 ;  /* 0x000000220000780c */ /* 0x000fd600077a1670 */
[----:B---3--:R-:W-:Y:S02]  /*225c0*/  @!P4 IMAD R7, R234, R17, RZ ;  /* 0x00000011ea07c224 */ /* 0x008fe400078e02ff */
[----:B------:R-:W3:Y:S04]  /*225d0*/  LDL.LU R234, [R1+0x11c] ;  /* 0x00011c0001ea7983 */ /* 0x000ee80000300800 */
[----:B------:R1:W-:Y:S01]  /*225e0*/  @!P4 STG.E.U8 desc[UR36][R12.64+0x29], R7 ;  /* 0x000029070c00c986 */ /* 0x0003e2000c101124 */
[----:B------:R-:W-:-:S04]  /*225f0*/  @!P5 IADD3 R22, P4, R4, UR59, RZ ;  /* 0x0000003b0416dc10 */ /* 0x000fc8000ff9e0ff */
[----:B------:R-:W-:Y:S02]  /*22600*/  @!P5 IADD3.X R23, R5, UR38, RZ, P4, !PT ;  /* 0x000000260517dc10 */ /* 0x000fe4000a7fe4ff */
[----:B------:R-:W-:-:S04]  /*22610*/  ISETP.GE.AND P4, PT, R6, 0x81, PT ;  /* 0x000000810600780c */ /* 0x000fc80003f86270 */
[----:B------:R-:W-:-:S13]  /*22620*/  ISETP.LT.OR P4, PT, R0, 0x21, !P4 ;  /* 0x000000210000780c */ /* 0x000fda0006781670 */
[----:B-1----:R-:W-:-:S05]  /*22630*/  @!P4 IMAD R7, R20, R17, RZ ;  /* 0x000000111407c224 */ /* 0x002fca00078e02ff */
[----:B------:R4:W-:Y:S01]  /*22640*/  @!P4 STG.E.U8 desc[UR36][R4.64+0x20], R7 ;  /* 0x000020070400c986 */ /* 0x0009e2000c101124 */
[----:B------:R-:W-:-:S04]  /*22650*/  ISETP.GE.AND P4, PT, R6, 0x81, PT ;  /* 0x000000810600780c */ /* 0x000fc80003f86270 */
[----:B------:R-:W-:-:S13]  /*22660*/  ISETP.LT.OR P4, PT, R0, 0x22, !P4 ;  /* 0x000000220000780c */ /* 0x000fda0006781670 */
[----:B----4-:R-:W-:-:S05]  /*22670*/  @!P4 IMAD R7, R21, R17, RZ ;  /* 0x000000111507c224 */ /* 0x010fca00078e02ff */
[----:B------:R1:W-:Y:S02]  /*22680*/  @!P4 STG.E.U8 desc[UR36][R4.64+0x21], R7 ;  /* 0x000021070400c986 */ /* 0x0003e4000c101124 */
[----:B-1----:R-:W-:-:S05]  /*22690*/  @!P3 IMAD R7, R15, R17, RZ ;  /* 0x000000110f07b224 */ /* 0x002fca00078e02ff */
[----:B------:R1:W-:Y:S04]  /*226a0*/  @!P3 STG.E.U8 desc[UR36][R232.64+0x20], R7 ;  /* 0x00002007e800b986 */ /* 0x0003e8000c101124 */
[----:B-1----:R-:W4:Y:S04]  /*226b0*/  LDL.LU R7, [R1+0x10c] ;  /* 0x00010c0001077983 */ /* 0x002f280000300800 */
[----:B------:R-:W5:Y:S04]  /*226c0*/  LDL.LU R232, [R1+0x110] ;  /* 0x0001100001e87983 */ /* 0x000f680000300800 */
[----:B------:R-:W2:Y:S01]  /*226d0*/  LDL.LU R233, [R1+0x114] ;  /* 0x0001140001e97983 */ /* 0x000ea20000300800 */
[----:B------:R-:W-:-:S13]  /*226e0*/  ISETP.LT.OR P4, PT, R0, 0x29, !P6 ;  /* 0x000000290000780c */ /* 0x000fda0007781670 */
[----:B------:R-:W-:-:S04]  /*226f0*/  @!P4 IADD3 R20, P6, R4, UR59, RZ ;  /* 0x0000003b0414cc10 */ /* 0x000fc8000ffde0ff */
[----:B------:R-:W-:Y:S02]  /*22700*/  @!P4 IADD3.X R21, R5, UR38, RZ, P6, !PT ;  /* 0x000000260515cc10 */ /* 0x000fe4000b7fe4ff */
[----:B------:R-:W-:-:S04]  /*22710*/  ISETP.GE.AND P6, PT, R6, 0x89, PT ;  /* 0x000000890600780c */ /* 0x000fc80003fc6270 */
[----:B------:R-:W-:-:S13]  /*22720*/  ISETP.LT.OR P3, PT, R0, 0x2a, !P6 ;  /* 0x0000002a0000780c */ /* 0x000fda0007761670 */
[----:B------:R-:W-:-:S04]  /*22730*/  @!P3 IADD3 R14, P6, R4, UR59, RZ ;  /* 0x0000003b040ebc10 */ /* 0x000fc8000ffde0ff */
[----:B------:R-:W-:Y:S02]  /*22740*/  @!P3 IADD3.X R15, R5, UR38, RZ, P6, !PT ;  /* 0x00000026050fbc10 */ /* 0x000fe4000b7fe4ff */
[----:B------:R-:W-:Y:S01]  /*22750*/  ISETP.GE.AND P6, PT, R6, 0x81, PT ;  /* 0x000000810600780c */ /* 0x000fe20003fc6270 */
[----:B----4-:R-:W-:-:S05]  /*22760*/  @!P5 IMAD R7, R7, R17, RZ ;  /* 0x000000110707d224 */ /* 0x010fca00078e02ff */
[----:B------:R5:W-:Y:S01]  /*22770*/  @!P5 STG.E.U8 desc[UR36][R22.64+0x21], R7 ;  /* 0x000021071600d986 */ /* 0x000be2000c101124 */
[----:B------:R-:W-:-:S13]  /*22780*/  ISETP.LT.OR P5, PT, R0, 0x29, !P6 ;  /* 0x000000290000780c */ /* 0x000fda00077a1670 */
[----:B-----5:R-:W-:-:S05]  /*22790*/  @!P5 IMAD R7, R232, R17, RZ ;  /* 0x00000011e807d224 */ /* 0x020fca00078e02ff */
[----:B------:R2:W-:Y:S01]  /*227a0*/  @!P5 STG.E.U8 desc[UR36][R4.64+0x28], R7 ;  /* 0x000028070400d986 */ /* 0x0005e2000c101124 */
[----:B------:R-:W-:-:S13]  /*227b0*/  ISETP.LT.OR P5, PT, R0, 0x2a, !P6 ;  /* 0x0000002a0000780c */ /* 0x000fda00077a1670 */
[----:B--2---:R-:W-:-:S05]  /*227c0*/  @!P5 IMAD R7, R233, R17, RZ ;  /* 0x00000011e907d224 */ /* 0x004fca00078e02ff */
[----:B------:R1:W-:Y:S02]  /*227d0*/  @!P5 STG.E.U8 desc[UR36][R4.64+0x29], R7 ;  /* 0x000029070400d986 */ /* 0x0003e4000c101124 */
[----:B-1----:R-:W-:-:S05]  /*227e0*/  @!P4 IMAD R7, R235, R17, RZ ;  /* 0x00000011eb07c224 */ /* 0x002fca00078e02ff */
[----:B------:R1:W-:Y:S04]  /*227f0*/  @!P4 STG.E.U8 desc[UR36][R20.64+0x28], R7 ;  /* 0x000028071400c986 */ /* 0x0003e8000c101124 */
[----:B-1----:R-:W2:Y:S04]  /*22800*/  LDL.LU R20, [R1+0xe0] ;  /* 0x0000e00001147983 */ /* 0x002ea80000300800 */
[----:B------:R-:W4:Y:S01]  /*22810*/  LDL.LU R21, [R1+0xe4] ;  /* 0x0000e40001157983 */ /* 0x000f220000300800 */
[----:B------:R-:W-:Y:S01]  /*22820*/  ISETP.GE.AND P6, PT, R6, 0x89, PT ;  /* 0x000000890600780c */ /* 0x000fe20003fc6270 */
[----:B---3--:R-:W-:-:S02]  /*22830*/  @!P3 IMAD R7, R234, R17, RZ ;  /* 0x00000011ea07b224 */ /* 0x008fc400078e02ff */
[----:B------:R-:W3:Y:S01]  /*22840*/  LDL.LU R22, [R1+0xfc] ;  /* 0x0000fc0001167983 */ /* 0x000ee20000300800 */
[----:B------:R-:W-:-:S03]  /*22850*/  ISETP.LT.OR P5, PT, R0, 0x31, !P6 ;  /* 0x000000310000780c */ /* 0x000fc600077a1670 */
[----:B------:R2:W-:Y:S04]  /*22860*/  @!P3 STG.E.U8 desc[UR36][R14.64+0x29], R7 ;  /* 0x000029070e00b986 */ /* 0x0005e8000c101124 */
[----:B------:R-:W5:Y:S04]  /*22870*/  LDL.LU R23, [R1+0xc0] ;  /* 0x0000c00001177983 */ /* 0x000f680000300800 */
[----:B------:R-:W5:Y:S02]  /*22880*/  LDL.LU R234, [R1+0xc4] ;  /* 0x0000c40001ea7983 */ /* 0x000f640000300800 */
[----:B------:R-:W-:-:S02]  /*22890*/  @!P5 IADD3 R232, P6, R4, UR59, RZ ;  /* 0x0000003b04e8dc10 */ /* 0x000fc4000ffde0ff */
[----:B------:R-:W5:Y:S02]  /*228a0*/  LDL.LU R235, [R1+0xc8] ;  /* 0x0000c80001eb7983 */ /* 0x000f640000300800 */
[----:B------:R-:W-:Y:S02]  /*228b0*/  @!P5 IADD3.X R233, R5, UR38, RZ, P6, !PT ;  /* 0x0000002605e9dc10 */ /* 0x000fe4000b7fe4ff */
[----:B------:R-:W-:-:S04]  /*228c0*/  ISETP.GE.AND P6, PT, R6, 0x101, PT ;  /* 0x000001010600780c */ /* 0x000fc80003fc6270 */
[----:B------:R-:W-:-:S13]  /*228d0*/  ISETP.LT.OR P3, PT, R0, 0x21, !P6 ;  /* 0x000000210000780c */ /* 0x000fda0007761670 */
[----:B--2---:R-:W-:-:S05]  /*228e0*/  @!P3 IMAD R7, R20, R17, RZ ;  /* 0x000000111407b224 */ /* 0x004fca00078e02ff */
[----:B------:R4:W-:Y:S01]  /*228f0*/  @!P3 STG.E.U8 desc[UR36][R2.64+0x20], R7 ;  /* 0x000020070200b986 */ /* 0x0009e2000c101124 */
[----:B------:R-:W-:-:S13]  /*22900*/  ISETP.LT.OR P3, PT, R0, 0x22, !P6 ;  /* 0x000000220000780c */ /* 0x000fda0007761670 */
[----:B----4-:R-:W-:-:S05]  /*22910*/  @!P3 IMAD R7, R21, R17, RZ ;  /* 0x000000111507b224 */ /* 0x010fca00078e02ff */
        /* <DEDUP_REMOVED lines=9> */
[----:B------:R-:W4:Y:S04]  /*229b0*/  LDL.LU R20, [R1+0xf0] ;  /* 0x0000f00001147983 */ /* 0x000f280000300800 */
[----:B------:R-:W3:Y:S01]  /*229c0*/  LDL.LU R21, [R1+0xf4] ;  /* 0x0000f40001157983 */ /* 0x000ee20000300800 */
[----:B------:R-:W-:-:S04]  /*229d0*/  @!P4 IADD3 R14, P6, R2, UR59, RZ ;  /* 0x0000003b020ecc10 */ /* 0x000fc8000ffde0ff */
[----:B------:R-:W-:Y:S02]  /*229e0*/  @!P4 IADD3.X R15, R3, UR38, RZ, P6, !PT ;  /* 0x00000026030fcc10 */ /* 0x000fe4000b7fe4ff */
[----:B------:R-:W-:-:S04]  /*229f0*/  ISETP.GE.AND P6, PT, R6, 0x101, PT ;  /* 0x000001010600780c */ /* 0x000fc80003fc6270 */
[----:B------:R-:W-:Y:S01]  /*22a00*/  ISETP.LT.OR P3, PT, R0, 0x29, !P6 ;  /* 0x000000290000780c */ /* 0x000fe20007761670 */
[----:B--2---:R-:W-:-:S05]  /*22a10*/  @!P4 IMAD R7, R7, R17, RZ ;  /* 0x000000110707c224 */ /* 0x004fca00078e02ff */
[----:B------:R4:W-:Y:S07]  /*22a20*/  @!P4 STG.E.U8 desc[UR36][R14.64+0x21], R7 ;  /* 0x000021070e00c986 */ /* 0x0009ee000c101124 */
[----:B----4-:R-:W-:-:S05]  /*22a30*/  @!P3 IMAD R7, R20, R17, RZ ;  /* 0x000000111407b224 */ /* 0x010fca00078e02ff */
        /* <DEDUP_REMOVED lines=8> */
[----:B------:R-:W-:-:S13]  /*22ac0*/  ISETP.LT.OR P4, PT, R0, 0x2a, !P2 ;  /* 0x0000002a0000780c */ /* 0x000fda0005781670 */
[----:B------:R-:W-:-:S04]  /*22ad0*/  @!P4 IADD3 R14, P6, R2, UR59, RZ ;  /* 0x0000003b020ecc10 */ /* 0x000fc8000ffde0ff */
[----:B------:R-:W-:Y:S01]  /*22ae0*/  @!P4 IADD3.X R15, R3, UR38, RZ, P6, !PT ;  /* 0x00000026030fcc10 */ /* 0x000fe2000b7fe4ff */
[----:B--2---:R-:W-:-:S05]  /*22af0*/  @!P3 IMAD R7, R7, R17, RZ ;  /* 0x000000110707b224 */ /* 0x004fca00078e02ff */
[----:B------:R1:W-:Y:S01]  /*22b00*/  @!P3 STG.E.U8 desc[UR36][R20.64+0x28], R7 ;  /* 0x000028071400b986 */ /* 0x0003e2000c101124 */
[----:B------:R-:W-:Y:S01]  /*22b10*/  ISETP.LT.OR P3, PT, R0, 0x21, !P0 ;  /* 0x000000210000780c */ /* 0x000fe20004761670 */
[----:B-1----:R-:W-:-:S05]  /*22b20*/  @!P4 IMAD R7, R22, R17, RZ ;  /* 0x000000111607c224 */ /* 0x002fca00078e02ff */
[----:B------:R5:W-:Y:S07]  /*22b30*/  @!P4 STG.E.U8 desc[UR36][R14.64+0x29], R7 ;  /* 0x000029070e00c986 */ /* 0x000bee000c101124 */
[----:B-----5:R-:W-:-:S05]  /*22b40*/  @!P3 IMAD R7, R23, R17, RZ ;  /* 0x000000111707b224 */ /* 0x020fca00078e02ff */
[----:B------:R1:W-:Y:S01]  /*22b50*/  @!P3 STG.E.U8 desc[UR36][R8.64+0x20], R7 ;  /* 0x000020070800b986 */ /* 0x0003e2000c101124 */
[----:B------:R-:W-:-:S13]  /*22b60*/  ISETP.LT.OR P3, PT, R0, 0x22, !P0 ;  /* 0x000000220000780c */ /* 0x000fda0004761670 */
[----:B-1----:R-:W-:-:S05]  /*22b70*/  @!P3 IMAD R7, R234, R17, RZ ;  /* 0x00000011ea07b224 */ /* 0x002fca00078e02ff */
[----:B------:R1:W-:Y:S02]  /*22b80*/  @!P3 STG.E.U8 desc[UR36][R8.64+0x21], R7 ;  /* 0x000021070800b986 */ /* 0x0003e4000c101124 */
[----:B-1----:R-:W-:-:S04]  /*22b90*/  IADD3 R7, P3, R2, UR6, RZ ;  /* 0x0000000602077c10 */ /* 0x002fc8000ff7e0ff */
[----:B------:R-:W-:Y:S02]  /*22ba0*/  IADD3.X R23, R3, UR60, RZ, P3, !PT ;  /* 0x0000003c03177c10 */ /* 0x000fe40009ffe4ff */
[----:B------:R-:W-:-:S04]  /*22bb0*/  IADD3 R22, P3, R2, UR6, RZ ;  /* 0x0000000602167c10 */ /* 0x000fc8000ff7e0ff */
[----:B------:R-:W-:Y:S02]  /*22bc0*/  IADD3.X R234, R3, UR60, RZ, P3, !PT ;  /* 0x0000003c03ea7c10 */ /* 0x000fe40009ffe4ff */
[----:B------:R-:W-:-:S13]  /*22bd0*/  ISETP.LT.OR P3, PT, R0, 0x21, !P1 ;  /* 0x000000210000780c */ /* 0x000fda0004f61670 */
[----:B------:R-:W-:Y:S01]  /*22be0*/  @!P3 IADD3 R20, P4, R7, UR59, RZ ;  /* 0x0000003b0714bc10 */ /* 0x000fe2000ff9e0ff */
[----:B------:R-:W-:-:S03]  /*22bf0*/  @!P3 IMAD R235, R235, R17, RZ ;  /* 0x00000011ebebb224 */ /* 0x000fc600078e02ff */
[----:B------:R-:W-:-:S05]  /*22c00*/  @!P3 IADD3.X R21, R23, UR38, RZ, P4, !PT ;  /* 0x000000261715bc10 */ /* 0x000fca000a7fe4ff */
[----:B------:R1:W-:Y:S04]  /*22c10*/  @!P3 STG.E.U8 desc[UR36][R20.64+0x20], R235 ;  /* 0x000020eb1400b986 */ /* 0x0003e8000c101124 */
[----:B-1----:R-:W2:Y:S01]  /*22c20*/  LDL.LU R20, [R1+0xcc] ;  /* 0x0000cc0001147983 */ /* 0x002ea20000300800 */
[----:B------:R-:W-:-:S03]  /*22c30*/  ISETP.LT.OR P4, PT, R0, 0x22, !P1 ;  /* 0x000000220000780c */ /* 0x000fc60004f81670 */
[----:B------:R-:W3:Y:S04]  /*22c40*/  LDL.LU R21, [R1+0xd4] ;  /* 0x0000d40001157983 */ /* 0x000ee80000300800 */
[----:B------:R-:W4:Y:S06]  /*22c50*/  LDL.LU R235, [R1+0xbc] ;  /* 0x0000bc0001eb7983 */ /* 0x000f2c0000300800 */
[----:B------:R-:W-:-:S04]  /*22c60*/  @!P4 IADD3 R14, P6, R22, UR59, RZ ;  /* 0x0000003b160ecc10 */ /* 0x000fc8000ffde0ff */
[----:B------:R-:W-:Y:S01]  /*22c70*/  @!P4 IADD3.X R15, R234, UR38, RZ, P6, !PT ;  /* 0x00000026ea0fcc10 */ /* 0x000fe2000b7fe4ff */
[----:B--2---:R-:W-:-:S05]  /*22c80*/  @!P4 IMAD R20, R20, R17, RZ ;  /* 0x000000111414c224 */ /* 0x004fca00078e02ff */
[----:B------:R1:W-:Y:S04]  /*22c90*/  @!P4 STG.E.U8 desc[UR36][R14.64+0x21], R20 ;  /* 0x000021140e00c986 */ /* 0x0003e8000c101124 */
[----:B-1----:R-:W2:Y:S01]  /*22ca0*/  LDL.LU R15, [R1+0xd0] ;  /* 0x0000d000010f7983 */ /* 0x002ea20000300800 */
[----:B------:R-:W-:-:S13]  /*22cb0*/  ISETP.LT.OR P3, PT, R0, 0x29, !P0 ;  /* 0x000000290000780c */ /* 0x000fda0004761670 */
[----:B--2---:R-:W-:-:S05]  /*22cc0*/  @!P3 IMAD R14, R15, R17, RZ ;  /* 0x000000110f0eb224 */ /* 0x004fca00078e02ff */
[----:B------:R3:W-:Y:S01]  /*22cd0*/  @!P3 STG.E.U8 desc[UR36][R8.64+0x28], R14 ;  /* 0x0000280e0800b986 */ /* 0x0007e2000c101124 */
[----:B------:R-:W-:-:S13]  /*22ce0*/  ISETP.LT.OR P3, PT, R0, 0x2a, !P0 ;  /* 0x0000002a0000780c */ /* 0x000fda0004761670 */
[----:B---3--:R-:W-:-:S05]  /*22cf0*/  @!P3 IMAD R14, R21, R17, RZ ;  /* 0x00000011150eb224 */ /* 0x008fca00078e02ff */
[----:B------:R1:W-:Y:S01]  /*22d00*/  @!P3 STG.E.U8 desc[UR36][R8.64+0x29], R14 ;  /* 0x0000290e0800b986 */ /* 0x0003e2000c101124 */
[----:B------:R-:W-:-:S13]  /*22d10*/  ISETP.LT.OR P3, PT, R0, 0x29, !P1 ;  /* 0x000000290000780c */ /* 0x000fda0004f61670 */
[----:B------:R-:W-:Y:S02]  /*22d20*/  @!P3 IADD3 R20, P4, R7, UR59, RZ ;  /* 0x0000003b0714bc10 */ /* 0x000fe4000ff9e0ff */
[----:B------:R-:W2:Y:S02]  /*22d30*/  LDL.LU R7, [R1+0xd8] ;  /* 0x0000d80001077983 */ /* 0x000ea40000300800 */
[----:B------:R-:W-:Y:S02]  /*22d40*/  @!P3 IADD3.X R21, R23, UR38, RZ, P4, !PT ;  /* 0x000000261715bc10 */ /* 0x000fe4000a7fe4ff */
[----:B------:R-:W-:Y:S01]  /*22d50*/  ISETP.LT.OR P4, PT, R0, 0x2a, !P1 ;  /* 0x0000002a0000780c */ /* 0x000fe20004f81670 */
[----:B------:R-:W3:-:S12]  /*22d60*/  LDL.LU R23, [R1+0xb8] ;  /* 0x0000b80001177983 */ /* 0x000ed80000300800 */
[----:B-1----:R-:W-:Y:S02]  /*22d70*/  @!P4 IADD3 R14, P6, R22, UR59, RZ ;  /* 0x0000003b160ecc10 */ /* 0x002fe4000ffde0ff */
[----:B------:R-:W5:Y:S02]  /*22d80*/  LDL.LU R22, [R1+0xb4] ;  /* 0x0000b40001167983 */ /* 0x000f640000300800 */
[----:B------:R-:W-:Y:S02]  /*22d90*/  @!P4 IADD3.X R15, R234, UR38, RZ, P6, !PT ;  /* 0x00000026ea0fcc10 */ /* 0x000fe4000b7fe4ff */
[----:B------:R-:W4:Y:S01]  /*22da0*/  LDL.LU R234, [R1+0xb0] ;  /* 0x0000b00001ea7983 */ /* 0x000f220000300800 */
[----:B--2---:R-:W-:-:S05]  /*22db0*/  @!P3 IMAD R7, R7, R17, RZ ;  /* 0x000000110707b224 */ /* 0x004fca00078e02ff */
[----:B------:R1:W-:Y:S04]  /*22dc0*/  @!P3 STG.E.U8 desc[UR36][R20.64+0x28], R7 ;  /* 0x000028071400b986 */ /* 0x0003e8000c101124 */
[----:B-1----:R-:W2:Y:S04]  /*22dd0*/  LDL.LU R21, [R1+0xdc] ;  /* 0x0000dc0001157983 */ /* 0x002ea80000300800 */
[----:B------:R-:W3:Y:S01]  /*22de0*/  LDL.LU R20, [R1+0x80] ;  /* 0x0000800001147983 */ /* 0x000ee20000300800 */
[----:B------:R-:W-:Y:S01]  /*22df0*/  ISETP.GE.AND P6, PT, R6, 0x1, PT ;  /* 0x000000010600780c */ /* 0x000fe20003fc6270 */
[----:B--2---:R-:W-:-:S02]  /*22e00*/  @!P4 IMAD R7, R21, R17, RZ ;  /* 0x000000111507c224 */ /* 0x004fc400078e02ff */
[----:B------:R-:W2:Y:S04]  /*22e10*/  LDL.LU R21, [R1+0x84] ;  /* 0x0000840001157983 */ /* 0x000ea80000300800 */
[----:B------:R1:W-:Y:S04]  /*22e20*/  @!P4 STG.E.U8 desc[UR36][R14.64+0x29], R7 ;  /* 0x000029070e00c986 */ /* 0x0003e8000c101124 */
[----:B-1----:R-:W5:Y:S01]  /*22e30*/  LDL.LU R7, [R1+0xa0] ;  /* 0x0000a00001077983 */ /* 0x002f620000300800 */
[----:B------:R-:W-:-:S03]  /*22e40*/  ISETP.LT.OR P3, PT, R0, 0x31, !P6 ;  /* 0x000000310000780c */ /* 0x000fc60007761670 */
[----:B------:R-:W4:Y:S04]  /*22e50*/  LDL.LU R14, [R1+0xac] ;  /* 0x0000ac00010e7983 */ /* 0x000f280000300800 */
[----:B------:R-:W2:Y:S06]  /*22e60*/  LDL.LU R15, [R1+0x88] ;  /* 0x00008800010f7983 */ /* 0x000eac0000300800 */
[----:B-----5:R-:W-:-:S05]  /*22e70*/  @!P3 IMAD R7, R7, R17, RZ ;  /* 0x000000110707b224 */ /* 0x020fca00078e02ff */
[----:B------:R1:W-:Y:S04]  /*22e80*/  @!P3 STG.E.U8 desc[UR36][R10.64+0x30], R7 ;  /* 0x000030070a00b986 */ /* 0x0003e8000c101124 */
[----:B-1----:R-:W5:Y:S01]  /*22e90*/  LDL.LU R7, [R1+0xa4] ;  /* 0x0000a40001077983 */ /* 0x002f620000300800 */
[----:B------:R-:W-:Y:S02]  /*22ea0*/  ISETP.LT.OR P3, PT, R0, 0x32, !P6 ;  /* 0x000000320000780c */ /* 0x000fe40007761670 */
[----:B------:R-:W-:-:S11]  /*22eb0*/  ISETP.GE.AND P4, PT, R6, 0x9, PT ;  /* 0x000000090600780c */ /* 0x000fd60003f86270 */
[----:B-----5:R-:W-:-:S05]  /*22ec0*/  @!P3 IMAD R7, R7, R17, RZ ;  /* 0x000000110707b224 */ /* 0x020fca00078e02ff */
[----:B------:R1:W-:Y:S04]  /*22ed0*/  @!P3 STG.E.U8 desc[UR36][R10.64+0x31], R7 ;  /* 0x000031070a00b986 */ /* 0x0003e8000c101124 */
[----:B-1----:R-:W5:Y:S01]  /*22ee0*/  LDL.LU R7, [R1+0xa8] ;  /* 0x0000a80001077983 */ /* 0x002f620000300800 */
[----:B------:R-:W-:-:S13]  /*22ef0*/  ISETP.LT.OR P3, PT, R0, 0x31, !P4 ;  /* 0x000000310000780c */ /* 0x000fda0006761670 */
[----:B-----5:R-:W-:-:S05]  /*22f00*/  @!P3 IMAD R7, R7, R17, RZ ;  /* 0x000000110707b224 */ /* 0x020fca00078e02ff */
[----:B------:R4:W-:Y:S01]  /*22f10*/  @!P3 STG.E.U8 desc[UR36][R12.64+0x30], R7 ;  /* 0x000030070c00b986 */ /* 0x0009e2000c101124 */
[----:B------:R-:W-:-:S13]  /*22f20*/  ISETP.LT.OR P3, PT, R0, 0x32, !P4 ;  /* 0x000000320000780c */ /* 0x000fda0006761670 */
[----:B----4-:R-:W-:-:S05]  /*22f30*/  @!P3 IMAD R7, R14, R17, RZ ;  /* 0x000000110e07b224 */ /* 0x010fca00078e02ff */
[----:B------:R1:W-:Y:S01]  /*22f40*/  @!P3 STG.E.U8 desc[UR36][R12.64+0x31], R7 ;  /* 0x000031070c00b986 */ /* 0x0003e2000c101124 */
[----:B------:R-:W-:-:S13]  /*22f50*/  ISETP.LT.OR P3, PT, R0, 0x39, !P6 ;  /* 0x000000390000780c */ /* 0x000fda0007761670 */
[----:B-1----:R-:W-:Y:S02]  /*22f60*/  @!P3 IMAD R7, R234, R17, RZ ;  /* 0x00000011ea07b224 */ /* 0x002fe400078e02ff */
[----:B------:R-:W4:Y:S04]  /*22f70*/  LDL.LU R234, [R1+0x98] ;  /* 0x0000980001ea7983 */ /* 0x000f280000300800 */
[----:B------:R1:W-:Y:S01]  /*22f80*/  @!P3 STG.E.U8 desc[UR36][R10.64+0x38], R7 ;  /* 0x000038070a00b986 */ /* 0x0003e2000c101124 */
[----:B------:R-:W-:-:S13]  /*22f90*/  ISETP.LT.OR P3, PT, R0, 0x3a, !P6 ;  /* 0x0000003a0000780c */ /* 0x000fda0007761670 */
[----:B-1----:R-:W-:-:S05]  /*22fa0*/  @!P3 IMAD R7, R22, R17, RZ ;  /* 0x000000111607b224 */ /* 0x002fca00078e02ff */
[----:B------:R3:W-:Y:S01]  /*22fb0*/  @!P3 STG.E.U8 desc[UR36][R10.64+0x39], R7 ;  /* 0x000039070a00b986 */ /* 0x0007e2000c101124 */
[----:B------:R-:W-:Y:S02]  /*22fc0*/  ISETP.LT.OR P3, PT, R0, 0x39, !P4 ;  /* 0x000000390000780c */ /* 0x000fe40006761670 */
[----:B------:R-:W-:-:S11]  /*22fd0*/  ISETP.GE.AND P6, PT, R6, 0x89, PT ;  /* 0x000000890600780c */ /* 0x000fd60003fc6270 */
[----:B---3--:R-:W-:-:S05]  /*22fe0*/  @!P3 IMAD R7, R23, R17, RZ ;  /* 0x000000111707b224 */ /* 0x008fca00078e02ff */
[----:B------:R1:W-:Y:S01]  /*22ff0*/  @!P3 STG.E.U8 desc[UR36][R12.64+0x38], R7 ;  /* 0x000038070c00b986 */ /* 0x0003e2000c101124 */
[C---:B------:R-:W-:Y:S02]  /*23000*/  ISETP.LT.OR P3, PT, R0.reuse, 0x3a, !P4 ;  /* 0x0000003a0000780c */ /* 0x040fe40006761670 */
[----:B------:R-:W-:-:S11]  /*23010*/  ISETP.LT.OR P4, PT, R0, 0x32, !P6 ;  /* 0x000000320000780c */ /* 0x000fd60007781670 */
[----:B-1----:R-:W-:Y:S02]  /*23020*/  @!P3 IMAD R7, R235, R17, RZ ;  /* 0x00000011eb07b224 */ /* 0x002fe400078e02ff */
        /* <DEDUP_REMOVED lines=10> */
[----:B--2---:R-:W-:-:S05]  /*230d0*/  @!P3 IMAD R7, R21, R17, RZ ;  /* 0x000000111507b224 */ /* 0x004fca00078e02ff */
[----:B------:R1:W-:Y:S02]  /*230e0*/  @!P3 STG.E.U8 desc[UR36][R4.64+0x31], R7 ;  /* 0x000031070400b986 */ /* 0x0003e4000c101124 */
[----:B-1----:R-:W-:-:S05]  /*230f0*/  @!P5 IMAD R7, R15, R17, RZ ;  /* 0x000000110f07d224 */ /* 0x002fca00078e02ff */
[----:B------:R1:W-:Y:S04]  /*23100*/  @!P5 STG.E.U8 desc[UR36][R232.64+0x30], R7 ;  /* 0x00003007e800d986 */ /* 0x0003e8000c101124 */
[----:B-1----:R-:W2:Y:S04]  /*23110*/  LDL.LU R7, [R1+0x8c] ;  /* 0x00008c0001077983 */ /* 0x002ea80000300800 */
[----:B------:R-:W5:Y:S04]  /*23120*/  LDL.LU R232, [R1+0x90] ;  /* 0x0000900001e87983 */ /* 0x000f680000300800 */
[----:B------:R-:W4:Y:S01]  /*23130*/  LDL.LU R233, [R1+0x94] ;  /* 0x0000940001e97983 */ /* 0x000f220000300800 */
        /* <DEDUP_REMOVED lines=8> */
[----:B--2---:R-:W-:-:S05]  /*231c0*/  @!P4 IMAD R7, R7, R17, RZ ;  /* 0x000000110707c224 */ /* 0x004fca00078e02ff */
[----:B------:R5:W-:Y:S01]  /*231d0*/  @!P4 STG.E.U8 desc[UR36][R22.64+0x31], R7 ;  /* 0x000031071600c986 */ /* 0x000be2000c101124 */
[----:B------:R-:W-:-:S13]  /*231e0*/  ISETP.LT.OR P4, PT, R0, 0x39, !P6 ;  /* 0x000000390000780c */ /* 0x000fda0007781670 */
[----:B-----5:R-:W-:-:S05]  /*231f0*/  @!P4 IMAD R7, R232, R17, RZ ;  /* 0x00000011e807c224 */ /* 0x020fca00078e02ff */
[----:B------:R4:W-:Y:S01]  /*23200*/  @!P4 STG.E.U8 desc[UR36][R4.64+0x38], R7 ;  /* 0x000038070400c986 */ /* 0x0009e2000c101124 */
[----:B------:R-:W-:-:S13]  /*23210*/  ISETP.LT.OR P4, PT, R0, 0x3a, !P6 ;  /* 0x0000003a0000780c */ /* 0x000fda0007781670 */
[----:B----4-:R-:W-:-:S05]  /*23220*/  @!P4 IMAD R7, R233, R17, RZ ;  /* 0x00000011e907c224 */ /* 0x010fca00078e02ff */
        /* <DEDUP_REMOVED lines=97> */
[----:B------:R-:W3:Y:S01]  /*23840*/  LDL.LU R20, [R1] ;  /* 0x0000000001147983 */ /* 0x000ee20000300800 */
        /* <DEDUP_REMOVED lines=66> */
[----:B------:R-:W-:Y:S02]  /*23c70*/  ISETP.LT.OR P5, PT, R0, 0x4a, !P6 ;  /* 0x0000004a0000780c */ /* 0x000fe400077a1670 */
[----:B------:R-:W-:-:S11]  /*23c80*/  ISETP.GE.AND P6, PT, R6, 0x89, PT ;  /* 0x000000890600780c */ /* 0x000fd60003fc6270 */
[----:B----4-:R-:W-:-:S05]  /*23c90*/  @!P5 IMAD R7, R233, R17, RZ ;  /* 0x00000011e907d224 */ /* 0x010fca00078e02ff */
[----:B------:R1:W-:Y:S01]  /*23ca0*/  @!P5 STG.E.U8 desc[UR36][R4.64+0x49], R7 ;  /* 0x000049070400d986 */ /* 0x0003e2000c101124 */
[----:B------:R-:W-:-:S13]  /*23cb0*/  ISETP.LT.OR P5, PT, R0, 0x51, !P6 ;  /* 0x000000510000780c */ /* 0x000fda00077a1670 */
[----:B------:R-:W-:Y:S01]  /*23cc0*/  @!P5 IADD3 R22, P6, R4, UR59, RZ ;  /* 0x0000003b0416dc10 */ /* 0x000fe2000ffde0ff */
[----:B-1----:R-:W-:-:S03]  /*23cd0*/  @!P3 IMAD R7, R234, R17, RZ ;  /* 0x00000011ea07b224 */ /* 0x002fc600078e02ff */
[----:B------:R-:W-:Y:S02]  /*23ce0*/  @!P5 IADD3.X R23, R5, UR38, RZ, P6, !PT ;  /* 0x000000260517dc10 */ /* 0x000fe4000b7fe4ff */
[----:B------:R-:W-:Y:S01]  /*23cf0*/  ISETP.GE.AND P6, PT, R6, 0x101, PT ;  /* 0x000001010600780c */ /* 0x000fe20003fc6270 */
[----:B------:R3:W-:Y:S03]  /*23d00*/  @!P3 STG.E.U8 desc[UR36][R20.64+0x48], R7 ;  /* 0x000048071400b986 */ /* 0x0007e6000c101124 */
[----:B------:R-:W-:Y:S01]  /*23d10*/  ISETP.LT.OR P3, PT, R0, 0x41, !P6 ;  /* 0x000000410000780c */ /* 0x000fe20007761670 */
[----:B---3--:R-:W-:-:S12]  /*23d20*/  @!P4 IMAD R7, R235, R17, RZ ;  /* 0x00000011eb07c224 */ /* 0x008fd800078e02ff */
[----:B------:R-:W-:Y:S01]  /*23d30*/  @!P3 IMAD R233, R224, R17, RZ ;  /* 0x00000011e0e9b224 */ /* 0x000fe200078e02ff */
[----:B------:R1:W-:Y:S04]  /*23d40*/  @!P4 STG.E.U8 desc[UR36][R14.64+0x49], R7 ;  /* 0x000049070e00c986 */ /* 0x0003e8000c101124 */
[----:B------:R-:W-:Y:S01]  /*23d50*/  @!P3 STG.E.U8 desc[UR36][R2.64+0x40], R233 ;  /* 0x000040e90200b986 */ /* 0x000fe2000c101124 */
[----:B------:R-:W-:-:S13]  /*23d60*/  ISETP.LT.OR P3, PT, R0, 0x42, !P6 ;  /* 0x000000420000780c */ /* 0x000fda0007761670 */
[----:B------:R-:W-:-:S05]  /*23d70*/  @!P3 IMAD R225, R225, R17, RZ ;  /* 0x00000011e1e1b224 */ /* 0x000fca00078e02ff */
[----:B------:R-:W-:Y:S01]  /*23d80*/  @!P3 STG.E.U8 desc[UR36][R2.64+0x41], R225 ;  /* 0x000041e10200b986 */ /* 0x000fe2000c101124 */
[----:B------:R-:W-:-:S13]  /*23d90*/  ISETP.LT.OR P3, PT, R0, 0x41, !P2 ;  /* 0x000000410000780c */ /* 0x000fda0005761670 */
[----:B-1----:R-:W-:-:S04]  /*23da0*/  @!P3 IADD3 R14, P4, R2, UR59, RZ ;  /* 0x0000003b020ebc10 */ /* 0x002fc8000ff9e0ff */
[----:B------:R-:W-:Y:S02]  /*23db0*/  @!P3 IADD3.X R15, R3, UR38, RZ, P4, !PT ;  /* 0x00000026030fbc10 */ /* 0x000fe4000a7fe4ff */
[----:B------:R-:W-:Y:S01]  /*23dc0*/  ISETP.LT.OR P4, PT, R0, 0x42, !P2 ;  /* 0x000000420000780c */ /* 0x000fe20005781670 */
[----:B------:R-:W-:-:S12]  /*23dd0*/  @!P3 IMAD R226, R226, R17, RZ ;  /* 0x00000011e2e2b224 */ /* 0x000fd800078e02ff */
[----:B------:R-:W-:-:S04]  /*23de0*/  @!P4 IADD3 R20, P6, R2, UR59, RZ ;  /* 0x0000003b0214cc10 */ /* 0x000fc8000ffde0ff */
[----:B------:R-:W-:Y:S02]  /*23df0*/  @!P4 IADD3.X R21, R3, UR38, RZ, P6, !PT ;  /* 0x000000260315cc10 */ /* 0x000fe4000b7fe4ff */
[----:B------:R-:W-:Y:S01]  /*23e00*/  ISETP.GE.AND P6, PT, R6, 0x101, PT ;  /* 0x000001010600780c */ /* 0x000fe20003fc6270 */
[----:B------:R1:W-:Y:S03]  /*23e10*/  @!P3 STG.E.U8 desc[UR36][R14.64+0x40], R226 ;  /* 0x000040e20e00b986 */ /* 0x0003e6000c101124 */
[----:B------:R-:W-:Y:S01]  /*23e20*/  ISETP.LT.OR P3, PT, R0, 0x49, !P6 ;  /* 0x000000490000780c */ /* 0x000fe20007761670 */
[----:B------:R-:W-:-:S05]  /*23e30*/  @!P4 IMAD R227, R227, R17, RZ ;  /* 0x00000011e3e3c224 */ /* 0x000fca00078e02ff */
[----:B------:R2:W-:Y:S07]  /*23e40*/  @!P4 STG.E.U8 desc[UR36][R20.64+0x41], R227 ;  /* 0x000041e31400c986 */ /* 0x0005ee000c101124 */
[----:B------:R-:W-:-:S05]  /*23e50*/  @!P3 IMAD R7, R228, R17, RZ ;  /* 0x00000011e407b224 */ /* 0x000fca00078e02ff */
[----:B------:R-:W-:Y:S01]  /*23e60*/  @!P3 STG.E.U8 desc[UR36][R2.64+0x48], R7 ;  /* 0x000048070200b986 */ /* 0x000fe2000c101124 */
[----:B------:R-:W-:-:S13]  /*23e70*/  ISETP.LT.OR P3, PT, R0, 0x4a, !P6 ;  /* 0x0000004a0000780c */ /* 0x000fda0007761670 */
[----:B------:R-:W-:-:S05]  /*23e80*/  @!P3 IMAD R229, R229, R17, RZ ;  /* 0x00000011e5e5b224 */ /* 0x000fca00078e02ff */
[----:B------:R3:W-:Y:S01]  /*23e90*/  @!P3 STG.E.U8 desc[UR36][R2.64+0x49], R229 ;  /* 0x000049e50200b986 */ /* 0x0007e2000c101124 */
[----:B------:R-:W-:-:S13]  /*23ea0*/  ISETP.LT.OR P3, PT, R0, 0x49, !P2 ;  /* 0x000000490000780c */ /* 0x000fda0005761670 */
[----:B-1----:R-:W-:Y:S01]  /*23eb0*/  @!P3 IADD3 R14, P4, R2, UR59, RZ ;  /* 0x0000003b020ebc10 */ /* 0x002fe2000ff9e0ff */
[----:B------:R-:W-:-:S03]  /*23ec0*/  @!P3 IMAD R225, R230, R17, RZ ;  /* 0x00000011e6e1b224 */ /* 0x000fc600078e02ff */
[----:B------:R-:W-:Y:S02]  /*23ed0*/  @!P3 IADD3.X R15, R3, UR38, RZ, P4, !PT ;  /* 0x00000026030fbc10 */ /* 0x000fe4000a7fe4ff */
[----:B------:R-:W-:-:S03]  /*23ee0*/  ISETP.LT.OR P4, PT, R0, 0x4a, !P2 ;  /* 0x0000004a0000780c */ /* 0x000fc60005781670 */
[----:B------:R1:W-:Y:S01]  /*23ef0*/  @!P3 STG.E.U8 desc[UR36][R14.64+0x48], R225 ;  /* 0x000048e10e00b986 */ /* 0x0003e2000c101124 */
[----:B------:R-:W-:-:S09]  /*23f00*/  ISETP.LT.OR P3, PT, R0, 0x41, !P0 ;  /* 0x000000410000780c */ /* 0x000fd20004761670 */
[----:B--2---:R-:W-:Y:S01]  /*23f10*/  @!P4 IADD3 R20, P6, R2, UR59, RZ ;  /* 0x0000003b0214cc10 */ /* 0x004fe2000ffde0ff */
[----:B------:R-:W-:-:S03]  /*23f20*/  @!P4 IMAD R231, R231, R17, RZ ;  /* 0x00000011e7e7c224 */ /* 0x000fc600078e02ff */
[----:B------:R-:W-:Y:S01]  /*23f30*/  @!P4 IADD3.X R21, R3, UR38, RZ, P6, !PT ;  /* 0x000000260315cc10 */ /* 0x000fe2000b7fe4ff */
[----:B------:R-:W-:-:S04]  /*23f40*/  @!P3 IMAD R227, R216, R17, RZ ;  /* 0x00000011d8e3b224 */ /* 0x000fc800078e02ff */
[----:B------:R2:W-:Y:S04]  /*23f50*/  @!P4 STG.E.U8 desc[UR36][R20.64+0x49], R231 ;  /* 0x000049e71400c986 */ /* 0x0005e8000c101124 */
[----:B------:R4:W-:Y:S01]  /*23f60*/  @!P3 STG.E.U8 desc[UR36][R8.64+0x40], R227 ;  /* 0x000040e30800b986 */ /* 0x0009e2000c101124 */
[----:B------:R-:W-:-:S13]  /*23f70*/  ISETP.LT.OR P3, PT, R0, 0x42, !P0 ;  /* 0x000000420000780c */ /* 0x000fda0004761670 */
[----:B---3--:R-:W-:-:S05]  /*23f80*/  @!P3 IMAD R229, R217, R17, RZ ;  /* 0x00000011d9e5b224 */ /* 0x008fca00078e02ff */
[----:B------:R-:W-:Y:S01]  /*23f90*/  @!P3 STG.E.U8 desc[UR36][R8.64+0x41], R229 ;  /* 0x000041e50800b986 */ /* 0x000fe2000c101124 */
[----:B------:R-:W-:-:S04]  /*23fa0*/  IADD3 R224, P3, R2, UR6, RZ ;  /* 0x0000000602e07c10 */ /* 0x000fc8000ff7e0ff */
[----:B------:R-:W-:Y:S02]  /*23fb0*/  IADD3.X R216, R3, UR60, RZ, P3, !PT ;  /* 0x0000003c03d87c10 */ /* 0x000fe40009ffe4ff */
[----:B------:R-:W-:-:S04]  /*23fc0*/  IADD3 R217, P3, R2, UR6, RZ ;  /* 0x0000000602d97c10 */ /* 0x000fc8000ff7e0ff */
[----:B------:R-:W-:Y:S02]  /*23fd0*/  IADD3.X R7, R3, UR60, RZ, P3, !PT ;  /* 0x0000003c03077c10 */ /* 0x000fe40009ffe4ff */
        /* <DEDUP_REMOVED lines=10> */
[----:B----4-:R-:W-:-:S04]  /*24080*/  @!P3 IMAD R227, R220, R17, RZ ;  /* 0x00000011dce3b224 */ /* 0x010fc800078e02ff */
        /* <DEDUP_REMOVED lines=8> */
[----:B------:R-:W-:-:S13]  /*24110*/  ISETP.LT.OR P4, PT, R0, 0x4a, !P1 ;  /* 0x0000004a0000780c */ /* 0x000fda0004f81670 */
[----:B--2---:R-:W-:-:S04]  /*24120*/  @!P4 IADD3 R20, P6, R217, UR59, RZ ;  /* 0x0000003bd914cc10 */ /* 0x004fc8000ffde0ff */
[----:B------:R-:W-:Y:S01]  /*24130*/  @!P4 IADD3.X R21, R7, UR38, RZ, P6, !PT ;  /* 0x000000260715cc10 */ /* 0x000fe2000b7fe4ff */
[----:B------:R-:W-:Y:S01]  /*24140*/  @!P3 IMAD R7, R222, R17, RZ ;  /* 0x00000011de07b224 */ /* 0x000fe200078e02ff */
[----:B------:R-:W-:-:S04]  /*24150*/  ISETP.GE.AND P6, PT, R6, 0x1, PT ;  /* 0x000000010600780c */ /* 0x000fc80003fc6270 */
[----:B------:R1:W-:Y:S01]  /*24160*/  @!P3 STG.E.U8 desc[UR36][R14.64+0x48], R7 ;  /* 0x000048070e00b986 */ /* 0x0003e2000c101124 */
[----:B------:R-:W-:Y:S01]  /*24170*/  ISETP.LT.OR P3, PT, R0, 0x51, !P6 ;  /* 0x000000510000780c */ /* 0x000fe20007761670 */
[----:B------:R-:W-:-:S05]  /*24180*/  @!P4 IMAD R223, R223, R17, RZ ;  /* 0x00000011dfdfc224 */ /* 0x000fca00078e02ff */
[----:B------:R2:W-:Y:S07]  /*24190*/  @!P4 STG.E.U8 desc[UR36][R20.64+0x49], R223 ;  /* 0x000049df1400c986 */ /* 0x0005ee000c101124 */
[----:B------:R-:W-:-:S05]  /*241a0*/  @!P3 IMAD R217, R208, R17, RZ ;  /* 0x00000011d0d9b224 */ /* 0x000fca00078e02ff */
[----:B------:R-:W-:Y:S01]  /*241b0*/  @!P3 STG.E.U8 desc[UR36][R10.64+0x50], R217 ;  /* 0x000050d90a00b986 */ /* 0x000fe2000c101124 */
[----:B------:R-:W-:Y:S02]  /*241c0*/  ISETP.LT.OR P3, PT, R0, 0x52, !P6 ;  /* 0x000000520000780c */ /* 0x000fe40007761670 */
[----:B------:R-:W-:-:S11]  /*241d0*/  ISETP.GE.AND P4, PT, R6, 0x9, PT ;  /* 0x000000090600780c */ /* 0x000fd60003f86270 */
[----:B------:R-:W-:-:S05]  /*241e0*/  @!P3 IMAD R209, R209, R17, RZ ;  /* 0x00000011d1d1b224 */ /* 0x000fca00078e02ff */
[----:B------:R-:W-:Y:S01]  /*241f0*/  @!P3 STG.E.U8 desc[UR36][R10.64+0x51], R209 ;  /* 0x000051d10a00b986 */ /* 0x000fe2000c101124 */
[----:B------:R-:W-:-:S13]  /*24200*/  ISETP.LT.OR P3, PT, R0, 0x51, !P4 ;  /* 0x000000510000780c */ /* 0x000fda0006761670 */
[----:B------:R-:W-:-:S05]  /*24210*/  @!P3 IMAD R219, R210, R17, RZ ;  /* 0x00000011d2dbb224 */ /* 0x000fca00078e02ff */
[----:B------:R-:W-:Y:S01]  /*24220*/  @!P3 STG.E.U8 desc[UR36][R12.64+0x50], R219 ;  /* 0x000050db0c00b986 */ /* 0x000fe2000c101124 */
[----:B------:R-:W-:-:S13]  /*24230*/  ISETP.LT.OR P3, PT, R0, 0x52, !P4 ;  /* 0x000000520000780c */ /* 0x000fda0006761670 */
[----:B------:R-:W-:-:S05]  /*24240*/  @!P3 IMAD R211, R211, R17, RZ ;  /* 0x00000011d3d3b224 */ /* 0x000fca00078e02ff */
[----:B------:R-:W-:Y:S01]  /*24250*/  @!P3 STG.E.U8 desc[UR36][R12.64+0x51], R211 ;  /* 0x000051d30c00b986 */ /* 0x000fe2000c101124 */
[----:B------:R-:W-:-:S13]  /*24260*/  ISETP.LT.OR P3, PT, R0, 0x59, !P6 ;  /* 0x000000590000780c */ /* 0x000fda0007761670 */
[----:B-1----:R-:W-:-:S05]  /*24270*/  @!P3 IMAD R7, R212, R17, RZ ;  /* 0x00000011d407b224 */ /* 0x002fca00078e02ff */
[----:B------:R1:W-:Y:S01]  /*24280*/  @!P3 STG.E.U8 desc[UR36][R10.64+0x58], R7 ;  /* 0x000058070a00b986 */ /* 0x0003e2000c101124 */
[----:B------:R-:W-:-:S13]  /*24290*/  ISETP.LT.OR P3, PT, R0, 0x5a, !P6 ;  /* 0x0000005a0000780c */ /* 0x000fda0007761670 */
[----:B------:R-:W-:-:S05]  /*242a0*/  @!P3 IMAD R213, R213, R17, RZ ;  /* 0x00000011d5d5b224 */ /* 0x000fca00078e02ff */
[----:B------:R-:W-:Y:S01]  /*242b0*/  @!P3 STG.E.U8 desc[UR36][R10.64+0x59], R213 ;  /* 0x000059d50a00b986 */ /* 0x000fe2000c101124 */
[----:B------:R-:W-:Y:S02]  /*242c0*/  ISETP.LT.OR P3, PT, R0, 0x59, !P4 ;  /* 0x000000590000780c */ /* 0x000fe40006761670 */
[----:B------:R-:W-:-:S11]  /*242d0*/  ISETP.GE.AND P6, PT, R6, 0x89, PT ;  /* 0x000000890600780c */ /* 0x000fd60003fc6270 */
[----:B--2---:R-:W-:-:S05]  /*242e0*/  @!P3 IMAD R21, R214, R17, RZ ;  /* 0x00000011d615b224 */ /* 0x004fca00078e02ff */
[----:B------:R2:W-:Y:S01]  /*242f0*/  @!P3 STG.E.U8 desc[UR36][R12.64+0x58], R21 ;  /* 0x000058150c00b986 */ /* 0x0005e2000c101124 */
[C---:B------:R-:W-:Y:S02]  /*24300*/  ISETP.LT.OR P3, PT, R0.reuse, 0x5a, !P4 ;  /* 0x0000005a0000780c */ /* 0x040fe40006761670 */
[----:B------:R-:W-:-:S11]  /*24310*/  ISETP.LT.OR P4, PT, R0, 0x52, !P6 ;  /* 0x000000520000780c */ /* 0x000fd60007781670 */
[----:B------:R-:W-:-:S05]  /*24320*/  @!P3 IMAD R215, R215, R17, RZ ;  /* 0x00000011d7d7b224 */ /* 0x000fca00078e02ff */
[----:B------:R-:W-:Y:S01]  /*24330*/  @!P3 STG.E.U8 desc[UR36][R12.64+0x59], R215 ;  /* 0x000059d70c00b986 */ /* 0x000fe2000c101124 */
        /* <DEDUP_REMOVED lines=8> */
[----:B------:R-:W-:-:S05]  /*243c0*/  @!P3 IMAD R209, R201, R17, RZ ;  /* 0x00000011c9d1b224 */ /* 0x000fca00078e02ff */
[----:B------:R-:W-:Y:S01]  /*243d0*/  @!P3 STG.E.U8 desc[UR36][R4.64+0x51], R209 ;  /* 0x000051d10400b986 */ /* 0x000fe2000c101124 */
[----:B------:R-:W-:Y:S01]  /*243e0*/  ISETP.LT.OR P3, PT, R0, 0x59, !P6 ;  /* 0x000000590000780c */ /* 0x000fe20007761670 */
[----:B------:R-:W-:-:S12]  /*243f0*/  @!P5 IMAD R211, R202, R17, RZ ;  /* 0x00000011cad3d224 */ /* 0x000fd800078e02ff */
[----:B------:R-:W-:-:S04]  /*24400*/  @!P3 IADD3 R20, P6, R4, UR59, RZ ;  /* 0x0000003b0414bc10 */ /* 0x000fc8000ffde0ff */
[----:B--2---:R-:W-:Y:S02]  /*24410*/  @!P3 IADD3.X R21, R5, UR38, RZ, P6, !PT ;  /* 0x000000260515bc10 */ /* 0x004fe4000b7fe4ff */
[----:B------:R-:W-:Y:S01]  /*24420*/  ISETP.GE.AND P6, PT, R6, 0x89, PT ;  /* 0x000000890600780c */ /* 0x000fe20003fc6270 */
[----:B------:R-:W-:Y:S03]  /*24430*/  @!P5 STG.E.U8 desc[UR36][R22.64+0x50], R211 ;  /* 0x000050d31600d986 */ /* 0x000fe6000c101124 */
[----:B------:R-:W-:Y:S01]  /*24440*/  ISETP.LT.OR P5, PT, R0, 0x5a, !P6 ;  /* 0x0000005a0000780c */ /* 0x000fe200077a1670 */
[----:B------:R-:W-:-:S12]  /*24450*/  @!P4 IMAD R203, R203, R17, RZ ;  /* 0x00000011cbcbc224 */ /* 0x000fd800078e02ff */
[----:B------:R-:W-:-:S04]  /*24460*/  @!P5 IADD3 R200, P6, R4, UR59, RZ ;  /* 0x0000003b04c8dc10 */ /* 0x000fc8000ffde0ff */
[----:B------:R-:W-:Y:S02]  /*24470*/  @!P5 IADD3.X R201, R5, UR38, RZ, P6, !PT ;  /* 0x0000002605c9dc10 */ /* 0x000fe4000b7fe4ff */
[----:B------:R-:W-:Y:S01]  /*24480*/  ISETP.GE.AND P6, PT, R6, 0x81, PT ;  /* 0x000000810600780c */ /* 0x000fe20003fc6270 */
[----:B------:R2:W-:Y:S03]  /*24490*/  @!P4 STG.E.U8 desc[UR36][R14.64+0x51], R203 ;  /* 0x000051cb0e00c986 */ /* 0x0005e6000c101124 */
[----:B------:R-:W-:-:S13]  /*244a0*/  ISETP.LT.OR P4, PT, R0, 0x59, !P6 ;  /* 0x000000590000780c */ /* 0x000fda0007781670 */
[----:B-1----:R-:W-:-:S05]  /*244b0*/  @!P4 IMAD R7, R204, R17, RZ ;  /* 0x00000011cc07c224 */ /* 0x002fca00078e02ff */
[----:B------:R1:W-:Y:S01]  /*244c0*/  @!P4 STG.E.U8 desc[UR36][R4.64+0x58], R7 ;  /* 0x000058070400c986 */ /* 0x0003e2000c101124 */
[----:B------:R-:W-:Y:S02]  /*244d0*/  ISETP.LT.OR P4, PT, R0, 0x5a, !P6 ;  /* 0x0000005a0000780c */ /* 0x000fe40007781670 */
[----:B------:R-:W-:-:S11]  /*244e0*/  ISETP.GE.AND P6, PT, R6, 0x89, PT ;  /* 0x000000890600780c */ /* 0x000fd60003fc6270 */
[----:B------:R-:W-:-:S05]  /*244f0*/  @!P4 IMAD R205, R205, R17, RZ ;  /* 0x00000011cdcdc224 */ /* 0x000fca00078e02ff */
[----:B------:R-:W-:Y:S01]  /*24500*/  @!P4 STG.E.U8 desc[UR36][R4.64+0x59], R205 ;  /* 0x000059cd0400c986 */ /* 0x000fe2000c101124 */
[----:B------:R-:W-:Y:S01]  /*24510*/  ISETP.LT.OR P4, PT, R0, 0x61, !P6 ;  /* 0x000000610000780c */ /* 0x000fe20007781670 */
[----:B--2---:R-:W-:-:S12]  /*24520*/  @!P3 IMAD R203, R206, R17, RZ ;  /* 0x00000011cecbb224 */ /* 0x004fd800078e02ff */
[----:B------:R-:W-:-:S04]  /*24530*/  @!P4 IADD3 R22, P6, R4, UR59, RZ ;  /* 0x0000003b0416cc10 */ /* 0x000fc8000ffde0ff */
[----:B------:R-:W-:Y:S02]  /*24540*/  @!P4 IADD3.X R23, R5, UR38, RZ, P6, !PT ;  /* 0x000000260517cc10 */ /* 0x000fe4000b7fe4ff */
[----:B------:R-:W-:Y:S01]  /*24550*/  ISETP.GE.AND P6, PT, R6, 0x101, PT ;  /* 0x000001010600780c */ /* 0x000fe20003fc6270 */
[----:B------:R-:W-:Y:S03]  /*24560*/  @!P3 STG.E.U8 desc[UR36][R20.64+0x58], R203 ;  /* 0x000058cb1400b986 */ /* 0x000fe6000c101124 */
[----:B------:R-:W-:Y:S01]  /*24570*/  ISETP.LT.OR P3, PT, R0, 0x51, !P6 ;  /* 0x000000510000780c */ /* 0x000fe20007761670 */
[----:B------:R-:W-:-:S05]  /*24580*/  @!P5 IMAD R207, R207, R17, RZ ;  /* 0x00000011cfcfd224 */ /* 0x000fca00078e02ff */
[----:B------:R2:W-:Y:S07]  /*24590*/  @!P5 STG.E.U8 desc[UR36][R200.64+0x59], R207 ;  /* 0x000059cfc800d986 */ /* 0x0005ee000c101124 */
[----:B-1----:R-:W-:-:S05]  /*245a0*/  @!P3 IMAD R7, R192, R17, RZ ;  /* 0x00000011c007b224 */ /* 0x002fca00078e02ff */
[----:B------:R1:W-:Y:S01]  /*245b0*/  @!P3 STG.E.U8 desc[UR36][R2.64+0x50], R7 ;  /* 0x000050070200b986 */ /* 0x0003e2000c101124 */
[----:B------:R-:W-:-:S13]  /*245c0*/  ISETP.LT.OR P3, PT, R0, 0x52, !P6 ;  /* 0x000000520000780c */ /* 0x000fda0007761670 */
[----:B------:R-:W-:-:S05]  /*245d0*/  @!P3 IMAD R193, R193, R17, RZ ;  /* 0x00000011c1c1b224 */ /* 0x000fca00078e02ff */
[----:B------:R-:W-:Y:S01]  /*245e0*/  @!P3 STG.E.U8 desc[UR36][R2.64+0x51], R193 ;  /* 0x000051c10200b986 */ /* 0x000fe2000c101124 */
[----:B------:R-:W-:-:S13]  /*245f0*/  ISETP.LT.OR P3, PT, R0, 0x51, !P2 ;  /* 0x000000510000780c */ /* 0x000fda0005761670 */
[----:B------:R-:W-:-:S04]  /*24600*/  @!P3 IADD3 R14, P5, R2, UR59, RZ ;  /* 0x0000003b020ebc10 */ /* 0x000fc8000ffbe0ff */
[----:B------:R-:W-:Y:S02]  /*24610*/  @!P3 IADD3.X R15, R3, UR38, RZ, P5, !PT ;  /* 0x00000026030fbc10 */ /* 0x000fe4000affe4ff */
        /* <DEDUP_REMOVED lines=15> */
[----:B------:R-:W-:Y:S01]  /*24710*/  @!P3 IADD3 R192, P5, R2, UR59, RZ ;  /* 0x0000003b02c0bc10 */ /* 0x000fe2000ffbe0ff */
[----:B--2---:R-:W-:-:S03]  /*24720*/  @!P3 IMAD R21, R198, R17, RZ ;  /* 0x00000011c615b224 */ /* 0x004fc600078e02ff */
[----:B------:R-:W-:Y:S02]  /*24730*/  @!P3 IADD3.X R193, R3, UR38, RZ, P5, !PT ;  /* 0x0000002603c1bc10 */ /* 0x000fe4000affe4ff */
[----:B------:R-:W-:-:S03]  /*24740*/  ISETP.LT.OR P5, PT, R0, 0x5a, !P2 ;  /* 0x0000005a0000780c */ /* 0x000fc600057a1670 */
[----:B------:R2:W-:Y:S01]  /*24750*/  @!P3 STG.E.U8 desc[UR36][R192.64+0x58], R21 ;  /* 0x00005815c000b986 */ /* 0x0005e2000c101124 */
[----:B------:R-:W-:-:S09]  /*24760*/  ISETP.LT.OR P3, PT, R0, 0x51, !P0 ;  /* 0x000000510000780c */ /* 0x000fd20004761670 */
[----:B------:R-:W-:Y:S01]  /*24770*/  @!P5 IADD3 R14, P6, R2, UR59, RZ ;  /* 0x0000003b020edc10 */ /* 0x000fe2000ffde0ff */
[----:B------:R-:W-:-:S03]  /*24780*/  @!P5 IMAD R199, R199, R17, RZ ;  /* 0x00000011c7c7d224 */ /* 0x000fc600078e02ff */
[----:B------:R-:W-:Y:S01]  /*24790*/  @!P5 IADD3.X R15, R3, UR38, RZ, P6, !PT ;  /* 0x00000026030fdc10 */ /* 0x000fe2000b7fe4ff */
[----:B-1----:R-:W-:-:S04]  /*247a0*/  @!P3 IMAD R7, R184, R17, RZ ;  /* 0x00000011b807b224 */ /* 0x002fc800078e02ff */
[----:B------:R1:W-:Y:S04]  /*247b0*/  @!P5 STG.E.U8 desc[UR36][R14.64+0x59], R199 ;  /* 0x000059c70e00d986 */ /* 0x0003e8000c101124 */
[----:B------:R3:W-:Y:S01]  /*247c0*/  @!P3 STG.E.U8 desc[UR36][R8.64+0x50], R7 ;  /* 0x000050070800b986 */ /* 0x0007e2000c101124 */
[----:B------:R-:W-:-:S13]  /*247d0*/  ISETP.LT.OR P3, PT, R0, 0x52, !P0 ;  /* 0x000000520000780c */ /* 0x000fda0004761670 */
[----:B------:R-:W-:-:S05]  /*247e0*/  @!P3 IMAD R185, R185, R17, RZ ;  /* 0x00000011b9b9b224 */ /* 0x000fca00078e02ff */
[----:B------:R4:W-:Y:S01]  /*247f0*/  @!P3 STG.E.U8 desc[UR36][R8.64+0x51], R185 ;  /* 0x000051b90800b986 */ /* 0x0009e2000c101124 */
[----:B------:R-:W-:-:S04]  /*24800*/  IADD3 R184, P3, R2, UR6, RZ ;  /* 0x0000000602b87c10 */ /* 0x000fc8000ff7e0ff */
[----:B------:R-:W-:Y:S02]  /*24810*/  IADD3.X R194, R3, UR60, RZ, P3, !PT ;  /* 0x0000003c03c27c10 */ /* 0x000fe40009ffe4ff */
[----:B--2---:R-:W-:-:S04]  /*24820*/  IADD3 R192, P3, R2, UR6, RZ ;  /* 0x0000000602c07c10 */ /* 0x004fc8000ff7e0ff */
[----:B------:R-:W-:Y:S02]  /*24830*/  IADD3.X R195, R3, UR60, RZ, P3, !PT ;  /* 0x0000003c03c37c10 */ /* 0x000fe40009ffe4ff */
[----:B------:R-:W-:-:S13]  /*24840*/  ISETP.LT.OR P3, PT, R0, 0x51, !P1 ;  /* 0x000000510000780c */ /* 0x000fda0004f61670 */
[----:B-1----:R-:W-:Y:S01]  /*24850*/  @!P3 IADD3 R14, P5, R184, UR59, RZ ;  /* 0x0000003bb80ebc10 */ /* 0x002fe2000ffbe0ff */
[----:B---3--:R-:W-:-:S03]  /*24860*/  @!P3 IMAD R7, R186, R17, RZ ;  /* 0x00000011ba07b224 */ /* 0x008fc600078e02ff */
[----:B------:R-:W-:Y:S02]  /*24870*/  @!P3 IADD3.X R15, R194, UR38, RZ, P5, !PT ;  /* 0x00000026c20fbc10 */ /* 0x000fe4000affe4ff */
[----:B------:R-:W-:-:S03]  /*24880*/  ISETP.LT.OR P5, PT, R0, 0x52, !P1 ;  /* 0x000000520000780c */ /* 0x000fc60004fa1670 */
[----:B------:R1:W-:Y:S01]  /*24890*/  @!P3 STG.E.U8 desc[UR36][R14.64+0x50], R7 ;  /* 0x000050070e00b986 */ /* 0x0003e2000c101124 */
[----:B------:R-:W-:-:S09]  /*248a0*/  ISETP.LT.OR P3, PT, R0, 0x59, !P0 ;  /* 0x000000590000780c */ /* 0x000fd20004761670 */
[----:B------:R-:W-:Y:S01]  /*248b0*/  @!P5 IADD3 R20, P6, R192, UR59, RZ ;  /* 0x0000003bc014dc10 */ /* 0x000fe2000ffde0ff */
[----:B------:R-:W-:-:S03]  /*248c0*/  @!P5 IMAD R187, R187, R17, RZ ;  /* 0x00000011bbbbd224 */ /* 0x000fc600078e02ff */
[----:B------:R-:W-:Y:S01]  /*248d0*/  @!P5 IADD3.X R21, R195, UR38, RZ, P6, !PT ;  /* 0x00000026c315dc10 */ /* 0x000fe2000b7fe4ff */
[----:B------:R-:W-:-:S04]  /*248e0*/  @!P3 IMAD R193, R188, R17, RZ ;  /* 0x00000011bcc1b224 */ /* 0x000fc800078e02ff */
[----:B------:R2:W-:Y:S04]  /*248f0*/  @!P5 STG.E.U8 desc[UR36][R20.64+0x51], R187 ;  /* 0x000051bb1400d986 */ /* 0x0005e8000c101124 */
[----:B------:R-:W-:Y:S01]  /*24900*/  @!P3 STG.E.U8 desc[UR36][R8.64+0x58], R193 ;  /* 0x000058c10800b986 */ /* 0x000fe2000c101124 */
[----:B------:R-:W-:-:S13]  /*24910*/  ISETP.LT.OR P3, PT, R0, 0x5a, !P0 ;  /* 0x0000005a0000780c */ /* 0x000fda0004761670 */
[----:B------:R-:W-:-:S05]  /*24920*/  @!P3 IMAD R189, R189, R17, RZ ;  /* 0x00000011bdbdb224 */ /* 0x000fca00078e02ff */
[----:B------:R-:W-:Y:S01]  /*24930*/  @!P3 STG.E.U8 desc[UR36][R8.64+0x59], R189 ;  /* 0x000059bd0800b986 */ /* 0x000fe2000c101124 */
[----:B------:R-:W-:-:S13]  /*24940*/  ISETP.LT.OR P3, PT, R0, 0x59, !P1 ;  /* 0x000000590000780c */ /* 0x000fda0004f61670 */
[----:B------:R-:W-:-:S04]  /*24950*/  @!P3 IADD3 R184, P5, R184, UR59, RZ ;  /* 0x0000003bb8b8bc10 */ /* 0x000fc8000ffbe0ff */
[----:B----4-:R-:W-:Y:S02]  /*24960*/  @!P3 IADD3.X R185, R194, UR38, RZ, P5, !PT ;  /* 0x00000026c2b9bc10 */ /* 0x010fe4000affe4ff */
[----:B------:R-:W-:Y:S01]  /*24970*/  ISETP.LT.OR P5, PT, R0, 0x5a, !P1 ;  /* 0x0000005a0000780c */ /* 0x000fe20004fa1670 */
[----:B-1----:R-:W-:-:S12]  /*24980*/  @!P3 IMAD R7, R190, R17, RZ ;  /* 0x00000011be07b224 */ /* 0x002fd800078e02ff */
[----:B------:R-:W-:-:S04]  /*24990*/  @!P5 IADD3 R14, P6, R192, UR59, RZ ;  /* 0x0000003bc00edc10 */ /* 0x000fc8000ffde0ff */
[----:B------:R-:W-:Y:S02]  /*249a0*/  @!P5 IADD3.X R15, R195, UR38, RZ, P6, !PT ;  /* 0x00000026c30fdc10 */ /* 0x000fe4000b7fe4ff */
[----:B------:R-:W-:Y:S01]  /*249b0*/  ISETP.GE.AND P6, PT, R6, 0x1, PT ;  /* 0x000000010600780c */ /* 0x000fe20003fc6270 */
[----:B------:R1:W-:Y:S03]  /*249c0*/  @!P3 STG.E.U8 desc[UR36][R184.64+0x58], R7 ;  /* 0x00005807b800b986 */ /* 0x0003e6000c101124 */
[----:B------:R-:W-:Y:S01]  /*249d0*/  ISETP.LT.OR P3, PT, R0, 0x61, !P6 ;  /* 0x000000610000780c */ /* 0x000fe20007761670 */
[----:B------:R-:W-:-:S05]  /*249e0*/  @!P5 IMAD R191, R191, R17, RZ ;  /* 0x00000011bfbfd224 */ /* 0x000fca00078e02ff */
[----:B------:R3:W-:Y:S07]  /*249f0*/  @!P5 STG.E.U8 desc[UR36][R14.64+0x59], R191 ;  /* 0x000059bf0e00d986 */ /* 0x0007ee000c101124 */
[----:B--2---:R-:W-:-:S05]  /*24a00*/  @!P3 IMAD R21, R176, R17, RZ ;  /* 0x00000011b015b224 */ /* 0x004fca00078e02ff */
[----:B------:R2:W-:Y:S01]  /*24a10*/  @!P3 STG.E.U8 desc[UR36][R10.64+0x60], R21 ;  /* 0x000060150a00b986 */ /* 0x0005e2000c101124 */
        /* <DEDUP_REMOVED lines=18> */
[----:B---3--:R-:W-:-:S05]  /*24b40*/  @!P3 IMAD R15, R182, R17, RZ ;  /* 0x00000011b60fb224 */ /* 0x008fca00078e02ff */
[----:B------:R3:W-:Y:S01]  /*24b50*/  @!P3 STG.E.U8 desc[UR36][R12.64+0x68], R15 ;  /* 0x0000680f0c00b986 */ /* 0x0007e2000c101124 */
[C---:B------:R-:W-:Y:S02]  /*24b60*/  ISETP.LT.OR P3, PT, R0.reuse, 0x6a, !P5 ;  /* 0x0000006a0000780c */ /* 0x040fe40006f61670 */
[----:B------:R-:W-:-:S11]  /*24b70*/  ISETP.LT.OR P5, PT, R0, 0x62, !P6 ;  /* 0x000000620000780c */ /* 0x000fd600077a1670 */
[----:B------:R-:W-:-:S05]  /*24b80*/  @!P3 IMAD R183, R183, R17, RZ ;  /* 0x00000011b7b7b224 */ /* 0x000fca00078e02ff */
[----:B------:R-:W-:Y:S01]  /*24b90*/  @!P3 STG.E.U8 desc[UR36][R12.64+0x69], R183 ;  /* 0x000069b70c00b986 */ /* 0x000fe2000c101124 */
[----:B------:R-:W-:-:S04]  /*24ba0*/  @!P5 IADD3 R20, P3, R4, UR59, RZ ;  /* 0x0000003b0414dc10 */ /* 0x000fc8000ff7e0ff */
[----:B--2---:R-:W-:Y:S02]  /*24bb0*/  @!P5 IADD3.X R21, R5, UR38, RZ, P3, !PT ;  /* 0x000000260515dc10 */ /* 0x004fe40009ffe4ff */
[----:B------:R-:W-:-:S04]  /*24bc0*/  ISETP.GE.AND P3, PT, R6, 0x81, PT ;  /* 0x000000810600780c */ /* 0x000fc80003f66270 */
[----:B------:R-:W-:-:S13]  /*24bd0*/  ISETP.LT.OR P3, PT, R0, 0x61, !P3 ;  /* 0x000000610000780c */ /* 0x000fda0005f61670 */
[----:B-1----:R-:W-:-:S05]  /*24be0*/  @!P3 IMAD R7, R168, R17, RZ ;  /* 0x00000011a807b224 */ /* 0x002fca00078e02ff */
[----:B------:R1:W-:Y:S01]  /*24bf0*/  @!P3 STG.E.U8 desc[UR36][R4.64+0x60], R7 ;  /* 0x000060070400b986 */ /* 0x0003e2000c101124 */
[----:B------:R-:W-:-:S04]  /*24c00*/  ISETP.GE.AND P3, PT, R6, 0x81, PT ;  /* 0x000000810600780c */ /* 0x000fc80003f66270 */
[----:B------:R-:W-:-:S13]  /*24c10*/  ISETP.LT.OR P3, PT, R0, 0x62, !P3 ;  /* 0x000000620000780c */ /* 0x000fda0005f61670 */
[----:B---3--:R-:W-:-:S05]  /*24c20*/  @!P3 IMAD R15, R169, R17, RZ ;  /* 0x00000011a90fb224 */ /* 0x008fca00078e02ff */
[----:B------:R-:W-:Y:S01]  /*24c30*/  @!P3 STG.E.U8 desc[UR36][R4.64+0x61], R15 ;  /* 0x0000610f0400b986 */ /* 0x000fe2000c101124 */
[----:B------:R-:W-:Y:S01]  /*24c40*/  ISETP.LT.OR P3, PT, R0, 0x69, !P6 ;  /* 0x000000690000780c */ /* 0x000fe20007761670 */
[----:B------:R-:W-:-:S12]  /*24c50*/  @!P4 IMAD R179, R170, R17, RZ ;  /* 0x00000011aab3c224 */ /* 0x000fd800078e02ff */
[----:B------:R-:W-:-:S04]  /*24c60*/  @!P3 IADD3 R168, P6, R4, UR59, RZ ;  /* 0x0000003b04a8bc10 */ /* 0x000fc8000ffde0ff */
[----:B------:R-:W-:Y:S02]  /*24c70*/  @!P3 IADD3.X R169, R5, UR38, RZ, P6, !PT ;  /* 0x0000002605a9bc10 */ /* 0x000fe4000b7fe4ff */
[----:B------:R-:W-:Y:S01]  /*24c80*/  ISETP.GE.AND P6, PT, R6, 0x89, PT ;  /* 0x000000890600780c */ /* 0x000fe20003fc6270 */
[----:B------:R2:W-:Y:S03]  /*24c90*/  @!P4 STG.E.U8 desc[UR36][R22.64+0x60], R179 ;  /* 0x000060b31600c986 */ /* 0x0005e6000c101124 */
[----:B------:R-:W-:Y:S01]  /*24ca0*/  ISETP.LT.OR P4, PT, R0, 0x6a, !P6 ;  /* 0x0000006a0000780c */ /* 0x000fe20007781670 */
[----:B------:R-:W-:-:S12]  /*24cb0*/  @!P5 IMAD R171, R171, R17, RZ ;  /* 0x00000011ababd224 */ /* 0x000fd800078e02ff */
[----:B------:R-:W-:-:S04]  /*24cc0*/  @!P4 IADD3 R176, P6, R4, UR59, RZ ;  /* 0x0000003b04b0cc10 */ /* 0x000fc8000ffde0ff */
[----:B------:R-:W-:Y:S02]  /*24cd0*/  @!P4 IADD3.X R177, R5, UR38, RZ, P6, !PT ;  /* 0x0000002605b1cc10 */ /* 0x000fe4000b7fe4ff */
[----:B------:R-:W-:Y:S01]  /*24ce0*/  ISETP.GE.AND P6, PT, R6, 0x81, PT ;  /* 0x000000810600780c */ /* 0x000fe20003fc6270 */
[----:B------:R-:W-:Y:S03]  /*24cf0*/  @!P5 STG.E.U8 desc[UR36][R20.64+0x61], R171 ;  /* 0x000061ab1400d986 */ /* 0x000fe6000c101124 */
        /* <DEDUP_REMOVED lines=12> */
[----:B------:R2:W-:Y:S03]  /*24dc0*/  @!P3 STG.E.U8 desc[UR36][R168.64+0x68], R23 ;  /* 0x00006817a800b986 */ /* 0x0005e6000c101124 */
[----:B------:R-:W-:Y:S01]  /*24dd0*/  ISETP.LT.OR P3, PT, R0, 0x61, !P6 ;  /* 0x000000610000780c */ /* 0x000fe20007761670 */
[----:B------:R-:W-:-:S05]  /*24de0*/  @!P4 IMAD R175, R175, R17, RZ ;  /* 0x00000011afafc224 */ /* 0x000fca00078e02ff */
[----:B------:R-:W-:Y:S07]  /*24df0*/  @!P4 STG.E.U8 desc[UR36][R176.64+0x69], R175 ;  /* 0x000069afb000c986 */ /* 0x000fee000c101124 */
        /* <DEDUP_REMOVED lines=69> */
[----:B------:R-:W-:Y:S07]  /*25250*/  @!P4 STG.E.U8 desc[UR36][R20.64+0x69], R159 ;  /* 0x0000699f1400c986 */ /* 0x000fee000c101124 */
        /* <DEDUP_REMOVED lines=169> */
[----:B------:R3:W-:Y:S01]  /*25cf0*/  @!P3 STG.E.U8 desc[UR36][R4.64+0x81], R113 ;  /* 0x000081710400b986 */ /* 0x0007e2000c101124 */
[----:B------:R-:W-:Y:S01]  /*25d00*/  ISETP.LT.OR P3, PT, R0, 0x89, !P6 ;  /* 0x000000890000780c */ /* 0x000fe20007761670 */
[----:B------:R-:W-:-:S12]  /*25d10*/  @!P4 IMAD R115, R106, R17, RZ ;  /* 0x000000116a73c224 */ /* 0x000fd800078e02ff */
[----:B------:R-:W-:-:S04]  /*25d20*/  @!P3 IADD3 R22, P6, R4, UR59, RZ ;  /* 0x0000003b0416bc10 */ /* 0x000fc8000ffde0ff */
[----:B--2---:R-:W-:Y:S02]  /*25d30*/  @!P3 IADD3.X R23, R5, UR38, RZ, P6, !PT ;  /* 0x000000260517bc10 */ /* 0x004fe4000b7fe4ff */
[----:B------:R-:W-:Y:S01]  /*25d40*/  ISETP.GE.AND P6, PT, R6, 0x89, PT ;  /* 0x000000890600780c */ /* 0x000fe20003fc6270 */
[----:B------:R-:W-:Y:S03]  /*25d50*/  @!P4 STG.E.U8 desc[UR36][R14.64+0x80], R115 ;  /* 0x000080730e00c986 */ /* 0x000fe6000c101124 */
[----:B------:R-:W-:Y:S01]  /*25d60*/  ISETP.LT.OR P4, PT, R0, 0x8a, !P6 ;  /* 0x0000008a0000780c */ /* 0x000fe20007781670 */
[----:B-1----:R-:W-:-:S12]  /*25d70*/  @!P5 IMAD R7, R107, R17, RZ ;  /* 0x000000116b07d224 */ /* 0x002fd800078e02ff */
[----:B------:R-:W-:-:S04]  /*25d80*/  @!P4 IADD3 R104, P6, R4, UR59, RZ ;  /* 0x0000003b0468cc10 */ /* 0x000fc8000ffde0ff */
[----:B------:R-:W-:Y:S02]  /*25d90*/  @!P4 IADD3.X R105, R5, UR38, RZ, P6, !PT ;  /* 0x000000260569cc10 */ /* 0x000fe4000b7fe4ff */
[----:B------:R-:W-:Y:S01]  /*25da0*/  ISETP.GE.AND P6, PT, R6, 0x81, PT ;  /* 0x000000810600780c */ /* 0x000fe20003fc6270 */
[----:B------:R1:W-:Y:S03]  /*25db0*/  @!P5 STG.E.U8 desc[UR36][R20.64+0x81], R7 ;  /* 0x000081071400d986 */ /* 0x0003e6000c101124 */
[----:B------:R-:W-:-:S13]  /*25dc0*/  ISETP.LT.OR P5, PT, R0, 0x89, !P6 ;  /* 0x000000890000780c */ /* 0x000fda00077a1670 */
[----:B---3--:R-:W-:-:S05]  /*25dd0*/  @!P5 IMAD R113, R108, R17, RZ ;  /* 0x000000116c71d224 */ /* 0x008fca00078e02ff */
[----:B------:R2:W-:Y:S01]  /*25de0*/  @!P5 STG.E.U8 desc[UR36][R4.64+0x88], R113 ;  /* 0x000088710400d986 */ /* 0x0005e2000c101124 */
[----:B------:R-:W-:Y:S02]  /*25df0*/  ISETP.LT.OR P5, PT, R0, 0x8a, !P6 ;  /* 0x0000008a0000780c */ /* 0x000fe400077a1670 */
[----:B------:R-:W-:-:S11]  /*25e00*/  ISETP.GE.AND P6, PT, R6, 0x89, PT ;  /* 0x000000890600780c */ /* 0x000fd60003fc6270 */
[----:B------:R-:W-:-:S05]  /*25e10*/  @!P5 IMAD R109, R109, R17, RZ ;  /* 0x000000116d6dd224 */ /* 0x000fca00078e02ff */
[----:B------:R-:W-:Y:S01]  /*25e20*/  @!P5 STG.E.U8 desc[UR36][R4.64+0x89], R109 ;  /* 0x0000896d0400d986 */ /* 0x000fe2000c101124 */
        /* <DEDUP_REMOVED lines=10> */
[----:B------:R-:W-:Y:S01]  /*25ed0*/  @!P3 STG.E.U8 desc[UR36][R2.64+0x80], R113 ;  /* 0x000080710200b986 */ /* 0x000fe2000c101124 */
[----:B------:R-:W-:-:S13]  /*25ee0*/  ISETP.LT.OR P3, PT, R0, 0x82, !P6 ;  /* 0x000000820000780c */ /* 0x000fda0007761670 */
[----:B------:R-:W-:-:S05]  /*25ef0*/  @!P3 IMAD R97, R97, R17, RZ ;  /* 0x000000116161b224 */ /* 0x000fca00078e02ff */
[----:B------:R2:W-:Y:S01]  /*25f00*/  @!P3 STG.E.U8 desc[UR36][R2.64+0x81], R97 ;  /* 0x000081610200b986 */ /* 0x0005e2000c101124 */
[----:B------:R-:W-:-:S13]  /*25f10*/  ISETP.LT.OR P3, PT, R0, 0x81, !P2 ;  /* 0x000000810000780c */ /* 0x000fda0005761670 */
[----:B------:R-:W-:-:S04]  /*25f20*/  @!P3 IADD3 R14, P4, R2, UR59, RZ ;  /* 0x0000003b020ebc10 */ /* 0x000fc8000ff9e0ff */
[----:B------:R-:W-:Y:S02]  /*25f30*/  @!P3 IADD3.X R15, R3, UR38, RZ, P4, !PT ;  /* 0x00000026030fbc10 */ /* 0x000fe4000a7fe4ff */
        /* <DEDUP_REMOVED lines=11> */
[----:B------:R-:W-:-:S13]  /*25ff0*/  ISETP.LT.OR P3, PT, R0, 0x8a, !P6 ;  /* 0x0000008a0000780c */ /* 0x000fda0007761670 */
[----:B------:R-:W-:-:S05]  /*26000*/  @!P3 IMAD R101, R101, R17, RZ ;  /* 0x000000116565b224 */ /* 0x000fca00078e02ff */
[----:B------:R-:W-:Y:S01]  /*26010*/  @!P3 STG.E.U8 desc[UR36][R2.64+0x89], R101 ;  /* 0x000089650200b986 */ /* 0x000fe2000c101124 */
[----:B------:R-:W-:-:S13]  /*26020*/  ISETP.LT.OR P3, PT, R0, 0x89, !P2 ;  /* 0x000000890000780c */ /* 0x000fda0005761670 */
[----:B------:R-:W-:Y:S01]  /*26030*/  @!P3 IADD3 R22, P4, R2, UR59, RZ ;  /* 0x0000003b0216bc10 */ /* 0x000fe2000ff9e0ff */
[----:B-1----:R-:W-:-:S03]  /*26040*/  @!P3 IMAD R7, R102, R17, RZ ;  /* 0x000000116607b224 */ /* 0x002fc600078e02ff */
[----:B------:R-:W-:Y:S02]  /*26050*/  @!P3 IADD3.X R23, R3, UR38, RZ, P4, !PT ;  /* 0x000000260317bc10 */ /* 0x000fe4000a7fe4ff */
[----:B------:R-:W-:-:S03]  /*26060*/  ISETP.LT.OR P4, PT, R0, 0x8a, !P2 ;  /* 0x0000008a0000780c */ /* 0x000fc60005781670 */
[----:B------:R-:W-:Y:S01]  /*26070*/  @!P3 STG.E.U8 desc[UR36][R22.64+0x88], R7 ;  /* 0x000088071600b986 */ /* 0x000fe2000c101124 */
[----:B------:R-:W-:-:S09]  /*26080*/  ISETP.LT.OR P3, PT, R0, 0x81, !P0 ;  /* 0x000000810000780c */ /* 0x000fd20004761670 */
[----:B------:R-:W-:Y:S01]  /*26090*/  @!P4 IADD3 R14, P6, R2, UR59, RZ ;  /* 0x0000003b020ecc10 */ /* 0x000fe2000ffde0ff */
[----:B------:R-:W-:-:S03]  /*260a0*/  @!P4 IMAD R103, R103, R17, RZ ;  /* 0x000000116767c224 */ /* 0x000fc600078e02ff */
[----:B------:R-:W-:Y:S01]  /*260b0*/  @!P4 IADD3.X R15, R3, UR38, RZ, P6, !PT ;  /* 0x00000026030fcc10 */ /* 0x000fe2000b7fe4ff */
[----:B---3--:R-:W-:-:S04]  /*260c0*/  @!P3 IMAD R21, R88, R17, RZ ;  /* 0x000000115815b224 */ /* 0x008fc800078e02ff */
        /* <DEDUP_REMOVED lines=16> */
[----:B------:R-:W-:Y:S01]  /*261d0*/  @!P4 IADD3 R20, P6, R97, UR59, RZ ;  /* 0x0000003b6114cc10 */ /* 0x000fe2000ffde0ff */
[----:B------:R-:W-:-:S03]  /*261e0*/  @!P4 IMAD R91, R91, R17, RZ ;  /* 0x000000115b5bc224 */ /* 0x000fc600078e02ff */
[----:B---3--:R-:W-:Y:S01]  /*261f0*/  @!P4 IADD3.X R21, R98, UR38, RZ, P6, !PT ;  /* 0x000000266215cc10 */ /* 0x008fe2000b7fe4ff */
[----:B----4-:R-:W-:-:S04]  /*26200*/  @!P3 IMAD R89, R92, R17, RZ ;  /* 0x000000115c59b224 */ /* 0x010fc800078e02ff */
[----:B------:R2:W-:Y:S04]  /*26210*/  @!P4 STG.E.U8 desc[UR36][R20.64+0x81], R91 ;  /* 0x0000815b1400c986 */ /* 0x0005e8000c101124 */
        /* <DEDUP_REMOVED lines=23> */
[----:B---3--:R-:W-:-:S05]  /*26390*/  @!P3 IMAD R89, R82, R17, RZ ;  /* 0x000000115259b224 */ /* 0x008fca00078e02ff */
        /* <DEDUP_REMOVED lines=83> */
[----:B------:R-:W-:Y:S01]  /*268d0*/  @!P3 STG.E.U8 desc[UR36][R22.64+0x98], R21 ;  /* 0x000098151600b986 */ /* 0x000fe2000c101124 */
        /* <DEDUP_REMOVED lines=12> */
[----:B------:R-:W-:-:S04]  /*269a0*/  IADD3 R65, P3, R2, UR6, RZ ;  /* 0x0000000602417c10 */ /* 0x000fc8000ff7e0ff */
[----:B------:R-:W-:Y:S02]  /*269b0*/  IADD3.X R66, R3, UR60, RZ, P3, !PT ;  /* 0x0000003c03427c10 */ /* 0x000fe40009ffe4ff */
[----:B------:R-:W-:-:S13]  /*269c0*/  ISETP.LT.OR P3, PT, R0, 0x91, !P1 ;  /* 0x000000910000780c */ /* 0x000fda0004f61670 */
[----:B-1----:R-:W-:Y:S01]  /*269d0*/  @!P3 IADD3 R14, P5, R56, UR59, RZ ;  /* 0x0000003b380ebc10 */ /* 0x002fe2000ffbe0ff */
        /* <DEDUP_REMOVED lines=43> */
[----:B------:R3:W-:Y:S01]  /*26c90*/  @!P3 STG.E.U8 desc[UR36][R10.64+0xa9], R53 ;  /* 0x0000a9350a00b986 */ /* 0x0007e2000c101124 */
[----:B------:R-:W-:-:S13]  /*26ca0*/  ISETP.LT.OR P3, PT, R0, 0xa9, !P5 ;  /* 0x000000a90000780c */ /* 0x000fda0006f61670 */
[----:B--2---:R-:W-:-:S05]  /*26cb0*/  @!P3 IMAD R21, R54, R17, RZ ;  /* 0x000000113615b224 */ /* 0x004fca00078e02ff */
[----:B------:R-:W-:Y:S01]  /*26cc0*/  @!P3 STG.E.U8 desc[UR36][R12.64+0xa8], R21 ;  /* 0x0000a8150c00b986 */ /* 0x000fe2000c101124 */
[----:B------:R-:W-:Y:S02]  /*26cd0*/  ISETP.LT.OR P3, PT, R0, 0xaa, !P5 ;  /* 0x000000aa0000780c */ /* 0x000fe40006f61670 */
[----:B------:R-:W-:-:S11]  /*26ce0*/  ISETP.GE.AND P6, PT, R6, 0x89, PT ;  /* 0x000000890600780c */ /* 0x000fd60003fc6270 */
[----:B------:R-:W-:-:S05]  /*26cf0*/  @!P3 IMAD R55, R55, R17, RZ ;  /* 0x000000113737b224 */ /* 0x000fca00078e02ff */
[----:B------:R2:W-:Y:S01]  /*26d00*/  @!P3 STG.E.U8 desc[UR36][R12.64+0xa9], R55 ;  /* 0x0000a9370c00b986 */ /* 0x0005e2000c101124 */
[----:B------:R-:W-:-:S13]  /*26d10*/  ISETP.LT.OR P3, PT, R0, 0xa2, !P6 ;  /* 0x000000a20000780c */ /* 0x000fda0007761670 */
[----:B------:R-:W-:-:S04]  /*26d20*/  @!P3 IADD3 R14, P5, R4, UR59, RZ ;  /* 0x0000003b040ebc10 */ /* 0x000fc8000ffbe0ff */
[----:B------:R-:W-:Y:S02]  /*26d30*/  @!P3 IADD3.X R15, R5, UR38, RZ, P5, !PT ;  /* 0x00000026050fbc10 */ /* 0x000fe4000affe4ff */
[----:B------:R-:W-:-:S04]  /*26d40*/  ISETP.GE.AND P5, PT, R6, 0x81, PT ;  /* 0x000000810600780c */ /* 0x000fc80003fa6270 */
[----:B------:R-:W-:-:S13]  /*26d50*/  ISETP.LT.OR P5, PT, R0, 0xa1, !P5 ;  /* 0x000000a10000780c */ /* 0x000fda0006fa1670 */
[----:B-1----:R-:W-:-:S05]  /*26d60*/  @!P5 IMAD R7, R40, R17, RZ ;  /* 0x000000112807d224 */ /* 0x002fca00078e02ff */
[----:B------:R-:W-:Y:S01]  /*26d70*/  @!P5 STG.E.U8 desc[UR36][R4.64+0xa0], R7 ;  /* 0x0000a0070400d986 */ /* 0x000fe2000c101124 */
[----:B------:R-:W-:-:S04]  /*26d80*/  ISETP.GE.AND P5, PT, R6, 0x81, PT ;  /* 0x000000810600780c */ /* 0x000fc80003fa6270 */
[----:B------:R-:W-:Y:S01]  /*26d90*/  ISETP.LT.OR P5, PT, R0, 0xa2, !P5 ;  /* 0x000000a20000780c */ /* 0x000fe20006fa1670 */
[-C--:B---3--:R-:W-:Y:S02]  /*26da0*/  @!P4 IMAD R11, R42, R17.reuse, RZ ;  /* 0x000000112a0bc224 */ /* 0x088fe400078e02ff */
[----:B------:R-:W-:-:S10]  /*26db0*/  @!P3 IMAD R43, R43, R17, RZ ;  /* 0x000000112b2bb224 */ /* 0x000fd400078e02ff */
[----:B------:R-:W-:-:S05]  /*26dc0*/  @!P5 IMAD R41, R41, R17, RZ ;  /* 0x000000112929d224 */ /* 0x000fca00078e02ff */
[----:B------:R-:W-:Y:S01]  /*26dd0*/  @!P5 STG.E.U8 desc[UR36][R4.64+0xa1], R41 ;  /* 0x0000a1290400d986 */ /* 0x000fe2000c101124 */
[----:B------:R-:W-:-:S03]  /*26de0*/  ISETP.GE.AND P5, PT, R6, 0x81, PT ;  /* 0x000000810600780c */ /* 0x000fc60003fa6270 */
[----:B------:R-:W-:Y:S04]  /*26df0*/  @!P4 STG.E.U8 desc[UR36][R72.64+0xa0], R11 ;  /* 0x0000a00b4800c986 */ /* 0x000fe8000c101124 */
[----:B------:R1:W-:Y:S01]  /*26e00*/  @!P3 STG.E.U8 desc[UR36][R14.64+0xa1], R43 ;  /* 0x0000a12b0e00b986 */ /* 0x0003e2000c101124 */
[C---:B------:R-:W-:Y:S02]  /*26e10*/  ISETP.LT.OR P3, PT, R0.reuse, 0xa9, !P5 ;  /* 0x000000a90000780c */ /* 0x040fe40006f61670 */
[----:B------:R-:W-:-:S11]  /*26e20*/  ISETP.LT.OR P4, PT, R0, 0xaa, !P5 ;  /* 0x000000aa0000780c */ /* 0x000fd60006f81670 */
[----:B--2---:R-:W-:-:S05]  /*26e30*/  @!P3 IMAD R13, R44, R17, RZ ;  /* 0x000000112c0db224 */ /* 0x004fca00078e02ff */
[----:B------:R2:W-:Y:S01]  /*26e40*/  @!P3 STG.E.U8 desc[UR36][R4.64+0xa8], R13 ;  /* 0x0000a80d0400b986 */ /* 0x0005e2000c101124 */
[C---:B------:R-:W-:Y:S01]  /*26e50*/  ISETP.LT.OR P3, PT, R0.reuse, 0xa9, !P6 ;  /* 0x000000a90000780c */ /* 0x040fe20007761670 */
[----:B------:R-:W-:Y:S01]  /*26e60*/  @!P4 IMAD R45, R45, R17, RZ ;  /* 0x000000112d2dc224 */ /* 0x000fe200078e02ff */
[----:B------:R-:W-:-:S04]  /*26e70*/  ISETP.LT.OR P5, PT, R0, 0xaa, !P6 ;  /* 0x000000aa0000780c */ /* 0x000fc800077a1670 */
[----:B------:R3:W-:Y:S01]  /*26e80*/  @!P4 STG.E.U8 desc[UR36][R4.64+0xa9], R45 ;  /* 0x0000a92d0400c986 */ /* 0x0007e2000c101124 */
[----:B------:R-:W-:-:S06]  /*26e90*/  ISETP.GE.AND P6, PT, R6, 0x101, PT ;  /* 0x000001010600780c */ /* 0x000fcc0003fc6270 */
[----:B------:R-:W-:Y:S01]  /*26ea0*/  @!P3 IADD3 R10, P4, R4, UR59, RZ ;  /* 0x0000003b040abc10 */ /* 0x000fe2000ff9e0ff */
[----:B-1----:R-:W-:-:S03]  /*26eb0*/  @!P3 IMAD R15, R46, R17, RZ ;  /* 0x000000112e0fb224 */ /* 0x002fc600078e02ff */
[----:B------:R-:W-:Y:S02]  /*26ec0*/  @!P3 IADD3.X R11, R5, UR38, RZ, P4, !PT ;  /* 0x00000026050bbc10 */ /* 0x000fe4000a7fe4ff */
[----:B------:R-:W-:-:S03]  /*26ed0*/  @!P5 IADD3 R6, P4, R4, UR59, RZ ;  /* 0x0000003b0406dc10 */ /* 0x000fc6000ff9e0ff */
[----:B------:R1:W-:Y:S01]  /*26ee0*/  @!P3 STG.E.U8 desc[UR36][R10.64+0xa8], R15 ;  /* 0x0000a80f0a00b986 */ /* 0x0003e2000c101124 */
[C---:B------:R-:W-:Y:S01]  /*26ef0*/  ISETP.LT.OR P3, PT, R0.reuse, 0xa1, !P6 ;  /* 0x000000a10000780c */ /* 0x040fe20007761670 */
[----:B------:R-:W-:Y:S01]  /*26f00*/  @!P5 IMAD R47, R47, R17, RZ ;  /* 0x000000112f2fd224 */ /* 0x000fe200078e02ff */
[----:B------:R-:W-:Y:S02]  /*26f10*/  @!P5 IADD3.X R7, R5, UR38, RZ, P4, !PT ;  /* 0x000000260507dc10 */ /* 0x000fe4000a7fe4ff */
[----:B------:R-:W-:-:S03]  /*26f20*/  ISETP.LT.OR P4, PT, R0, 0xa2, !P6 ;  /* 0x000000a20000780c */ /* 0x000fc60007781670 */
[----:B------:R4:W-:Y:S01]  /*26f30*/  @!P5 STG.E.U8 desc[UR36][R6.64+0xa9], R47 ;  /* 0x0000a92f0600d986 */ /* 0x0009e2000c101124 */
[----:B------:R-:W-:-:S05]  /*26f40*/  ISETP.LT.OR P5, PT, R0, 0xa1, !P2 ;  /* 0x000000a10000780c */ /* 0x000fca00057a1670 */
[----:B--2---:R-:W-:-:S04]  /*26f50*/  @!P3 IMAD R13, R32, R17, RZ ;  /* 0x00000011200db224 */ /* 0x004fc800078e02ff */
[----:B------:R-:W-:Y:S01]  /*26f60*/  @!P4 IMAD R33, R33, R17, RZ ;  /* 0x000000112121c224 */ /* 0x000fe200078e02ff */
[----:B------:R2:W-:Y:S01]  /*26f70*/  @!P3 STG.E.U8 desc[UR36][R2.64+0xa0], R13 ;  /* 0x0000a00d0200b986 */ /* 0x0005e2000c101124 */
[----:B------:R-:W-:-:S03]  /*26f80*/  ISETP.LT.OR P3, PT, R0, 0xa2, !P2 ;  /* 0x000000a20000780c */ /* 0x000fc60005761670 */
[----:B------:R-:W-:Y:S01]  /*26f90*/  @!P4 STG.E.U8 desc[UR36][R2.64+0xa1], R33 ;  /* 0x0000a1210200c986 */ /* 0x000fe2000c101124 */
[----:B---3--:R-:W-:Y:S01]  /*26fa0*/  @!P5 IADD3 R4, P4, R2, UR59, RZ ;  /* 0x0000003b0204dc10 */ /* 0x008fe2000ff9e0ff */
[----:B-1----:R-:W-:-:S03]  /*26fb0*/  @!P5 IMAD R11, R34, R17, RZ ;  /* 0x00000011220bd224 */ /* 0x002fc600078e02ff */
[----:B------:R-:W-:Y:S02]  /*26fc0*/  @!P5 IADD3.X R5, R3, UR38, RZ, P4, !PT ;  /* 0x000000260305dc10 */ /* 0x000fe4000a7fe4ff */
[----:B------:R-:W-:-:S03]  /*26fd0*/  ISETP.LT.OR P4, PT, R0, 0xa9, !P6 ;  /* 0x000000a90000780c */ /* 0x000fc60007781670 */
[----:B------:R1:W-:Y:S01]  /*26fe0*/  @!P5 STG.E.U8 desc[UR36][R4.64+0xa0], R11 ;  /* 0x0000a00b0400d986 */ /* 0x0003e2000c101124 */
[----:B----4-:R-:W-:Y:S02]  /*26ff0*/  @!P3 IADD3 R6, P5, R2, UR59, RZ ;  /* 0x0000003b0206bc10 */ /* 0x010fe4000ffbe0ff */
[C---:B------:R-:W-:Y:S02]  /*27000*/  ISETP.LT.OR P6, PT, R0.reuse, 0xaa, !P6 ;  /* 0x000000aa0000780c */ /* 0x040fe400077c1670 */
[----:B------:R-:W-:Y:S02]  /*27010*/  @!P3 IADD3.X R7, R3, UR38, RZ, P5, !PT ;  /* 0x000000260307bc10 */ /* 0x000fe4000affe4ff */
[C---:B------:R-:W-:Y:S01]  /*27020*/  ISETP.LT.OR P5, PT, R0.reuse, 0xa9, !P2 ;  /* 0x000000a90000780c */ /* 0x040fe200057a1670 */
[-C--:B------:R-:W-:Y:S01]  /*27030*/  @!P3 IMAD R35, R35, R17.reuse, RZ ;  /* 0x000000112323b224 */ /* 0x080fe200078e02ff */
[----:B------:R-:W-:Y:S01]  /*27040*/  ISETP.LT.OR P2, PT, R0, 0xaa, !P2 ;  /* 0x000000aa0000780c */ /* 0x000fe20005741670 */
[----:B--2---:R-:W-:-:S03]  /*27050*/  @!P4 IMAD R13, R36, R17, RZ ;  /* 0x00000011240dc224 */ /* 0x004fc600078e02ff */
[----:B------:R2:W-:Y:S03]  /*27060*/  @!P3 STG.E.U8 desc[UR36][R6.64+0xa1], R35 ;  /* 0x0000a1230600b986 */ /* 0x0005e6000c101124 */
[-C--:B------:R-:W-:Y:S01]  /*27070*/  @!P6 IMAD R37, R37, R17.reuse, RZ ;  /* 0x000000112525e224 */ /* 0x080fe200078e02ff */
[----:B------:R-:W-:Y:S03]  /*27080*/  @!P4 STG.E.U8 desc[UR36][R2.64+0xa8], R13 ;  /* 0x0000a80d0200c986 */ /* 0x000fe6000c101124 */
[----:B-1----:R-:W-:Y:S01]  /*27090*/  @!P5 IADD3 R4, P4, R2, UR59, RZ ;  /* 0x0000003b0204dc10 */ /* 0x002fe2000ff9e0ff */
[----:B------:R-:W-:Y:S01]  /*270a0*/  @!P6 STG.E.U8 desc[UR36][R2.64+0xa9], R37 ;  /* 0x0000a9250200e986 */ /* 0x000fe2000c101124 */
[----:B------:R-:W-:Y:S01]  /*270b0*/  @!P5 IMAD R15, R38, R17, RZ ;  /* 0x00000011260fd224 */ /* 0x000fe200078e02ff */
[----:B------:R-:W-:-:S02]  /*270c0*/  ISETP.LT.OR P6, PT, R0, 0xa2, !P0 ;  /* 0x000000a20000780c */ /* 0x000fc400047c1670 */
[----:B------:R-:W-:Y:S02]  /*270d0*/  @!P5 IADD3.X R5, R3, UR38, RZ, P4, !PT ;  /* 0x000000260305dc10 */ /* 0x000fe4000a7fe4ff */
[----:B------:R-:W-:Y:S02]  /*270e0*/  ISETP.LT.OR P3, PT, R0, 0xa1, !P0 ;  /* 0x000000a10000780c */ /* 0x000fe40004761670 */
[----:B------:R-:W-:Y:S01]  /*270f0*/  @!P2 IADD3 R10, P4, R2, UR59, RZ ;  /* 0x0000003b020aac10 */ /* 0x000fe2000ff9e0ff */
[----:B------:R1:W-:Y:S01]  /*27100*/  @!P5 STG.E.U8 desc[UR36][R4.64+0xa8], R15 ;  /* 0x0000a80f0400d986 */ /* 0x0003e2000c101124 */
[----:B------:R-:W-:Y:S01]  /*27110*/  ISETP.LT.OR P5, PT, R0, 0xa1, !P1 ;  /* 0x000000a10000780c */ /* 0x000fe20004fa1670 */
[----:B------:R-:W-:Y:S01]  /*27120*/  @!P2 IMAD R39, R39, R17, RZ ;  /* 0x000000112727a224 */ /* 0x000fe200078e02ff */
[----:B------:R-:W-:-:S03]  /*27130*/  @!P2 IADD3.X R11, R3, UR38, RZ, P4, !PT ;  /* 0x00000026030bac10 */ /* 0x000fc6000a7fe4ff */
[-C--:B------:R-:W-:Y:S02]  /*27140*/  @!P6 IMAD R25, R25, R17.reuse, RZ ;  /* 0x000000111919e224 */ /* 0x080fe400078e02ff */
[----:B------:R3:W-:Y:S01]  /*27150*/  @!P2 STG.E.U8 desc[UR36][R10.64+0xa9], R39 ;  /* 0x0000a9270a00a986 */ /* 0x0007e2000c101124 */
[----:B--2---:R-:W-:Y:S01]  /*27160*/  IADD3 R6, P2, R2, UR6, RZ ;  /* 0x0000000602067c10 */ /* 0x004fe2000ff5e0ff */
[----:B------:R-:W-:Y:S01]  /*27170*/  @!P3 IMAD R7, R24, R17, RZ ;  /* 0x000000111807b224 */ /* 0x000fe200078e02ff */
[----:B------:R-:W-:Y:S01]  /*27180*/  ISETP.LT.OR P4, PT, R0, 0xa2, !P1 ;  /* 0x000000a20000780c */ /* 0x000fe20004f81670 */
[----:B------:R-:W-:Y:S01]  /*27190*/  @!P6 STG.E.U8 desc[UR36][R8.64+0xa1], R25 ;  /* 0x0000a1190800e986 */ /* 0x000fe2000c101124 */
[----:B------:R-:W-:Y:S02]  /*271a0*/  IADD3.X R12, R3, UR60, RZ, P2, !PT ;  /* 0x0000003c030c7c10 */ /* 0x000fe400097fe4ff */
[----:B-1----:R-:W-:Y:S01]  /*271b0*/  @!P5 IADD3 R4, P2, R6, UR59, RZ ;  /* 0x0000003b0604dc10 */ /* 0x002fe2000ff5e0ff */
[----:B------:R1:W-:Y:S01]  /*271c0*/  @!P3 STG.E.U8 desc[UR36][R8.64+0xa0], R7 ;  /* 0x0000a0070800b986 */ /* 0x0003e2000c101124 */
[----:B------:R-:W-:-:S02]  /*271d0*/  ISETP.LT.OR P6, PT, R0, 0xa9, !P1 ;  /* 0x000000a90000780c */ /* 0x000fc40004fc1670 */
[----:B------:R-:W-:Y:S01]  /*271e0*/  ISETP.LT.OR P1, PT, R0, 0xaa, !P1 ;  /* 0x000000aa0000780c */ /* 0x000fe20004f21670 */
[----:B------:R-:W-:Y:S01]  /*271f0*/  @!P5 IMAD R13, R26, R17, RZ ;  /* 0x000000111a0dd224 */ /* 0x000fe200078e02ff */
[C---:B------:R-:W-:Y:S02]  /*27200*/  ISETP.LT.OR P3, PT, R0.reuse, 0xa9, !P0 ;  /* 0x000000a90000780c */ /* 0x040fe40004761670 */
[----:B------:R-:W-:Y:S02]  /*27210*/  ISETP.LT.OR P0, PT, R0, 0xaa, !P0 ;  /* 0x000000aa0000780c */ /* 0x000fe40004701670 */
[----:B------:R-:W-:Y:S02]  /*27220*/  @!P5 IADD3.X R5, R12, UR38, RZ, P2, !PT ;  /* 0x000000260c05dc10 */ /* 0x000fe400097fe4ff */
[----:B---3--:R-:W-:-:S03]  /*27230*/  IADD3 R10, P2, R2, UR6, RZ ;  /* 0x00000006020a7c10 */ /* 0x008fc6000ff5e0ff */
[----:B------:R2:W-:Y:S01]  /*27240*/  @!P5 STG.E.U8 desc[UR36][R4.64+0xa0], R13 ;  /* 0x0000a00d0400d986 */ /* 0x0005e2000c101124 */
[----:B------:R-:W-:Y:S02]  /*27250*/  IADD3.X R0, R3, UR60, RZ, P2, !PT ;  /* 0x0000003c03007c10 */ /* 0x000fe400097fe4ff */
[----:B------:R-:W-:Y:S02]  /*27260*/  @!P4 IADD3 R2, P5, R10, UR59, RZ ;  /* 0x0000003b0a02cc10 */ /* 0x000fe4000ffbe0ff */
[----:B------:R-:W-:Y:S02]  /*27270*/  @!P6 IADD3 R6, P2, R6, UR59, RZ ;  /* 0x0000003b0606ec10 */ /* 0x000fe4000ff5e0ff */
[----:B------:R-:W-:Y:S01]  /*27280*/  @!P4 IADD3.X R3, R0, UR38, RZ, P5, !PT ;  /* 0x000000260003cc10 */ /* 0x000fe2000affe4ff */
[-C--:B------:R-:W-:Y:S01]  /*27290*/  @!P4 IMAD R27, R27, R17.reuse, RZ ;  /* 0x000000111b1bc224 */ /* 0x080fe200078e02ff */
[----:B------:R-:W-:Y:S01]  /*272a0*/  @!P1 IADD3 R10, P5, R10, UR59, RZ ;  /* 0x0000003b0a0a9c10 */ /* 0x000fe2000ffbe0ff */
[-C--:B------:R-:W-:Y:S01]  /*272b0*/  @!P3 IMAD R15, R28, R17.reuse, RZ ;  /* 0x000000111c0fb224 */ /* 0x080fe200078e02ff */
[----:B-1----:R-:W-:Y:S01]  /*272c0*/  @!P6 IADD3.X R7, R12, UR38, RZ, P2, !PT ;  /* 0x000000260c07ec10 */ /* 0x002fe200097fe4ff */
[-C--:B------:R-:W-:Y:S01]  /*272d0*/  @!P0 IMAD R29, R29, R17.reuse, RZ ;  /* 0x000000111d1d8224 */ /* 0x080fe200078e02ff */
[----:B------:R-:W-:Y:S01]  /*272e0*/  @!P1 IADD3.X R11, R0, UR38, RZ, P5, !PT ;  /* 0x00000026000b9c10 */ /* 0x000fe2000affe4ff */
[----:B------:R-:W-:-:S02]  /*272f0*/  @!P6 IMAD R21, R30, R17, RZ ;  /* 0x000000111e15e224 */ /* 0x000fc400078e02ff */
[----:B------:R-:W-:Y:S01]  /*27300*/  @!P1 IMAD R31, R31, R17, RZ ;  /* 0x000000111f1f9224 */ /* 0x000fe200078e02ff */
[----:B------:R2:W-:Y:S04]  /*27310*/  @!P4 STG.E.U8 desc[UR36][R2.64+0xa1], R27 ;  /* 0x0000a11b0200c986 */ /* 0x0005e8000c101124 */
[----:B------:R2:W-:Y:S04]  /*27320*/  @!P3 STG.E.U8 desc[UR36][R8.64+0xa8], R15 ;  /* 0x0000a80f0800b986 */ /* 0x0005e8000c101124 */
[----:B------:R2:W-:Y:S04]  /*27330*/  @!P0 STG.E.U8 desc[UR36][R8.64+0xa9], R29 ;  /* 0x0000a91d08008986 */ /* 0x0005e8000c101124 */
[----:B------:R2:W-:Y:S04]  /*27340*/  @!P6 STG.E.U8 desc[UR36][R6.64+0xa8], R21 ;  /* 0x0000a8150600e986 */ /* 0x0005e8000c101124 */
[----:B------:R2:W-:Y:S02]  /*27350*/  @!P1 STG.E.U8 desc[UR36][R10.64+0xa9], R31 ;  /* 0x0000a91f0a009986 */ /* 0x0005e4000c101124 */
.L_x_112:
[----:B------:R-:W-:Y:S05]  /*27360*/  BSYNC B0 ;  /* 0x0000000000007941 */ /* 0x000fea0003800000 */
.L_x_28:
[----:B--2---:R-:W2:Y:S04]  /*27370*/  LDL.LU R3, [R1+0x25c] ;  /* 0x00025c0001037983 */ /* 0x004ea80000300800 */
[----:B-1----:R-:W2:Y:S01]  /*27380*/  LDL.LU R2, [R1+0x260] ;  /* 0x0002600001027983 */ /* 0x002ea20000300800 */
[----:B------:R-:W-:Y:S01]  /*27390*/  ULDC UR4, c[0x0][0xc] ;  /* 0x0000030000047ab9 */ /* 0x000fe20000000800 */
[----:B------:R-:W-:Y:S01]  /*273a0*/  ULDC UR5, c[0x0][0x10] ;  /* 0x0000040000057ab9 */ /* 0x000fe20000000800 */
[----:B------:R-:W2:Y:S01]  /*273b0*/  LDC R5, c[0x0][0x14] ;  /* 0x00000500ff057b82 */ /* 0x000ea20000000800 */
[----:B------:R-:W-:Y:S01]  /*273c0*/  UIMAD.WIDE.U32 UR4, UR4, UR5, URZ ;  /* 0x00000005040472a5 */ /* 0x000fe2000f8e003f */
[----:B------:R-:W-:-:S05]  /*273d0*/  PRMT R0, RZ, 0x7610, R0 ;  /* 0x00007610ff007816 */ /* 0x000fca0000000000 */
[----:B--2---:R-:W-:-:S04]  /*273e0*/  IMAD.WIDE.U32 R2, R5, UR4, R2 ;  /* 0x0000000405027c25 */ /* 0x004fc8000f8e0002 */
[----:B------:R-:W-:Y:S01]  /*273f0*/  IMAD R5, R5, UR5, RZ ;  /* 0x0000000505057c24 */ /* 0x000fe2000f8e02ff */
[----:B------:R-:W-:Y:S01]  /*27400*/  ULDC.64 UR4, c[0x0][0x650] ;  /* 0x0001940000047ab9 */ /* 0x000fe20000000a00 */
[----:B------:R-:W-:Y:S01]  /*27410*/  IMAD.MOV.U32 R6, RZ, RZ, R2 ;  /* 0x000000ffff067224 */ /* 0x000fe200078e0002 */
[----:B------:R-:W-:Y:S01]  /*27420*/  ISETP.GE.U32.AND P0, PT, R2, UR4, PT ;  /* 0x0000000402007c0c */ /* 0x000fe2000bf06070 */
[----:B------:R-:W-:Y:S01]  /*27430*/  UMOV UR4, 0xffffffff ;  /* 0xffffffff00047882 */ /* 0x000fe20000000000 */
[----:B------:R-:W-:Y:S01]  /*27440*/  IADD3 R4, R3, R5, RZ ;  /* 0x0000000503047210 */ /* 0x000fe20007ffe0ff */
[----:B------:R-:W-:-:S03]  /*27450*/  IMAD.U32 R2, RZ, RZ, UR4 ;  /* 0x00000004ff027e24 */ /* 0x000fc6000f8e00ff */
[----:B------:R-:W-:Y:S01]  /*27460*/  ISETP.GE.U32.AND.EX P0, PT, R4, UR5, PT, P0 ;  /* 0x0000000504007c0c */ /* 0x000fe2000bf06100 */
[----:B------:R1:W-:Y:S01]  /*27470*/  STL [R1+0x25c], R4 ;  /* 0x00025c0401007387 */ /* 0x0003e20000100800 */
[----:B------:R-:W-:Y:S02]  /*27480*/  UMOV UR5, 0xffffffff ;  /* 0xffffffff00057882 */ /* 0x000fe40000000000 */
[----:B------:R-:W-:Y:S01]  /*27490*/  IMAD.U32 R22, RZ, RZ, UR5 ;  /* 0x00000005ff167e24 */ /* 0x000fe2000f8e00ff */
[----:B------:R1:W-:Y:S04]  /*274a0*/  STL [R1+0x260], R6 ;  /* 0x0002600601007387 */ /* 0x0003e80000100800 */
[----:B------:R1:W-:Y:S04]  /*274b0*/  STL [R1+0x264], R2 ;  /* 0x0002640201007387 */ /* 0x0003e80000100800 */
[----:B------:R-:W-:Y:S05]  /*274c0*/  @P0 BRA `(.L_x_113) ;  /* 0x0000000400940947 */ /* 0x000fea0003800000 */
[----:B------:R-:W2:Y:S01]  /*274d0*/  S2UR UR7, SR_CTAID.X ;  /* 0x00000000000779c3 */ /* 0x000ea20000002500 */
[----:B------:R-:W-:Y:S01]  /*274e0*/  ULDC.64 UR4, c[0x0][0x628] ;  /* 0x00018a0000047ab9 */ /* 0x000fe20000000a00 */
[----:B------:R-:W-:Y:S01]  /*274f0*/  ULDC UR6, c[0x0][0x150] ;  /* 0x0000540000067ab9 */ /* 0x000fe20000000800 */
[----:B------:R-:W-:Y:S01]  /*27500*/  ISETP.NE.U32.AND P0, PT, RZ, UR4, PT ;  /* 0x00000004ff007c0c */ /* 0x000fe2000bf05070 */
[----:B------:R-:W-:Y:S01]  /*27510*/  ULDC UR15, c[0x0][0x630] ;  /* 0x00018c00000f7ab9 */ /* 0x000fe20000000800 */
[----:B------:R-:W-:Y:S01]  /*27520*/  R2UR UR16, R6 ;  /* 0x00000000061072ca */ /* 0x000fe200000e0000 */
[----:B------:R-:W-:Y:S01]  /*27530*/  ULDC UR18, c[0x0][0x154] ;  /* 0x0000550000127ab9 */ /* 0x000fe20000000800 */
[----:B------:R-:W-:Y:S01]  /*27540*/  ISETP.NE.AND.EX P0, PT, RZ, UR5, PT, P0 ;  /* 0x00000005ff007c0c */ /* 0x000fe2000bf05300 */
[----:B------:R-:W3:Y:S01]  /*27550*/  S2UR UR19, SR_CTAID.Y ;  /* 0x00000000001379c3 */ /* 0x000ee20000002600 */
[----:B------:R-:W-:Y:S02]  /*27560*/  R2UR UR17, R4 ;  /* 0x00000000041172ca */ /* 0x000fe400000e0000 */
[----:B------:R-:W-:-:S02]  /*27570*/  R2UR UR12, R6 ;  /* 0x00000000060c72ca */ /* 0x000fc400000e0000 */
[----:B------:R-:W-:Y:S02]  /*27580*/  R2UR UR13, R4 ;  /* 0x00000000040d72ca */ /* 0x000fe400000e0000 */
[----:B--2---:R-:W-:-:S05]  /*27590*/  I2FP.F32.U32 R0, UR7 ;  /* 0x0000000700007c45 */ /* 0x004fca0008201000 */
[----:B------:R-:W-:-:S04]  /*275a0*/  FMUL R0, R0, UR6 ;  /* 0x0000000600007c20 */ /* 0x000fc80008400000 */
[----:B-1----:R1:W2:Y:S01]  /*275b0*/  F2I.U32.TRUNC.NTZ R2, R0 ;  /* 0x0000000000027305 */ /* 0x0022a2000020f000 */
[----:B---3--:R-:W-:Y:S05]  /*275c0*/  @!P0 BRA `(.L_x_114) ;  /* 0x0000000000308947 */ /* 0x008fea0003800000 */
        /* <DEDUP_REMOVED lines=12> */
.L_x_114:
[----:B------:R-:W-:Y:S01]  /*27690*/  USHF.R.U64 UR6, UR12, UR15, UR13 ;  /* 0x0000000f0c067299 */ /* 0x000fe2000800120d */
[----:B-1----:R-:W-:Y:S01]  /*276a0*/  I2FP.F32.U32 R0, UR19 ;  /* 0x0000001300007c45 */ /* 0x002fe20008201000 */
[----:B------:R-:W-:Y:S01]  /*276b0*/  USHF.R.U32.HI UR4, URZ, UR15, UR13 ;  /* 0x0000000f3f047299 */ /* 0x000fe2000801160d */
[----:B--2---:R-:W-:Y:S01]  /*276c0*/  R2UR UR14, R2 ;  /* 0x00000000020e72ca */ /* 0x004fe200000e0000 */
[----:B------:R-:W-:Y:S02]  /*276d0*/  UIADD3 UR9, UP0, URZ, -UR6, URZ ;  /* 0x800000063f097290 */ /* 0x000fe4000ff1e03f */
[----:B------:R-:W-:Y:S01]  /*276e0*/  FMUL R0, R0, UR18 ;  /* 0x0000001200007c20 */ /* 0x000fe20008400000 */
[----:B------:R-:W-:Y:S01]  /*276f0*/  ULDC.64 UR12, c[0x0][0x620] ;  /* 0x00018800000c7ab9 */ /* 0x000fe20000000a00 */
[----:B------:R-:W-:Y:S01]  /*27700*/  UIADD3.X UR4, URZ, ~UR4, URZ, UP0, !UPT ;  /* 0x800000043f047290 */ /* 0x000fe200087fe43f */
[----:B------:R-:W-:Y:S01]  /*27710*/  UMOV UR10, UR16 ;  /* 0x00000010000a7c82 */ /* 0x000fe20008000000 */
[----:B------:R-:W-:-:S02]  /*27720*/  UMOV UR11, UR17 ;  /* 0x00000011000b7c82 */ /* 0x000fc40008000000 */
[----:B------:R-:W1:Y:S01]  /*27730*/  F2I.U32.TRUNC.NTZ R0, R0 ;  /* 0x0000000000007305 */ /* 0x000e62000020f000 */
[----:B------:R-:W-:Y:S02]  /*27740*/  UIMAD UR4, UR4, UR12, URZ ;  /* 0x0000000c040472a4 */ /* 0x000fe4000f8e023f */
        /* <DEDUP_REMOVED lines=9> */
[----:B------:R-:W-:Y:S01]  /*277e0*/  USHF.R.U64 UR12, UR10, UR13, UR11 ;  /* 0x0000000d0a0c7299 */ /* 0x000fe2000800120b */
[----:B-1----:R-:W-:Y:S01]  /*277f0*/  R2UR UR16, R0 ;  /* 0x00000000001072ca */ /* 0x002fe200000e0000 */
[----:B------:R-:W-:Y:S01]  /*27800*/  USHF.R.U32.HI UR10, URZ, UR13, UR11 ;  /* 0x0000000d3f0a7299 */ /* 0x000fe2000801160b */
[----:B------:R-:W-:Y:S01]  /*27810*/  ISETP.NE.AND.EX P0, PT, RZ, UR5, PT, P0 ;  /* 0x00000005ff007c0c */ /* 0x000fe2000bf05300 */
[----:B------:R-:W-:Y:S01]  /*27820*/  ULDC UR17, c[0x0][0x608] ;  /* 0x0001820000117ab9 */ /* 0x000fe20000000800 */
[----:B------:R-:W-:-:S02]  /*27830*/  ULOP3.LUT UR23, URZ, UR18, URZ, 0x33, !UPT ;  /* 0x000000123f177292 */ /* 0x000fc4000f8e333f */
[----:B------:R-:W-:Y:S02]  /*27840*/  USHF.R.U64 UR18, UR12, UR17, UR10 ;  /* 0x000000110c127299 */ /* 0x000fe4000800120a */
[----:B------:R-:W-:Y:S01]  /*27850*/  USHF.R.U32.HI UR10, URZ, UR17, UR10 ;  /* 0x000000113f0a7299 */ /* 0x000fe2000801160a */
[----:B------:R-:W-:Y:S01]  /*27860*/  UMOV UR20, 0x1 ;  /* 0x0000000100147882 */ /* 0x000fe20000000000 */
[----:B------:R-:W-:Y:S02]  /*27870*/  UIADD3 UR14, -UR14, URZ, URZ ;  /* 0x0000003f0e0e7290 */ /* 0x000fe4000fffe13f */
[----:B------:R-:W-:Y:S02]  /*27880*/  USHF.L.U32 UR13, UR20, UR22, URZ ;  /* 0x00000016140d7299 */ /* 0x000fe4000800063f */
[----:B------:R-:W-:Y:S01]  /*27890*/  USHF.R.U64 UR20, UR18, UR22, UR10 ;  /* 0x0000001612147299 */ /* 0x000fe2000800120a */
[----:B------:R-:W-:Y:S01]  /*278a0*/  ULDC UR15, c[0x0][0x144] ;  /* 0x00005100000f7ab9 */ /* 0x000fe20000000800 */
[----:B------:R-:W-:Y:S01]  /*278b0*/  ULDC UR8, c[0x0][0x600] ;  /* 0x0001800000087ab9 */ /* 0x000fe20000000800 */
[----:B------:R-:W-:-:S02]  /*278c0*/  UIADD3 UR21, -UR16, URZ, URZ ;  /* 0x0000003f10157290 */ /* 0x000fc4000fffe13f */
[----:B------:R-:W-:Y:S02]  /*278d0*/  USHF.R.U32.HI UR17, URZ, UR22, UR10 ;  /* 0x000000163f117299 */ /* 0x000fe4000801160a */
[----:B------:R-:W-:Y:S02]  /*278e0*/  UIADD3 UR9, UR8, -0x1, URZ ;  /* 0xffffffff08097890 */ /* 0x000fe4000fffe03f */
        /* <DEDUP_REMOVED lines=16> */
.L_x_115:
[----:B------:R-:W2:Y:S01]  /*279f0*/  LDL R0, [R1+0x270] ;  /* 0x0002700001007983 */ /* 0x000ea20000100800 */
[----:B------:R-:W-:Y:S01]  /*27a00*/  IMAD.U32 R2, RZ, RZ, UR6 ;  /* 0x00000006ff027e24 */ /* 0x000fe2000f8e00ff */
[----:B------:R-:W-:Y:S02]  /*27a10*/  ULOP3.LUT UR7, UR18, UR23, URZ, 0xc0, !UPT ;  /* 0x0000001712077292 */ /* 0x000fe4000f8ec03f */
[----:B------:R-:W-:Y:S02]  /*27a20*/  ULOP3.LUT UR9, UR12, UR9, URZ, 0xc0, !UPT ;  /* 0x000000090c097292 */ /* 0x000fe4000f8ec03f */
[----:B------:R3:W-:Y:S01]  /*27a30*/  STL [R1+0x264], R2 ;  /* 0x0002640201007387 */ /* 0x0007e20000100800 */
[----:B--2---:R-:W-:Y:S01]  /*27a40*/  R2UR UR4, R0 ;  /* 0x00000000000472ca */ /* 0x004fe200000e0000 */
[----:B------:R-:W-:-:S12]  /*27a50*/  IMAD.MOV.U32 R0, RZ, RZ, 0x1 ;  /* 0x00000001ff007424 */ /* 0x000fd800078e00ff */
[----:B------:R-:W-:Y:S02]  /*27a60*/  UISETP.NE.AND UP0, UPT, UR4, URZ, UPT ;  /* 0x0000003f0400728c */ /* 0x000fe4000bf05270 */
[----:B------:R-:W-:-:S04]  /*27a70*/  USHF.R.U64 UR4, UR16, UR24, UR17 ;  /* 0x0000001810047299 */ /* 0x000fc80008001211 */
[----:B------:R-:W-:Y:S02]  /*27a80*/  UIADD3 UR5, -UR4, URZ, URZ ;  /* 0x0000003f04057290 */ /* 0x000fe4000fffe13f */
[----:B------:R-:W-:Y:S02]  /*27a90*/  UIMAD UR7, UR13, UR4, UR7 ;  /* 0x000000040d0772a4 */ /* 0x000fe4000f8e0207 */
[----:B------:R-:W-:Y:S02]  /*27aa0*/  UIMAD UR4, UR5, UR25, UR20 ;  /* 0x00000019050472a4 */ /* 0x000fe4000f8e0214 */
[----:B------:R-:W-:Y:S01]  /*27ab0*/  @UP0 UIMAD UR22, UR26, UR21, UR19 ;  /* 0x000000151a1602a4 */ /* 0x000fe2000f8e0213 */
[----:B------:R-:W-:Y:S01]  /*27ac0*/  ULDC UR5, c[0x0][0x610] ;  /* 0x0001840000057ab9 */ /* 0x000fe20000000800 */
[----:B------:R-:W-:Y:S02]  /*27ad0*/  UIMAD UR4, UR4, UR8, UR9 ;  /* 0x00000008040472a4 */ /* 0x000fe4000f8e0209 */
[----:B------:R-:W-:-:S04]  /*27ae0*/  UIMAD UR7, UR7, UR5, UR22 ;  /* 0x00000005070772a4 */ /* 0x000fc8000f8e0216 */
[----:B------:R-:W-:Y:S02]  /*27af0*/  USEL UR5, UR4, UR7, !UP0 ;  /* 0x0000000704057287 */ /* 0x000fe4000c000000 */
[----:B------:R-:W-:-:S04]  /*27b00*/  USEL UR7, UR7, UR4, !UP0 ;  /* 0x0000000407077287 */ /* 0x000fc8000c000000 */
[----:B---3--:R-:W-:-:S08]  /*27b10*/  IMAD.U32 R22, RZ, RZ, UR5 ;  /* 0x00000005ff167e24 */ /* 0x008fd0000f8e00ff */
.L_x_113:
[----:B------:R-:W-:Y:S01]  /*27b20*/  LOP3.LUT P0, RZ, R0, 0xff, RZ, 0xc0, !PT ;  /* 0x000000ff00ff7812 */ /* 0x000fe2000780c0ff */
[----:B------:R-:W-:-:S12]  /*27b30*/  IMAD.U32 R23, RZ, RZ, UR7 ;  /* 0x00000007ff177e24 */ /* 0x000fd8000f8e00ff */
[----:B------:R-:W-:Y:S05]  /*27b40*/  @P0 BRA `(.L_x_116) ;  /* 0xfffffd9400c00947 */ /* 0x000fea000383ffff */
[----:B------:R-:W-:Y:S05]  /*27b50*/  EXIT ;  /* 0x000000000000794d */ /* 0x000fea0003800000 */
.L_x_3:
[----:B------:R-:W2:Y:S01]  /*27b60*/  LDL R5, [R1+0x260] ;  /* 0x0002600001057983 */ /* 0x000ea20000100800 */
[----:B------:R-:W-:-:S03]  /*27b70*/  ULDC.64 UR8, c[0x0][0x650] ;  /* 0x0001940000087ab9 */ /* 0x000fc60000000a00 */
[----:B------:R-:W3:Y:S01]  /*27b80*/  LDL R4, [R1+0x25c] ;  /* 0x00025c0001047983 */ /* 0x000ee20000100800 */
[----:B------:R-:W-:Y:S01]  /*27b90*/  PRMT R0, RZ, 0x7610, R0 ;  /* 0x00007610ff007816 */ /* 0x000fe20000000000 */
[----:B------:R-:W-:Y:S02]  /*27ba0*/  IMAD.MOV.U32 R3, RZ, RZ, -0x1 ;  /* 0xffffffffff037424 */ /* 0x000fe400078e00ff */
[----:B------:R-:W-:Y:S02]  /*27bb0*/  IMAD.MOV.U32 R2, RZ, RZ, -0x1 ;  /* 0xffffffffff027424 */ /* 0x000fe400078e00ff */
[----:B------:R-:W-:Y:S01]  /*27bc0*/  IMAD.MOV.U32 R10, RZ, RZ, -0x1 ;  /* 0xffffffffff0a7424 */ /* 0x000fe200078e00ff */
[----:B--2---:R-:W-:-:S04]  /*27bd0*/  ISETP.GE.U32.AND P0, PT, R5, UR8, PT ;  /* 0x0000000805007c0c */ /* 0x004fc8000bf06070 */
[----:B---3--:R-:W-:-:S13]  /*27be0*/  ISETP.GE.U32.AND.EX P0, PT, R4, UR9, PT, P0 ;  /* 0x0000000904007c0c */ /* 0x008fda000bf06100 */
[----:B------:R-:W-:Y:S05]  /*27bf0*/  @P0 BRA `(.L_x_117) ;  /* 0x0000000400940947 */ /* 0x000fea0003800000 */
[----:B------:R-:W-:Y:S01]  /*27c00*/  I2FP.F32.U32 R0, UR4 ;  /* 0x0000000400007c45 */ /* 0x000fe20008201000 */
[----:B0-----:R-:W-:Y:S01]  /*27c10*/  ULDC.64 UR16, c[0x0][0x628] ;  /* 0x00018a0000107ab9 */ /* 0x001fe20000000a00 */
        /* <DEDUP_REMOVED lines=24> */
.L_x_118:
        /* <DEDUP_REMOVED lines=24> */
[----:B------:R-:W-:Y:S01]  /*27f20*/  UMOV UR19, 0x1 ;  /* 0x0000000100137882 */ /* 0x000fe20000000000 */
[----:B------:R-:W-:Y:S01]  /*27f30*/  ULDC UR20, c[0x0][0x608] ;  /* 0x0001820000147ab9 */ /* 0x000fe20000000800 */
[----:B------:R-:W-:Y:S01]  /*27f40*/  USHF.L.U32 UR26, UR19, UR23, URZ ;  /* 0x00000017131a7299 */ /* 0x000fe2000800063f */
[----:B------:R-:W-:Y:S01]  /*27f50*/  ISETP.NE.AND.EX P0, PT, RZ, UR9, PT, P0 ;  /* 0x00000009ff007c0c */ /* 0x000fe2000bf05300 */
[----:B------:R-:W-:Y:S02]  /*27f60*/  USHF.R.U64 UR19, UR18, UR20, UR11 ;  /* 0x0000001412137299 */ /* 0x000fe4000800120b */
[----:B------:R-:W-:Y:S02]  /*27f70*/  USHF.R.U32.HI UR11, URZ, UR20, UR11 ;  /* 0x000000143f0b7299 */ /* 0x000fe4000801160b */
[----:B------:R-:W-:-:S02]  /*27f80*/  UIADD3 UR15, -UR15, URZ, URZ ;  /* 0x0000003f0f0f7290 */ /* 0x000fc4000fffe13f */
[----:B------:R-:W-:Y:S01]  /*27f90*/  USHF.R.U64 UR20, UR19, UR23, UR11 ;  /* 0x0000001713147299 */ /* 0x000fe2000800120b */
[----:B------:R-:W-:Y:S01]  /*27fa0*/  ULDC UR16, c[0x0][0x144] ;  /* 0x0000510000107ab9 */ /* 0x000fe20000000800 */
[----:B------:R-:W-:Y:S01]  /*27fb0*/  ULDC UR6, c[0x0][0x600] ;  /* 0x0001800000067ab9 */ /* 0x000fe20000000800 */
[----:B------:R-:W-:Y:S02]  /*27fc0*/  USHF.R.U32.HI UR11, URZ, UR23, UR11 ;  /* 0x000000173f0b7299 */ /* 0x000fe4000801160b */
[----:B------:R-:W-:Y:S02]  /*27fd0*/  UIMAD UR23, UR16, UR15, UR4 ;  /* 0x0000000f101772a4 */ /* 0x000fe4000f8e0204 */
[----:B------:R-:W-:Y:S02]  /*27fe0*/  UIADD3 UR22, UR6, -0x1, URZ ;  /* 0xffffffff06167890 */ /* 0x000fe4000fffe03f */
[----:B------:R-:W-:Y:S02]  /*27ff0*/  ULOP3.LUT UR27, URZ, UR13, URZ, 0x33, !UPT ;  /* 0x0000000d3f1b7292 */ /* 0x000fe4000f8e333f */
[----:B------:R-:W-:Y:S01]  /*28000*/  UIADD3 UR21, -UR17, URZ, URZ ;  /* 0x0000003f11157290 */ /* 0x000fe2000fffe13f */
        /* <DEDUP_REMOVED lines=17> */
.L_x_119:
[----:B------:R-:W2:Y:S01]  /*28120*/  LDL R0, [R1+0x270] ;  /* 0x0002700001007983 */ /* 0x000ea20000100800 */
[----:B------:R-:W-:Y:S01]  /*28130*/  ULOP3.LUT UR18, UR18, UR22, URZ, 0xc0, !UPT ;  /* 0x0000001612127292 */ /* 0x000fe2000f8ec03f */
[----:B------:R-:W-:Y:S01]  /*28140*/  IMAD.U32 R10, RZ, RZ, UR5 ;  /* 0x00000005ff0a7e24 */ /* 0x000fe2000f8e00ff */
[----:B--2---:R-:W-:Y:S01]  /*28150*/  R2UR UR8, R0 ;  /* 0x00000000000872ca */ /* 0x004fe200000e0000 */
[----:B------:R-:W-:-:S12]  /*28160*/  IMAD.MOV.U32 R0, RZ, RZ, 0x1 ;  /* 0x00000001ff007424 */ /* 0x000fd800078e00ff */
[----:B------:R-:W-:Y:S02]  /*28170*/  UISETP.NE.AND UP0, UPT, UR8, URZ, UPT ;  /* 0x0000003f0800728c */ /* 0x000fe4000bf05270 */
[----:B------:R-:W-:Y:S02]  /*28180*/  USHF.R.U64 UR8, UR4, UR24, UR11 ;  /* 0x0000001804087299 */ /* 0x000fe4000800120b */
[----:B------:R-:W-:-:S04]  /*28190*/  ULOP3.LUT UR4, UR19, UR27, URZ, 0xc0, !UPT ;  /* 0x0000001b13047292 */ /* 0x000fc8000f8ec03f */
[----:B------:R-:W-:-:S03]  /*281a0*/  UIMAD UR4, UR26, UR8, UR4 ;  /* 0x000000081a0472a4 */ /* 0x000fc6000f8e0204 */
        /* <DEDUP_REMOVED lines=9> */
[----:B------:R-:W-:-:S07]  /*28240*/  IMAD.U32 R3, RZ, RZ, UR4 ;  /* 0x00000004ff037e24 */ /* 0x000fce000f8e00ff */
.L_x_117:
[----:B------:R-:W-:-:S08]  /*28250*/  NOP ;  /* 0x0000000000007918 */ /* 0x000fd00000000000 */
[----:B0-----:R-:W0:-:S00]  /*28260*/  USETMAXREG.DEALLOC.CTAPOOL 0x18 ;  /* 0x00000018000079c8 */ /* 0x001e0000080e0500 */
[----:B------:R-:W-:-:S13]  /*28270*/  ISETP.NE.AND P0, PT, RZ, UR10, PT ;  /* 0x0000000aff007c0c */ /* 0x000fda000bf05270 */
[----:B------:R-:W-:Y:S05]  /*28280*/  @P0 EXIT ;  /* 0x000000000000094d */ /* 0x000fea0003800000 */
[----:B0-----:R-:W-:Y:S01]  /*28290*/  LOP3.LUT P0, RZ, R0, 0xff, RZ, 0xc0, !PT ;  /* 0x000000ff00ff7812 */ /* 0x001fe2000780c0ff */
[----:B------:R-:W-:Y:S01]  /*282a0*/  IMAD.MOV.U32 R6, RZ, RZ, RZ ;  /* 0x000000ffff067224 */ /* 0x000fe200078e00ff */
[----:B------:R-:W-:-:S11]  /*282b0*/  MOV R0, 0x1 ;  /* 0x0000000100007802 */ /* 0x000fd60000000f00 */
[----:B------:R-:W-:Y:S05]  /*282c0*/  @!P0 BRA `(.L_x_120) ;  /* 0x0000000c00788947 */ /* 0x000fea0003800000 */
[----:B------:R-:W2:Y:S01]  /*282d0*/  LDL R5, [R1+0x258] ;  /* 0x0002580001057983 */ /* 0x000ea20000100800 */
[----:B------:R-:W0:Y:S01]  /*282e0*/  LDC R0, c[0x0][0x28c] ;  /* 0x0000a300ff007b82 */ /* 0x000e220000000800 */
[----:B------:R-:W-:Y:S01]  /*282f0*/  ULDC UR5, c[0x0][0x658] ;  /* 0x0001960000057ab9 */ /* 0x000fe20000000800 */
[----:B------:R-:W-:Y:S01]  /*28300*/  UMOV UR7, 0xffffffff ;  /* 0xffffffff00077882 */ /* 0x000fe20000000000 */
[----:B------:R-:W1:Y:S01]  /*28310*/  S2R R4, SR_TID.X ;  /* 0x0000000000047919 */ /* 0x000e620000002100 */
[----:B------:R-:W-:Y:S01]  /*28320*/  ULDC UR6, c[0x0][0xc] ;  /* 0x0000030000067ab9 */ /* 0x000fe20000000800 */
[----:B------:R-:W-:Y:S01]  /*28330*/  UMOV UR8, 0x1 ;  /* 0x0000000100087882 */ /* 0x000fe20000000000 */
[----:B------:R-:W-:Y:S01]  /*28340*/  BSSY B0, `(.L_x_120) ;  /* 0x00000d6000007945 */ /* 0x000fe20003800000 */
[----:B------:R-:W-:Y:S01]  /*28350*/  IMAD.MOV.U32 R8, RZ, RZ, 0x1 ;  /* 0x00000001ff087424 */ /* 0x000fe200078e00ff */
[----:B------:R-:W-:Y:S01]  /*28360*/  ULDC UR4, c[0x0][0x600] ;  /* 0x0001800000047ab9 */ /* 0x000fe20000000800 */
[----:B------:R-:W-:Y:S01]  /*28370*/  IMAD.MOV.U32 R6, RZ, RZ, RZ ;  /* 0x000000ffff067224 */ /* 0x000fe200078e00ff */
[----:B------:R-:W-:Y:S01]  /*28380*/  UIADD3 UR4, UR4, -0x1, URZ ;  /* 0xffffffff04047890 */ /* 0x000fe2000fffe03f */
[----:B------:R-:W-:Y:S01]  /*28390*/  ULDC.64 UR22, c[0x0][0x198] ;  /* 0x0000660000167ab9 */ /* 0x000fe20000000a00 */
[----:B0-----:R-:W-:Y:S01]  /*283a0*/  VIADD R0, R0, 0x7f ;  /* 0x0000007f00007836 */ /* 0x001fe20000000000 */
[----:B-1----:R-:W-:-:S02]  /*283b0*/  LOP3.LUT P3, RZ, R4, 0x7f, RZ, 0xc0, !PT ;  /* 0x0000007f04ff7812 */ /* 0x002fc4000786c0ff */
[----:B------:R-:W-:-:S04]  /*283c0*/  LOP3.LUT P0, RZ, R4, 0x1f, RZ, 0xc0, !PT ;  /* 0x0000001f04ff7812 */ /* 0x000fc8000780c0ff */
[----:B------:R-:W-:Y:S02]  /*283d0*/  PLOP3.LUT P0, PT, P0, P3, PT, 0x8a, 0x0 ;  /* 0x000000000000781c */ /* 0x000fe40000707172 */
[----:B--2---:R-:W-:Y:S02]  /*283e0*/  R2UR UR9, R5 ;  /* 0x00000000050972ca */ /* 0x004fe400000e0000 */
[----:B------:R-:W-:-:S04]  /*283f0*/  SHF.R.S32.HI R5, RZ, 0x1f, R0 ;  /* 0x0000001fff057819 */ /* 0x000fc80000011400 */
[----:B------:R-:W-:Y:S01]  /*28400*/  LEA.HI R5, R5, R0, RZ, 0x7 ;  /* 0x0000000005057211 */ /* 0x000fe200078f38ff */
[----:B------:R-:W-:-:S03]  /*28410*/  IMAD.MOV.U32 R0, RZ, RZ, 0x1 ;  /* 0x00000001ff007424 */ /* 0x000fc600078e00ff */
[----:B------:R-:W-:-:S03]  /*28420*/  SHF.R.S32.HI R7, RZ, 0x7, R5 ;  /* 0x00000007ff077819 */ /* 0x000fc60000011405 */
[----:B------:R-:W-:Y:S02]  /*28430*/  ULOP3.LUT UR24, UR9, 0x2, URZ, 0xfc, !UPT ;  /* 0x0000000209187892 */ /* 0x000fe4000f8efc3f */
[----:B------:R-:W-:Y:S01]  /*28440*/  USHF.L.U32 UR9, UR7, UR5, URZ ;  /* 0x0000000507097299 */ /* 0x000fe2000800063f */
[----:B------:R-:W-:Y:S01]  /*28450*/  VIADD R16, R7, 0x1 ;  /* 0x0000000107107836 */ /* 0x000fe20000000000 */
[----:B------:R-:W-:Y:S01]  /*28460*/  USHF.L.U32 UR5, UR8, UR5, URZ ;  /* 0x0000000508057299 */ /* 0x000fe2000800063f */
[----:B------:R-:W-:Y:S02]  /*28470*/  ULDC UR7, c[0x0][0x10] ;  /* 0x0000040000077ab9 */ /* 0x000fe40000000800 */
[----:B------:R-:W-:Y:S01]  /*28480*/  ULDC UR8, c[0x0][0x14] ;  /* 0x0000050000087ab9 */ /* 0x000fe20000000800 */
[----:B------:R-:W-:-:S04]  /*28490*/  UIMAD.WIDE.U32 UR6, UR6, UR7, URZ ;  /* 0x00000007060672a5 */ /* 0x000fc8000f8e003f */
[----:B------:R-:W-:Y:S02]  /*284a0*/  UIMAD.WIDE.U32 UR20, UR6, UR8, URZ ;  /* 0x00000008061472a5 */ /* 0x000fe4000f8e003f */
[----:B------:R-:W-:Y:S02]  /*284b0*/  UIMAD UR7, UR7, UR8, URZ ;  /* 0x00000008070772a4 */ /* 0x000fe4000f8e023f */
[----:B------:R-:W-:Y:S02]  /*284c0*/  ULOP3.LUT UR6, URZ, UR9, URZ, 0x33, !UPT ;  /* 0x000000093f067292 */ /* 0x000fe4000f8e333f */
[----:B------:R-:W-:-:S12]  /*284d0*/  UIADD3 UR7, UR21, UR7, URZ ;  /* 0x0000000715077290 */ /* 0x000fd8000fffe03f */
.L_x_132:
[----:B------:R-:W-:-:S03]  /*284e0*/  UMOV UR8, 0xffffffff ;  /* 0xffffffff00087882 */ /* 0x000fc60000000000 */
[----:B------:R-:W-:Y:S05]  /*284f0*/  BRA.DIV UR8, `(.L_x_121) ;  /* 0x0000000e08987947 */ /* 0x000fea000b800000 */
[----:B------:R-:W-:-:S13]  /*28500*/  ELECT P6, URZ, PT ;  /* 0x00000000003f782f */ /* 0x000fda00038c0000 */
.L_x_141:
[----:B------:R-:W0:Y:S01]  /*28510*/  LDC R4, c[0x0][0x28c] ;  /* 0x0000a300ff047b82 */ /* 0x000e220000000800 */
[----:B------:R-:W-:Y:S01]  /*28520*/  BSSY B1, `(.L_x_122) ;  /* 0x0000038000017945 */ /* 0x000fe20003800000 */
[----:B0-----:R-:W-:-:S13]  /*28530*/  ISETP.LT.OR P6, PT, R4, 0x1, !P6 ;  /* 0x000000010400780c */ /* 0x001fda00077c1670 */
[----:B------:R-:W-:Y:S05]  /*28540*/  @P6 BRA `(.L_x_123) ;  /* 0x0000000000d46947 */ /* 0x000fea0003800000 */
[----:B------:R-:W-:Y:S02]  /*28550*/  IMAD R2, R2, 0xb0, RZ ;  /* 0x000000b002027824 */ /* 0x000fe400078e02ff */
[----:B------:R-:W-:Y:S02]  /*28560*/  IMAD.SHL.U32 R3, R3, 0x200, RZ ;  /* 0x0000020003037824 */ /* 0x000fe400078e00ff */
[----:B------:R-:W-:Y:S02]  /*28570*/  IMAD.MOV.U32 R13, RZ, RZ, RZ ;  /* 0x000000ffff0d7224 */ /* 0x000fe400078e00ff */
[----:B------:R-:W-:Y:S02]  /*28580*/  IMAD.MOV.U32 R4, RZ, RZ, R16 ;  /* 0x000000ffff047224 */ /* 0x000fe400078e0010 */
[----:B------:R-:W-:Y:S02]  /*28590*/  IMAD.MOV.U32 R5, RZ, RZ, R0 ;  /* 0x000000ffff057224 */ /* 0x000fe400078e0000 */
[----:B------:R-:W-:-:S07]  /*285a0*/  IMAD.MOV.U32 R9, RZ, RZ, R6 ;  /* 0x000000ffff097224 */ /* 0x000fce00078e0006 */
.L_x_127:
[----:B------:R-:W0:Y:S01]  /*285b0*/  S2R R12, SR_CgaCtaId ;  /* 0x00000000000c7919 */ /* 0x000e220000008800 */
[----:B------:R-:W-:Y:S01]  /*285c0*/  MOV R11, 0x400 ;  /* 0x00000400000b7802 */ /* 0x000fe20000000f00 */
[----:B------:R-:W1:Y:S03]  /*285d0*/  @!P3 LDC R14, c[0x0][0x500] ;  /* 0x00014000ff0ebb82 */ /* 0x000e660000000800 */
[----:B0-----:R-:W-:Y:S02]  /*285e0*/  LEA R18, R12, R11, 0x18 ;  /* 0x0000000b0c127211 */ /* 0x001fe400078ec0ff */
[----:B------:R-:W-:-:S03]  /*285f0*/  SHF.L.U32 R12, R5, 0x1f, RZ ;  /* 0x0000001f050c7819 */ /* 0x000fc600000006ff */
[----:B------:R-:W-:-:S04]  /*28600*/  IMAD R11, R9, 0x8, R18 ;  /* 0x00000008090b7824 */ /* 0x000fc800078e0212 */
[----:B------:R-:W0:Y:S02]  /*28610*/  SYNCS.PHASECHK.TRANS64.TRYWAIT P1, [R11+URZ+0x10], R12 ;  /* 0x0000100c0b0075a7 */ /* 0x000e24000802017f */
[----:B01----:R-:W-:Y:S05]  /*28620*/  @!P1 BRA `(.L_x_124) ;  /* 0x0000000c006c9947 */ /* 0x003fea0003800000 */
.L_x_142:
[----:B------:R-:W-:Y:S01]  /*28630*/  UPRMT UR8, UR24, 0x9910, URZ ;  /* 0x0000991018087896 */ /* 0x000fe2000800003f */
[----:B------:R1:W-:Y:S03]  /*28640*/  @!P3 SYNCS.ARRIVE.TRANS64 RZ, [R11+URZ], R14 ;  /* 0x0000000e0bffb9a7 */ /* 0x0003e6000800003f */
[----:B------:R-:W-:-:S06]  /*28650*/  UISETP.NE.AND UP0, UPT, UR8, 0x2, UPT ;  /* 0x000000020800788c */ /* 0x000fcc000bf05270 */
[----:B------:R-:W-:-:S13]  /*28660*/  PLOP3.LUT P1, PT, PT, PT, UP0, 0x80, 0x0 ;  /* 0x000000000000781c */ /* 0x000fda0003f2f008 */
[----:B-1----:R-:W-:Y:S05]  /*28670*/  @P1 BRA `(.L_x_125) ;  /* 0x0000000000041947 */ /* 0x002fea0003800000 */
[----:B------:R-:W-:Y:S01]  /*28680*/  BPT.TRAP 0x1 ;  /* 0x000000040000795c */ /* 0x000fe20000300000 */
.L_x_125:
[----:B------:R-:W-:Y:S05]  /*28690*/  @P0 BRA `(.L_x_126) ;  /* 0x0000000000040947 */ /* 0x000fea0003800000 */
[----:B------:R-:W-:Y:S01]  /*286a0*/  BPT.TRAP 0x1 ;  /* 0x000000040000795c */ /* 0x000fe20000300000 */
.L_x_126:
[--C-:B0-----:R-:W-:Y:S01]  /*286b0*/  IMAD R12, R9, 0x10000, R18.reuse ;  /* 0x00010000090c7824 */ /* 0x101fe200078e0212 */
[----:B------:R-:W-:Y:S01]  /*286c0*/  R2UR UR18, R3 ;  /* 0x00000000031272ca */ /* 0x000fe200000e0000 */
[----:B------:R-:W-:Y:S01]  /*286d0*/  IMAD R18, R9, 0x5800, R18 ;  /* 0x0000580009127824 */ /* 0x000fe200078e0212 */
[----:B------:R-:W-:Y:S01]  /*286e0*/  R2UR UR9, R11 ;  /* 0x000000000b0972ca */ /* 0x000fe200000e0000 */
[----:B------:R-:W-:Y:S01]  /*286f0*/  UIADD3 UR14, UP0, UR22, 0xf0, URZ ;  /* 0x000000f0160e7890 */ /* 0x000fe2000ff1e03f */
[----:B------:R-:W-:Y:S01]  /*28700*/  R2UR UR8, R12 ;  /* 0x000000000c0872ca */ /* 0x000fe200000e0000 */
[----:B------:R-:W-:Y:S01]  /*28710*/  UIADD3 UR26, UP1, UR22, 0x1f0, URZ ;  /* 0x000001f0161a7890 */ /* 0x000fe2000ff3e03f */
[----:B------:R-:W-:Y:S01]  /*28720*/  R2UR UR11, R18 ;  /* 0x00000000120b72ca */ /* 0x000fe200000e0000 */
[----:B------:R-:W-:Y:S01]  /*28730*/  UIADD3.X UR15, URZ, UR23, URZ, UP0, !UPT ;  /* 0x000000173f0f7290 */ /* 0x000fe200087fe43f */
[----:B------:R-:W-:Y:S01]  /*28740*/  R2UR UR10, R13 ;  /* 0x000000000d0a72ca */ /* 0x000fe200000e0000 */
[----:B------:R-:W-:Y:S01]  /*28750*/  VIADD R9, R9, 0x1 ;  /* 0x0000000109097836 */ /* 0x000fe20000000000 */
[----:B------:R-:W-:Y:S01]  /*28760*/  R2UR UR12, R10 ;  /* 0x000000000a0c72ca */ /* 0x000fe200000e0000 */
[----:B------:R-:W-:Y:S01]  /*28770*/  UIADD3.X UR27, URZ, UR23, URZ, UP1, !UPT ;  /* 0x000000173f1b7290 */ /* 0x000fe20008ffe43f */
[----:B------:R-:W-:Y:S01]  /*28780*/  IADD3 R4, R4, -0x1, RZ ;  /* 0xffffffff04047810 */ /* 0x000fe20007ffe0ff */
[----:B------:R-:W-:Y:S01]  /*28790*/  UMOV UR16, 0x0 ;  /* 0x0000000000107882 */ /* 0x000fe20000000000 */
[----:B------:R-:W-:Y:S01]  /*287a0*/  R2UR UR19, R2 ;  /* 0x00000000021372ca */ /* 0x000fe200000e0000 */
[----:B------:R-:W-:Y:S01]  /*287b0*/  UMOV UR17, 0x10000000 ;  /* 0x1000000000117882 */ /* 0x000fe20000000000 */
[----:B------:R-:W-:Y:S01]  /*287c0*/  ISETP.GT.AND P2, PT, R4, 0x1, PT ;  /* 0x000000010400780c */ /* 0x000fe20003f44270 */
[----:B------:R-:W-:Y:S01]  /*287d0*/  UIADD3 UR8, UR8, 0x100, URZ ;  /* 0x0000010008087890 */ /* 0x000fe2000fffe03f */
[----:B------:R-:W-:Y:S01]  /*287e0*/  ISETP.NE.AND P1, PT, R9, 0x2, PT ;  /* 0x000000020900780c */ /* 0x000fe20003f25270 */
[----:B------:R-:W-:Y:S01]  /*287f0*/  UIADD3 UR13, UR11, 0x20100, URZ ;  /* 0x000201000b0d7890 */ /* 0x000fe2000fffe03f */
[----:B------:R-:W-:-:S02]  /*28800*/  VIADD R13, R13, 0x80 ;  /* 0x000000800d0d7836 */ /* 0x000fc40000000000 */
[----:B------:R-:W-:Y:S01]  /*28810*/  UMOV UR11, UR18 ;  /* 0x00000012000b7c82 */ /* 0x000fe20008000000 */
[----:B------:R-:W-:Y:S02]  /*28820*/  SEL R12, RZ, 0x1, P1 ;  /* 0x00000001ff0c7807 */ /* 0x000fe40000800000 */
[----:B------:R-:W-:Y:S01]  /*28830*/  SEL R9, R9, RZ, P1 ;  /* 0x000000ff09097207 */ /* 0x000fe20000800000 */
[----:B------:R0:W-:Y:S01]  /*28840*/  UTMALDG.3D [UR8], [UR14], desc[UR16] ;  /* 0x000010080e0075b4 */ /* 0x0001e20008011000 */
[----:B------:R-:W-:Y:S01]  /*28850*/  LOP3.LUT R5, R5, R12, RZ, 0x3c, !PT ;  /* 0x0000000c05057212 */ /* 0x000fe200078e3cff */
[----:B0-----:R-:W-:Y:S01]  /*28860*/  UMOV UR8, UR13 ;  /* 0x0000000d00087c82 */ /* 0x001fe20008000000 */
[----:B------:R-:W-:Y:S02]  /*28870*/  UMOV UR11, UR19 ;  /* 0x00000013000b7c82 */ /* 0x000fe40008000000 */
[----:B------:R0:W-:Y:S02]  /*28880*/  UTMALDG.3D [UR8], [UR26], desc[UR16] ;  /* 0x000010081a0075b4 */ /* 0x0001e40008011000 */
[----:B0-----:R-:W-:Y:S05]  /*28890*/  @P2 BRA `(.L_x_127) ;  /* 0xfffffffc00442947 */ /* 0x001fea000383ffff */
.L_x_123:
[----:B------:R-:W-:Y:S05]  /*288a0*/  BSYNC B1 ;  /* 0x0000000000017941 */ /* 0x000fea0003800000 */
.L_x_122:
[----:B------:R-:W2:Y:S01]  /*288b0*/  LDL.LU R14, [R1+0x25c] ;  /* 0x00025c00010e7983 */ /* 0x000ea20000300800 */
[----:B------:R-:W-:Y:S01]  /*288c0*/  LOP3.LUT P4, RZ, R8, 0xff, RZ, 0xc0, !PT ;  /* 0x000000ff08ff7812 */ /* 0x000fe2000788c0ff */
[----:B------:R-:W-:Y:S01]  /*288d0*/  IMAD.IADD R6, R7, 0x1, R6 ;  /* 0x0000000107067824 */ /* 0x000fe200078e0206 */
[----:B------:R-:W-:Y:S01]  /*288e0*/  ULDC.64 UR8, c[0x0][0x650] ;  /* 0x0001940000087ab9 */ /* 0x000fe20000000a00 */
[----:B------:R-:W3:Y:S01]  /*288f0*/  LDL.LU R12, [R1+0x260] ;  /* 0x00026000010c7983 */ /* 0x000ee20000300800 */
[----:B------:R-:W-:Y:S01]  /*28900*/  BSSY B1, `(.L_x_128) ;  /* 0x0000077000017945 */ /* 0x000fe20003800000 */
[----:B------:R-:W-:Y:S01]  /*28910*/  IMAD.MOV.U32 R10, RZ, RZ, -0x1 ;  /* 0xffffffffff0a7424 */ /* 0x000fe200078e00ff */
[----:B------:R-:W-:Y:S02]  /*28920*/  SHF.R.U32.HI R2, RZ, 0x1, R6 ;  /* 0x00000001ff027819 */ /* 0x000fe40000011606 */
[----:B------:R-:W-:Y:S02]  /*28930*/  ISETP.GT.U32.AND P1, PT, R6, 0x1, PT ;  /* 0x000000010600780c */ /* 0x000fe40003f24070 */
[----:B------:R-:W-:-:S02]  /*28940*/  LOP3.LUT R2, R2, 0x1, RZ, 0xc0, !PT ;  /* 0x0000000102027812 */ /* 0x000fc400078ec0ff */
[C---:B------:R-:W-:Y:S01]  /*28950*/  ISETP.LT.U32.AND P1, PT, R7.reuse, 0x2, P1 ;  /* 0x000000020700780c */ /* 0x040fe20000f21070 */
[----:B------:R-:W0:Y:S01]  /*28960*/  @P4 S2R R3, SR_CgaCtaId ;  /* 0x0000000000034919 */ /* 0x000e220000008800 */
[----:B------:R-:W-:Y:S02]  /*28970*/  ISETP.NE.U32.AND P2, PT, R2, 0x1, PT ;  /* 0x000000010200780c */ /* 0x000fe40003f45070 */
[----:B------:R-:W-:Y:S02]  /*28980*/  @P4 MOV R2, 0x400 ;  /* 0x0000040000024802 */ /* 0x000fe40000000f00 */
[----:B------:R-:W-:Y:S02]  /*28990*/  ISETP.GT.U32.AND P2, PT, R7, 0x1, !P2 ;  /* 0x000000010700780c */ /* 0x000fe40005744070 */
[----:B------:R-:W-:Y:S02]  /*289a0*/  LOP3.LUT R6, R6, 0x1, RZ, 0xc0, !PT ;  /* 0x0000000106067812 */ /* 0x000fe400078ec0ff */
[----:B------:R-:W-:-:S02]  /*289b0*/  PRMT R4, RZ, 0x7610, R4 ;  /* 0x00007610ff047816 */ /* 0x000fc40000000004 */
[----:B------:R-:W-:Y:S02]  /*289c0*/  PRMT R8, RZ, 0x7610, R8 ;  /* 0x00007610ff087816 */ /* 0x000fe40000000008 */
[----:B0-----:R-:W-:Y:S02]  /*289d0*/  @P4 LEA R2, R3, R2, 0x18 ;  /* 0x0000000203024211 */ /* 0x001fe400078ec0ff */
[----:B------:R-:W-:Y:S02]  /*289e0*/  SEL R3, RZ, 0x1, !P1 ;  /* 0x00000001ff037807 */ /* 0x000fe40004800000 */
[----:B------:R0:W-:Y:S02]  /*289f0*/  @P4 SYNCS.ARRIVE.TRANS64.A1T0 RZ, [R2+URZ+0x38], RZ ;  /* 0x000038ff02ff49a7 */ /* 0x0001e4000810003f */
[----:B0-----:R-:W-:-:S04]  /*28a00*/  SEL R2, RZ, 0x1, !P2 ;  /* 0x00000001ff027807 */ /* 0x001fc80005000000 */
[----:B------:R-:W-:Y:S01]  /*28a10*/  LOP3.LUT R0, R2, R0, R3, 0x96, !PT ;  /* 0x0000000002007212 */ /* 0x000fe200078e9603 */
[----:B------:R-:W-:Y:S02]  /*28a20*/  IMAD.MOV.U32 R3, RZ, RZ, -0x1 ;  /* 0xffffffffff037424 */ /* 0x000fe400078e00ff */
[----:B------:R-:W-:Y:S01]  /*28a30*/  IMAD.MOV.U32 R2, RZ, RZ, -0x1 ;  /* 0xffffffffff027424 */ /* 0x000fe200078e00ff */
[----:B---3--:R-:W-:-:S04]  /*28a40*/  IADD3 R12, P1, R12, UR20, RZ ;  /* 0x000000140c0c7c10 */ /* 0x008fc8000ff3e0ff */
[----:B--2---:R-:W-:Y:S01]  /*28a50*/  IADD3.X R14, R14, UR7, RZ, P1, !PT ;  /* 0x000000070e0e7c10 */ /* 0x004fe20008ffe4ff */
[----:B------:R0:W-:Y:S01]  /*28a60*/  STL [R1+0x260], R12 ;  /* 0x0002600c01007387 */ /* 0x0001e20000100800 */
[----:B------:R-:W-:-:S03]  /*28a70*/  ISETP.GE.U32.AND P1, PT, R12, UR8, PT ;  /* 0x000000080c007c0c */ /* 0x000fc6000bf26070 */
[----:B------:R0:W-:Y:S01]  /*28a80*/  STL [R1+0x25c], R14 ;  /* 0x00025c0e01007387 */ /* 0x0001e20000100800 */
[----:B------:R-:W-:-:S13]  /*28a90*/  ISETP.GE.U32.AND.EX P1, PT, R14, UR9, PT, P1 ;  /* 0x000000090e007c0c */ /* 0x000fda000bf26110 */
[----:B0-----:R-:W-:Y:S05]  /*28aa0*/  @P1 BRA `(.L_x_129) ;  /* 0x0000000400701947 */ /* 0x001fea0003800000 */
[----:B------:R-:W0:Y:S01]  /*28ab0*/  S2UR UR8, SR_CTAID.X ;  /* 0x00000000000879c3 */ /* 0x000e220000002500 */
[----:B------:R-:W-:Y:S01]  /*28ac0*/  ULDC.64 UR10, c[0x0][0x628] ;  /* 0x00018a00000a7ab9 */ /* 0x000fe20000000a00 */
[----:B------:R-:W-:Y:S01]  /*28ad0*/  ULDC UR9, c[0x0][0x150] ;  /* 0x0000540000097ab9 */ /* 0x000fe20000000800 */
[----:B------:R-:W-:Y:S01]  /*28ae0*/  ISETP.NE.U32.AND P1, PT, RZ, UR10, PT ;  /* 0x0000000aff007c0c */ /* 0x000fe2000bf25070 */
[----:B------:R-:W-:Y:S01]  /*28af0*/  ULDC UR12, c[0x0][0x630] ;  /* 0x00018c00000c7ab9 */ /* 0x000fe20000000800 */
[----:B------:R-:W-:Y:S01]  /*28b00*/  ULDC UR14, c[0x0][0x154] ;  /* 0x00005500000e7ab9 */ /* 0x000fe20000000800 */
[----:B------:R-:W-:Y:S01]  /*28b10*/  IMAD.MOV.U32 R3, RZ, RZ, R14 ;  /* 0x000000ffff037224 */ /* 0x000fe200078e000e */
[----:B------:R-:W-:Y:S01]  /*28b20*/  ISETP.NE.AND.EX P1, PT, RZ, UR11, PT, P1 ;  /* 0x0000000bff007c0c */ /* 0x000fe2000bf25310 */
[----:B------:R-:W1:Y:S01]  /*28b30*/  S2UR UR13, SR_CTAID.Y ;  /* 0x00000000000d79c3 */ /* 0x000e620000002600 */
[----:B0-----:R-:W-:-:S05]  /*28b40*/  I2FP.F32.U32 R2, UR8 ;  /* 0x0000000800027c45 */ /* 0x001fca0008201000 */
[----:B------:R-:W-:Y:S01]  /*28b50*/  FMUL R9, R2, UR9 ;  /* 0x0000000902097c20 */ /* 0x000fe20008400000 */
[----:B------:R-:W-:Y:S01]  /*28b60*/  IMAD.MOV.U32 R2, RZ, RZ, R12 ;  /* 0x000000ffff027224 */ /* 0x000fe200078e000c */
[----:B-1----:R-:W-:-:S04]  /*28b70*/  I2FP.F32.U32 R11, UR13 ;  /* 0x0000000d000b7c45 */ /* 0x002fc80008201000 */
[----:B------:R-:W0:Y:S01]  /*28b80*/  F2I.U32.TRUNC.NTZ R9, R9 ;  /* 0x0000000900097305 */ /* 0x000e22000020f000 */
[----:B------:R-:W-:Y:S05]  /*28b90*/  @!P1 BRA `(.L_x_130) ;  /* 0x0000000000289947 */ /* 0x000fea0003800000 */
[----:B------:R-:W-:Y:S02]  /*28ba0*/  ULDC UR9, c[0x0][0x634] ;  /* 0x00018d0000097ab9 */ /* 0x000fe40000000800 */
[----:B------:R-:W-:-:S05]  /*28bb0*/  IADD3 R3, P1, R12, UR9, RZ ;  /* 0x000000090c037c10 */ /* 0x000fca000ff3e0ff */
[----:B------:R-:W-:-:S04]  /*28bc0*/  IMAD.X R13, RZ, RZ, R14, P1 ;  /* 0x000000ffff0d7224 */ /* 0x000fc800008e060e */
[----:B------:R-:W-:-:S04]  /*28bd0*/  IMAD.WIDE.U32 R4, R13, UR10, RZ ;  /* 0x0000000a0d047c25 */ /* 0x000fc8000f8e00ff */
[----:B------:R-:W-:-:S04]  /*28be0*/  IMAD.WIDE.U32 R4, P1, R3, UR11, R4 ;  /* 0x0000000b03047c25 */ /* 0x000fc8000f820004 */
[----:B------:R-:W-:-:S04]  /*28bf0*/  IMAD.WIDE.U32 R2, R3, UR10, RZ ;  /* 0x0000000a03027c25 */ /* 0x000fc8000f8e00ff */
[----:B------:R-:W-:Y:S01]  /*28c00*/  IMAD.MOV.U32 R2, RZ, RZ, R5 ;  /* 0x000000ffff027224 */ /* 0x000fe200078e0005 */
[----:B------:R-:W-:Y:S01]  /*28c10*/  IADD3 RZ, P2, R3, R4, RZ ;  /* 0x0000000403ff7210 */ /* 0x000fe20007f5e0ff */
[----:B------:R-:W-:-:S04]  /*28c20*/  IMAD.X R3, RZ, RZ, RZ, P1 ;  /* 0x000000ffff037224 */ /* 0x000fc800008e06ff */
[----:B------:R-:W-:-:S08]  /*28c30*/  IMAD.WIDE.U32.X R2, R13, UR11, R2, P2 ;  /* 0x0000000b0d027c25 */ /* 0x000fd000090e0402 */
.L_x_130:
[--C-:B------:R-:W-:Y:S01]  /*28c40*/  SHF.R.U64 R10, R2, UR12, R3.reuse ;  /* 0x0000000c020a7c19 */ /* 0x100fe20008001203 */
[----:B------:R-:W-:Y:S01]  /*28c50*/  FMUL R4, R11, UR14 ;  /* 0x0000000e0b047c20 */ /* 0x000fe20008400000 */
[----:B------:R-:W-:Y:S01]  /*28c60*/  SHF.R.U32.HI R2, RZ, UR12, R3 ;  /* 0x0000000cff027c19 */ /* 0x000fe20008011603 */
[----:B------:R-:W-:Y:S01]  /*28c70*/  ULDC.64 UR10, c[0x0][0x620] ;  /* 0x00018800000a7ab9 */ /* 0x000fe20000000a00 */
[----:B------:R-:W-:Y:S01]  /*28c80*/  IADD3 R11, P1, RZ, -R10, RZ ;  /* 0x8000000aff0b7210 */ /* 0x000fe20007f3e0ff */
[----:B------:R-:W-:Y:S01]  /*28c90*/  IMAD.MOV.U32 R3, RZ, RZ, R14 ;  /* 0x000000ffff037224 */ /* 0x000fe200078e000e */
[----:B------:R-:W-:Y:S01]  /*28ca0*/  ULDC.64 UR14, c[0x0][0x640] ;  /* 0x00019000000e7ab9 */ /* 0x000fe20000000a00 */
[----:B------:R-:W1:Y:S01]  /*28cb0*/  F2I.U32.TRUNC.NTZ R4, R4 ;  /* 0x0000000400047305 */ /* 0x000e62000020f000 */
[----:B0-----:R-:W-:Y:S01]  /*28cc0*/  R2UR UR9, R9 ;  /* 0x00000000090972ca */ /* 0x001fe200000e0000 */
[----:B------:R-:W-:Y:S01]  /*28cd0*/  IMAD.X R2, RZ, RZ, ~R2, P1 ;  /* 0x000000ffff027224 */ /* 0x000fe200008e0e02 */
[----:B------:R-:W-:-:S03]  /*28ce0*/  ISETP.NE.U32.AND P1, PT, RZ, UR14, PT ;  /* 0x0000000eff007c0c */ /* 0x000fc6000bf25070 */
[----:B------:R-:W-:Y:S01]  /*28cf0*/  IMAD R2, R2, UR10, RZ ;  /* 0x0000000a02027c24 */ /* 0x000fe2000f8e02ff */
[----:B------:R-:W-:-:S03]  /*28d00*/  ISETP.NE.AND.EX P1, PT, RZ, UR15, PT, P1 ;  /* 0x0000000fff007c0c */ /* 0x000fc6000bf25310 */
[----:B------:R-:W-:Y:S02]  /*28d10*/  IMAD R5, R11, UR11, R2 ;  /* 0x0000000b0b057c24 */ /* 0x000fe4000f8e0202 */
[----:B------:R-:W-:Y:S01]  /*28d20*/  IMAD.MOV.U32 R2, RZ, RZ, R12 ;  /* 0x000000ffff027224 */ /* 0x000fe200078e000c */
[----:B-1----:R-:W-:-:S03]  /*28d30*/  R2UR UR11, R4 ;  /* 0x00000000040b72ca */ /* 0x002fc600000e0000 */
[----:B------:R-:W-:Y:S01]  /*28d40*/  IMAD.WIDE.U32 R2, R11, UR10, R2 ;  /* 0x0000000a0b027c25 */ /* 0x000fe2000f8e0002 */
[----:B------:R-:W-:-:S03]  /*28d50*/  ULDC UR10, c[0x0][0x618] ;  /* 0x00018600000a7ab9 */ /* 0x000fc60000000800 */
[----:B------:R-:W-:-:S05]  /*28d60*/  IMAD.IADD R3, R3, 0x1, R5 ;  /* 0x0000000103037824 */ /* 0x000fca00078e0205 */
[--C-:B------:R-:W-:Y:S02]  /*28d70*/  SHF.R.U64 R9, R2, UR10, R3.reuse ;  /* 0x0000000a02097c19 */ /* 0x100fe40008001203 */
[----:B------:R-:W-:Y:S01]  /*28d80*/  SHF.R.U32.HI R2, RZ, UR10, R3 ;  /* 0x0000000aff027c19 */ /* 0x000fe20008011603 */
[----:B------:R-:W-:-:S03]  /*28d90*/  ULDC UR10, c[0x0][0x608] ;  /* 0x00018200000a7ab9 */ /* 0x000fc60000000800 */
[--C-:B------:R-:W-:Y:S02]  /*28da0*/  SHF.R.U64 R11, R9, UR10, R2.reuse ;  /* 0x0000000a090b7c19 */ /* 0x100fe40008001202 */
[----:B------:R-:W-:Y:S01]  /*28db0*/  SHF.R.U32.HI R2, RZ, UR10, R2 ;  /* 0x0000000aff027c19 */ /* 0x000fe20008011602 */
[----:B------:R-:W-:-:S03]  /*28dc0*/  ULDC UR10, c[0x0][0x658] ;  /* 0x00019600000a7ab9 */ /* 0x000fc60000000800 */
[--C-:B------:R-:W-:Y:S02]  /*28dd0*/  SHF.R.U32.HI R13, RZ, UR10, R2.reuse ;  /* 0x0000000aff0d7c19 */ /* 0x100fe40008011602 */
[----:B------:R-:W-:-:S03]  /*28de0*/  SHF.R.U64 R12, R11, UR10, R2 ;  /* 0x0000000a0b0c7c19 */ /* 0x000fc60008001202 */
[----:B------:R-:W-:Y:S01]  /*28df0*/  IMAD.MOV.U32 R3, RZ, RZ, R13 ;  /* 0x000000ffff037224 */ /* 0x000fe200078e000d */
[----:B------:R-:W-:Y:S01]  /*28e00*/  MOV R2, R12 ;  /* 0x0000000c00027202 */ /* 0x000fe20000000f00 */
[----:B------:R-:W-:Y:S06]  /*28e10*/  @!P1 BRA `(.L_x_131) ;  /* 0x0000000000289947 */ /* 0x000fec0003800000 */
        /* <DEDUP_REMOVED lines=10> */
.L_x_131:
[----:B------:R-:W2:Y:S01]  /*28ec0*/  LDL R4, [R1+0x270] ;  /* 0x0002700001047983 */ /* 0x000ea20000100800 */
[----:B------:R-:W-:Y:S01]  /*28ed0*/  UIADD3 UR11, -UR11, URZ, URZ ;  /* 0x0000003f0b0b7290 */ /* 0x000fe2000fffe13f */
[----:B------:R-:W-:Y:S02]  /*28ee0*/  LOP3.LUT R11, R11, UR6, RZ, 0xc0, !PT ;  /* 0x000000060b0b7c12 */ /* 0x000fe4000f8ec0ff */
[----:B------:R-:W-:Y:S02]  /*28ef0*/  LOP3.LUT R9, R9, UR4, RZ, 0xc0, !PT ;  /* 0x0000000409097c12 */ /* 0x000fe4000f8ec0ff */
[----:B--2---:R-:W-:Y:S01]  /*28f00*/  R2UR UR10, R4 ;  /* 0x00000000040a72ca */ /* 0x004fe200000e0000 */
[----:B------:R-:W-:-:S12]  /*28f10*/  IMAD.MOV.U32 R4, RZ, RZ, 0x1 ;  /* 0x00000001ff047424 */ /* 0x000fd800078e00ff */
[----:B------:R-:W-:-:S03]  /*28f20*/  UISETP.NE.AND UP0, UPT, UR10, URZ, UPT ;  /* 0x0000003f0a00728c */ /* 0x000fc6000bf05270 */
[----:B------:R-:W-:Y:S02]  /*28f30*/  ULDC UR10, c[0x0][0x648] ;  /* 0x00019200000a7ab9 */ /* 0x000fe40000000800 */
[----:B------:R-:W-:Y:S01]  /*28f40*/  SHF.R.U64 R2, R2, UR10, R3 ;  /* 0x0000000a02027c19 */ /* 0x000fe20008001203 */
[----:B------:R-:W-:Y:S01]  /*28f50*/  ULDC UR10, c[0x0][0x638] ;  /* 0x00018e00000a7ab9 */ /* 0x000fe20000000800 */
[----:B------:R-:W-:Y:S02]  /*28f60*/  PLOP3.LUT P1, PT, PT, PT, UP0, 0x40, 0x0 ;  /* 0x000000000000781c */ /* 0x000fe40003f2e808 */
[----:B------:R-:W-:Y:S01]  /*28f70*/  PLOP3.LUT P2, PT, PT, PT, UP0, 0x40, 0x0 ;  /* 0x000000000000781c */ /* 0x000fe20003f4e808 */
[----:B------:R-:W-:Y:S02]  /*28f80*/  IMAD.MOV R5, RZ, RZ, -R2 ;  /* 0x000000ffff057224 */ /* 0x000fe400078e0a02 */
[----:B------:R-:W-:Y:S02]  /*28f90*/  IMAD R3, R2, UR5, R11 ;  /* 0x0000000502037c24 */ /* 0x000fe4000f8e020b */
[----:B------:R-:W-:Y:S01]  /*28fa0*/  IMAD R12, R5, UR10, R12 ;  /* 0x0000000a050c7c24 */ /* 0x000fe2000f8e020c */
[----:B------:R-:W-:-:S03]  /*28fb0*/  UIADD3 UR10, -UR9, URZ, URZ ;  /* 0x0000003f090a7290 */ /* 0x000fc6000fffe13f */
[----:B------:R-:W-:Y:S02]  /*28fc0*/  ULDC UR9, c[0x0][0x144] ;  /* 0x0000510000097ab9 */ /* 0x000fe40000000800 */
[----:B------:R-:W-:-:S03]  /*28fd0*/  UIMAD UR8, UR9, UR10, UR8 ;  /* 0x0000000a090872a4 */ /* 0x000fc6000f8e0208 */
[----:B------:R-:W-:Y:S02]  /*28fe0*/  ULDC UR9, c[0x0][0x148] ;  /* 0x0000520000097ab9 */ /* 0x000fe40000000800 */
[----:B------:R-:W-:-:S03]  /*28ff0*/  @UP0 UIMAD UR8, UR9, UR11, UR13 ;  /* 0x0000000b090802a4 */ /* 0x000fc6000f8e020d */
[----:B------:R-:W-:Y:S02]  /*29000*/  ULDC UR9, c[0x0][0x600] ;  /* 0x0001800000097ab9 */ /* 0x000fe40000000800 */
[----:B------:R-:W-:Y:S02]  /*29010*/  IMAD R12, R12, UR9, R9 ;  /* 0x000000090c0c7c24 */ /* 0x000fe4000f8e0209 */
[----:B------:R-:W-:Y:S01]  /*29020*/  IMAD.U32 R2, RZ, RZ, UR8 ;  /* 0x00000008ff027e24 */ /* 0x000fe2000f8e00ff */
[----:B------:R-:W-:-:S03]  /*29030*/  ULDC UR8, c[0x0][0x610] ;  /* 0x0001840000087ab9 */ /* 0x000fc60000000800 */
[----:B------:R-:W-:-:S05]  /*29040*/  IMAD R3, R3, UR8, R2 ;  /* 0x0000000803037c24 */ /* 0x000fca000f8e0202 */
[----:B------:R-:W-:Y:S02]  /*29050*/  SEL R2, R12, R3, P1 ;  /* 0x000000030c027207 */ /* 0x000fe40000800000 */
[----:B------:R-:W-:-:S07]  /*29060*/  SEL R3, R3, R12, P2 ;  /* 0x0000000c03037207 */ /* 0x000fce0001000000 */
.L_x_129:
[----:B------:R-:W-:Y:S05]  /*29070*/  BSYNC B1 ;  /* 0x0000000000017941 */ /* 0x000fea0003800000 */
.L_x_128:
[----:B------:R-:W-:-:S13]  /*29080*/  LOP3.LUT P1, RZ, R4, 0xff, RZ, 0xc0, !PT ;  /* 0x000000ff04ff7812 */ /* 0x000fda000782c0ff */
[----:B------:R-:W-:Y:S05]  /*29090*/  @P1 BRA `(.L_x_132) ;  /* 0xfffffff400101947 */ /* 0x000fea000383ffff */
[----:B------:R-:W-:Y:S05]  /*290a0*/  BSYNC B0 ;  /* 0x0000000000007941 */ /* 0x000fea0003800000 */
.L_x_120:
[----:B------:R-:W-:-:S03]  /*290b0*/  UMOV UR8, 0xffffffff ;  /* 0xffffffff00087882 */ /* 0x000fc60000000000 */
[----:B------:R-:W-:Y:S05]  /*290c0*/  BRA.DIV UR8, `(.L_x_133) ;  /* 0x0000000208d87947 */ /* 0x000fea000b800000 */
[----:B------:R-:W-:-:S13]  /*290d0*/  ELECT P6, URZ, PT ;  /* 0x00000000003f782f */ /* 0x000fda00038c0000 */
.L_x_145:
[----:B------:R-:W-:Y:S04]  /*290e0*/  BSSY B0, `(.L_x_134) ;  /* 0x000001c000007945 */ /* 0x000fe80003800000 */
[----:B------:R-:W-:Y:S05]  /*290f0*/  @!P6 BRA `(.L_x_135) ;  /* 0x000000000068e947 */ /* 0x000fea0003800000 */
[----:B------:R-:W2:Y:S02]  /*29100*/  LDL R2, [R1+0x258] ;  /* 0x0002580001027983 */ /* 0x000ea40000100800 */
[----:B--2---:R-:W-:-:S13]  /*29110*/  R2UR UR8, R2 ;  /* 0x00000000020872ca */ /* 0x004fda00000e0000 */
[----:B------:R-:W-:-:S04]  /*29120*/  ULOP3.LUT UR8, UR8, 0x2, URZ, 0xfc, !UPT ;  /* 0x0000000208087892 */ /* 0x000fc8000f8efc3f */
[----:B------:R-:W-:-:S06]  /*29130*/  UISETP.NE.AND UP0, UPT, UR8, 0x3, UPT ;  /* 0x000000030800788c */ /* 0x000fcc000bf05270 */
[----:B------:R-:W-:-:S13]  /*29140*/  PLOP3.LUT P0, PT, PT, PT, UP0, 0x80, 0x0 ;  /* 0x000000000000781c */ /* 0x000fda0003f0f008 */
[----:B------:R-:W-:Y:S05]  /*29150*/  @!P0 BRA `(.L_x_136) ;  /* 0x0000000000048947 */ /* 0x000fea0003800000 */
[----:B------:R-:W-:Y:S01]  /*29160*/  BPT.TRAP 0x1 ;  /* 0x000000040000795c */ /* 0x000fe20000300000 */
.L_x_136:
[----:B------:R-:W0:Y:S01]  /*29170*/  S2R R3, SR_CgaCtaId ;  /* 0x0000000000037919 */ /* 0x000e220000008800 */
[----:B------:R-:W-:-:S04]  /*29180*/  MOV R2, 0x400 ;  /* 0x0000040000027802 */ /* 0x000fc80000000f00 */
[----:B0-----:R-:W-:Y:S02]  /*29190*/  LEA R3, R3, R2, 0x18 ;  /* 0x0000000203037211 */ /* 0x001fe400078ec0ff */
[----:B------:R-:W-:-:S03]  /*291a0*/  SHF.L.U32 R2, R0, 0x1f, RZ ;  /* 0x0000001f00027819 */ /* 0x000fc600000006ff */
[----:B------:R-:W-:-:S04]  /*291b0*/  VIADD R3, R3, 0x10 ;  /* 0x0000001003037836 */ /* 0x000fc80000000000 */
[----:B------:R-:W-:-:S04]  /*291c0*/  IMAD R5, R6, 0x8, R3 ;  /* 0x0000000806057824 */ /* 0x000fc800078e0203 */
[----:B------:R-:W0:Y:S02]  /*291d0*/  SYNCS.PHASECHK.TRANS64.TRYWAIT P0, [R5+URZ], R2 ;  /* 0x00000002050075a7 */ /* 0x000e24000800017f */
[----:B0-----:R-:W-:Y:S05]  /*291e0*/  @!P0 BRA `(.L_x_137) ;  /* 0x0000000000b08947 */ /* 0x001fea0003800000 */
.L_x_146:
[----:B------:R-:W-:-:S05]  /*291f0*/  VIADD R6, R6, 0x1 ;  /* 0x0000000106067836 */ /* 0x000fca0000000000 */
[----:B------:R-:W-:-:S04]  /*29200*/  ISETP.NE.AND P0, PT, R6, 0x2, PT ;  /* 0x000000020600780c */ /* 0x000fc80003f05270 */
[----:B0-----:R-:W-:Y:S02]  /*29210*/  SEL R5, RZ, 0x1, P0 ;  /* 0x00000001ff057807 */ /* 0x001fe40000000000 */
[----:B------:R-:W-:Y:S02]  /*29220*/  SEL R6, R6, RZ, P0 ;  /* 0x000000ff06067207 */ /* 0x000fe40000000000 */
[----:B------:R-:W-:-:S03]  /*29230*/  LOP3.LUT R0, R0, R5, RZ, 0x3c, !PT ;  /* 0x0000000500007212 */ /* 0x000fc600078e3cff */
[----:B------:R-:W-:Y:S01]  /*29240*/  IMAD R3, R6, 0x8, R3 ;  /* 0x0000000806037824 */ /* 0x000fe200078e0203 */
[----:B------:R-:W-:-:S07]  /*29250*/  SHF.L.U32 R0, R0, 0x1f, RZ ;  /* 0x0000001f00007819 */ /* 0x000fce00000006ff */
.L_x_138:
[----:B0-----:R0:W1:Y:S02]  /*29260*/  SYNCS.PHASECHK.TRANS64.TRYWAIT P0, [R3+URZ], R0 ;  /* 0x00000000030075a7 */ /* 0x001064000800017f */
[----:B-1----:R-:W-:Y:S05]  /*29270*/  @!P0 NANOSLEEP.SYNCS 0x989680 ;  /* 0x009896800000895d */ /* 0x002fea0003900000 */
[----:B------:R-:W1:Y:S02]  /*29280*/  @!P0 SYNCS.PHASECHK.TRANS64 P0, [R3+URZ], R0 ;  /* 0x00000000030085a7 */ /* 0x000e64000800007f */
[----:B-1----:R-:W-:Y:S05]  /*29290*/  @!P0 BRA `(.L_x_138) ;  /* 0xfffffffc00f08947 */ /* 0x002fea000383ffff */
.L_x_135:
[----:B------:R-:W-:Y:S05]  /*292a0*/  BSYNC B0 ;  /* 0x0000000000007941 */ /* 0x000fea0003800000 */
.L_x_134:
[----:B------:R-:W-:Y:S05]  /*292b0*/  EXIT ;  /* 0x000000000000794d */ /* 0x000fea0003800000 */
.L_x_17:
[----:B-1----:R1:W3:Y:S02]  /*292c0*/  SYNCS.PHASECHK.TRANS64.TRYWAIT P1, [R3+URZ], R2 ;  /* 0x00000002030075a7 */ /* 0x0022e4000802017f */
[----:B---3--:R-:W-:Y:S05]  /*292d0*/  @!P1 NANOSLEEP.SYNCS 0x989680 ;  /* 0x009896800000995d */ /* 0x008fea0003900000 */
[----:B------:R-:W3:Y:S02]  /*292e0*/  @!P1 SYNCS.PHASECHK.TRANS64 P1, [R3+URZ], R2 ;  /* 0x00000002030095a7 */ /* 0x000ee4000802007f */
[----:B---3--:R-:W-:Y:S05]  /*292f0*/  @!P1 BRA `(.L_x_17) ;  /* 0xfffffffc00f09947 */ /* 0x008fea000383ffff */
[----:B------:R-:W-:Y:S05]  /*29300*/  BRA `(.L_x_16) ;  /* 0xfffffd8000b47947 */ /* 0x000fea000383ffff */
.L_x_22:
[----:B--2---:R2:W3:Y:S02]  /*29310*/  SYNCS.PHASECHK.TRANS64.TRYWAIT P1, [R2+URZ], R3 ;  /* 0x00000003020075a7 */ /* 0x0044e4000802017f */
[----:B---3--:R-:W-:Y:S05]  /*29320*/  @!P1 NANOSLEEP.SYNCS 0x989680 ;  /* 0x009896800000995d */ /* 0x008fea0003900000 */
[----:B------:R-:W3:Y:S02]  /*29330*/  @!P1 SYNCS.PHASECHK.TRANS64 P1, [R2+URZ], R3 ;  /* 0x00000003020095a7 */ /* 0x000ee4000802007f */
[----:B---3--:R-:W-:Y:S05]  /*29340*/  @!P1 BRA `(.L_x_22) ;  /* 0xfffffffc00f09947 */ /* 0x008fea000383ffff */
[----:B------:R-:W-:Y:S05]  /*29350*/  BRA `(.L_x_21) ;  /* 0xfffffe1400d47947 */ /* 0x000fea000383ffff */
.L_x_121:
[----:B------:R-:W-:Y:S01]  /*29360*/  BSSY B1, `(.L_x_139) ;  /* 0x0000006000017945 */ /* 0x000fe20003800000 */
[----:B------:R-:W-:-:S07]  /*29370*/  IMAD.MOV.U32 R15, RZ, RZ, -0x1 ;  /* 0xffffffffff0f7424 */ /* 0x000fce00078e00ff */
[----:B------:R-:W-:Y:S05]  /*29380*/  WARPSYNC.COLLECTIVE R15, `(.L_x_140) ;  /* 0x000000000f0c7348 */ /* 0x000fea0003c00000 */
[----:B------:R-:W-:Y:S02]  /*29390*/  ELECT P6, UR62, PT ;  /* 0x00000000003e782f */ /* 0x000fe400038c0000 */
[----:B------:R-:W-:Y:S01]  /*293a0*/  MOV R14, UR62 ;  /* 0x0000003e000e7c02 */ /* 0x000fe20008000f00 */
[----:B------:R-:W-:Y:S10]  /*293b0*/  ENDCOLLECTIVE ;  /* 0x000000000000791b */ /* 0x000ff40003800000 */
.L_x_140:
[----:B------:R-:W-:Y:S05]  /*293c0*/  BSYNC B1 ;  /* 0x0000000000017941 */ /* 0x000fea0003800000 */
.L_x_139:
[----:B------:R-:W-:Y:S05]  /*293d0*/  BRA `(.L_x_141) ;  /* 0xfffffff0004c7947 */ /* 0x000fea000383ffff */
.L_x_124:
[----:B0-----:R0:W1:Y:S02]  /*293e0*/  SYNCS.PHASECHK.TRANS64.TRYWAIT P1, [R11+URZ+0x10], R12 ;  /* 0x0000100c0b0075a7 */ /* 0x001064000802017f */
[----:B-1----:R-:W-:Y:S05]  /*293f0*/  @!P1 NANOSLEEP.SYNCS 0x989680 ;  /* 0x009896800000995d */ /* 0x002fea0003900000 */
[----:B------:R-:W1:Y:S02]  /*29400*/  @!P1 SYNCS.PHASECHK.TRANS64 P1, [R11+URZ+0x10], R12 ;  /* 0x0000100c0b0095a7 */ /* 0x000e64000802007f */
[----:B-1----:R-:W-:Y:S05]  /*29410*/  @!P1 BRA `(.L_x_124) ;  /* 0xfffffffc00f09947 */ /* 0x002fea000383ffff */
[----:B------:R-:W-:Y:S05]  /*29420*/  BRA `(.L_x_142) ;  /* 0xfffffff000807947 */ /* 0x000fea000383ffff */
.L_x_133:
[----:B------:R-:W-:Y:S01]  /*29430*/  BSSY B0, `(.L_x_143) ;  /* 0x0000006000007945 */ /* 0x000fe20003800000 */
[----:B------:R-:W-:-:S07]  /*29440*/  IMAD.MOV.U32 R15, RZ, RZ, -0x1 ;  /* 0xffffffffff0f7424 */ /* 0x000fce00078e00ff */
[----:B------:R-:W-:Y:S05]  /*29450*/  WARPSYNC.COLLECTIVE R15, `(.L_x_144) ;  /* 0x000000000f0c7348 */ /* 0x000fea0003c00000 */
[----:B------:R-:W-:Y:S02]  /*29460*/  ELECT P6, UR62, PT ;  /* 0x00000000003e782f */ /* 0x000fe400038c0000 */
[----:B------:R-:W-:Y:S01]  /*29470*/  MOV R14, UR62 ;  /* 0x0000003e000e7c02 */ /* 0x000fe20008000f00 */
[----:B------:R-:W-:Y:S10]  /*29480*/  ENDCOLLECTIVE ;  /* 0x000000000000791b */ /* 0x000ff40003800000 */
.L_x_144:
[----:B------:R-:W-:Y:S05]  /*29490*/  BSYNC B0 ;  /* 0x0000000000007941 */ /* 0x000fea0003800000 */
.L_x_143:
[----:B------:R-:W-:Y:S05]  /*294a0*/  BRA `(.L_x_145) ;  /* 0xfffffffc000c7947 */ /* 0x000fea000383ffff */
.L_x_137:
[----:B0-----:R0:W1:Y:S02]  /*294b0*/  SYNCS.PHASECHK.TRANS64.TRYWAIT P0, [R5+URZ], R2 ;  /* 0x00000002050075a7 */ /* 0x001064000800017f */
[----:B-1----:R-:W-:Y:S05]  /*294c0*/  @!P0 NANOSLEEP.SYNCS 0x989680 ;  /* 0x009896800000895d */ /* 0x002fea0003900000 */
[----:B------:R-:W1:Y:S02]  /*294d0*/  @!P0 SYNCS.PHASECHK.TRANS64 P0, [R5+URZ], R2 ;  /* 0x00000002050085a7 */ /* 0x000e64000800007f */
[----:B-1----:R-:W-:Y:S05]  /*294e0*/  @!P0 BRA `(.L_x_137) ;  /* 0xfffffffc00f08947 */ /* 0x002fea000383ffff */
[----:B------:R-:W-:Y:S05]  /*294f0*/  BRA `(.L_x_146) ;  /* 0xfffffffc003c7947 */ /* 0x000fea000383ffff */
.L_x_147:
[----:B------:R-:W-:-:S00]  /*29500*/  BRA `(.L_x_147) ;  /* 0xfffffffc00fc7947 */ /* 0x000fc0000383ffff */
[----:B------:R-:W-:-:S00]  /*29510*/  NOP ;  /* 0x0000000000007918 */ /* 0x000fc00000000000 */
        /* <DEDUP_REMOVED lines=14> */
.L_x_148:


//--------------------- .nv.global.init           --------------------------
	.section	.nv.global.init,"aw",@progbits
.nv.global.init:
	.type		$str$22,@object
	.size		$str$22,($str$23 - $str$22)
$str$22:
        /*0000*/ 	.byte	0x6b, 0x5f, 0x74, 0x69, 0x6c, 0x65, 0x5f, 0x63, 0x6f, 0x75, 0x6e, 0x74, 0x20, 0x3e, 0x3d, 0x20
        /*0010*/ 	.byte	0x31, 0x00
	.type		$str$23,@object
	.size		$str$23,(__unnamed_1 - $str$23)
$str$23:
        /*0012*/ 	.byte	0x2f, 0x74, 0x6d, 0x70, 0x2f, 0x63, 0x75, 0x74, 0x6c, 0x61, 0x73, 0x73, 0x5f, 0x73, 0x77, 0x65
        /*0022*/ 	.byte	0x65, 0x70, 0x5f, 0x73, 0x72, 0x63, 0x2f, 0x69, 0x6e, 0x63, 0x6c, 0x75, 0x64, 0x65, 0x2f, 0x63
        /*0032*/ 	.byte	0x75, 0x74, 0x6c, 0x61, 0x73, 0x73, 0x2f, 0x67, 0x65, 0x6d, 0x6d, 0x2f, 0x63, 0x6f, 0x6c, 0x6c
        /*0042*/ 	.byte	0x65, 0x63, 0x74, 0x69, 0x76, 0x65, 0x2f, 0x73, 0x6d, 0x39, 0x30, 0x5f, 0x6d, 0x6d, 0x61, 0x5f
        /*0052*/ 	.byte	0x74, 0x6d, 0x61, 0x5f, 0x67, 0x6d, 0x6d, 0x61, 0x5f, 0x73, 0x73, 0x5f, 0x77, 0x61, 0x72, 0x70
        /*0062*/ 	.byte	0x73, 0x70, 0x65, 0x63, 0x69, 0x61, 0x6c, 0x69, 0x7a, 0x65, 0x64, 0x2e, 0x68, 0x70, 0x70, 0x00
	.type		__unnamed_1,@object
	.size		__unnamed_1,(.L_0 - __unnamed_1)
__unnamed_1:
        /* <DEDUP_REMOVED lines=173> */
        /*0b42*/ 	.byte	0x69, 0x74, 0x79, 0x5d, 0x00
.L_0:


//--------------------- .nv.shared._ZN7cutlass13device_kernelINS_4gemm6kernel13GemmUniversalIN4cute5tupleIJiiiiEEENS1_10collective13CollectiveMmaINS1_34MainloopSm90TmaGmmaWarpSpecializedILi2ENS5_IJNS4_1CILi1EEESB_SB_EEENS1_35KernelTmaWarpSpecializedCooperativeEEENS5_IJNSA_ILi512EEENSA_ILi176EEENSA_ILi128EEEEEEaNS5_IJlSB_lEEEaSJ_NS4_8TiledMMAINS4_8MMA_AtomIJNS4_4SM904GMMA26MMA_64x16x32_S32S8S8_SS_TNEEEENS4_6LayoutINS5_IJNSA_ILi2EEESB_SB_EEENS5_IJSB_NSA_ILi0EEEST_EEEEENS5_IJNS4_10UnderscoreESW_SW_EEEEENS4_13SM90_TMA_LOADENS4_14ComposedLayoutINS4_7SwizzleILi3ELi4ELi3EEENS4_18smem_ptr_flag_bitsILi8EEENSQ_INS5_IJNSA_ILi8EEESH_EEENS5_IJSH_SB_EEEEEEEvNS4_8identityESZ_S19_vS1A_EENS_8epilogue10collective6detail29Sm90TmaWarpSpecializedAdapterINS1D_15DefaultEpilogueIaSJ_SJ_NS1C_6thread17LinearCombinationIaLi1EiiLNS1H_9ScaleType4KindE0ELNS_15FloatRoundStyleE2EaEENS1_15EpilogueDefaultEEEEEvvEEEEvNT_6ParamsE --------------------------
	.section	.nv.shared._ZN7cutlass13device_kernelINS_4gemm6kernel13GemmUniversalIN4cute5tupleIJiiiiEEENS1_10collective13CollectiveMmaINS1_34MainloopSm90TmaGmmaWarpSpecializedILi2ENS5_IJNS4_1CILi1EEESB_SB_EEENS1_35KernelTmaWarpSpecializedCooperativeEEENS5_IJNSA_ILi512EEENSA_ILi176EEENSA_ILi128EEEEEEaNS5_IJlSB_lEEEaSJ_NS4_8TiledMMAINS4_8MMA_AtomIJNS4_4SM904GMMA26MMA_64x16x32_S32S8S8_SS_TNEEEENS4_6LayoutINS5_IJNSA_ILi2EEESB_SB_EEENS5_IJSB_NSA_ILi0EEEST_EEEEENS5_IJNS4_10UnderscoreESW_SW_EEEEENS4_13SM90_TMA_LOADENS4_14ComposedLayoutINS4_7SwizzleILi3ELi4ELi3EEENS4_18smem_ptr_flag_bitsILi8EEENSQ_INS5_IJNSA_ILi8EEESH_EEENS5_IJSH_SB_EEEEEEEvNS4_8identityESZ_S19_vS1A_EENS_8epilogue10collective6detail29Sm90TmaWarpSpecializedAdapterINS1D_15DefaultEpilogueIaSJ_SJ_NS1C_6thread17LinearCombinationIaLi1EiiLNS1H_9ScaleType4KindE0ELNS_15FloatRoundStyleE2EaEENS1_15EpilogueDefaultEEEEEvvEEEEvNT_6ParamsE,"aw",@nobits
	.sectionflags	@""
	.align	16
	.zero		1024


//--------------------- .nv.shared.reserved.0     --------------------------
	.section	.nv.shared.reserved.0,"aw",@nobits
	.weak		__nv_reservedSMEM_offset_0_alias
	.size		__nv_reservedSMEM_offset_0_alias, 0, 0
	.other		__nv_reservedSMEM_offset_0_alias,@"STO_CUDA_RESERVED_SHARED STV_DEFAULT"
__nv_reservedSMEM_offset_0_alias:
	.zero		0


//--------------------- .nv.global                --------------------------
	.section	.nv.global,"aw",@nobits
.nv.global:
	.type		_ZN40_INTERNAL_ab7ebc8b_4_k_cu_a9be6192_149454cute1_E,@object
	.size		_ZN40_INTERNAL_ab7ebc8b_4_k_cu_a9be6192_149454cute1_E,(_ZN40_INTERNAL_ab7ebc8b_4_k_cu_a9be6192_149454cuda3std3__45__cpo6cbeginE - _ZN40_INTERNAL_ab7ebc8b_4_k_cu_a9be6192_149454cute1_E)
_ZN40_INTERNAL_ab7ebc8b_4_k_cu_a9be6192_149454cute1_E:
	.zero		1
	.type		_ZN40_INTERNAL_ab7ebc8b_4_k_cu_a9be6192_149454cuda3std3__45__cpo6cbeginE,@object
	.size		_ZN40_INTERNAL_ab7ebc8b_4_k_cu_a9be6192_149454cuda3std3__45__cpo6cbeginE,(_ZN40_INTERNAL_ab7ebc8b_4_k_cu_a9be6192_149454cuda3std3__48in_placeE - _ZN40_INTERNAL_ab7ebc8b_4_k_cu_a9be6192_149454cuda3std3__45__cpo6cbeginE)
_ZN40_INTERNAL_ab7ebc8b_4_k_cu_a9be6192_149454cuda3std3__45__cpo6cbeginE:
	.zero		1
	.type		_ZN40_INTERNAL_ab7ebc8b_4_k_cu_a9be6192_149454cuda3std3__48in_placeE,@object
	.size		_ZN40_INTERNAL_ab7ebc8b_4_k_cu_a9be6192_149454cuda3std3__48in_placeE,(_ZN40_INTERNAL_ab7ebc8b_4_k_cu_a9be6192_149454cuda3std6ranges3__45__cpo9iter_moveE - _ZN40_INTERNAL_ab7ebc8b_4_k_cu_a9be6192_149454cuda3std3__48in_placeE)
_ZN40_INTERNAL_ab7ebc8b_4_k_cu_a9be6192_149454cuda3std3__48in_placeE:
	.zero		1
	.type		_ZN40_INTERNAL_ab7ebc8b_4_k_cu_a9be6192_149454cuda3std6ranges3__45__cpo9iter_moveE,@object
	.size		_ZN40_INTERNAL_ab7ebc8b_4_k_cu_a9be6192_149454cuda3std6ranges3__45__cpo9iter_moveE,(_ZN40_INTERNAL_ab7ebc8b_4_k_cu_a9be6192_149454cuda3std3__45__cpo5beginE - _ZN40_INTERNAL_ab7ebc8b_4_k_cu_a9be6192_149454cuda3std6ranges3__45__cpo9iter_moveE)
_ZN40_INTERNAL_ab7ebc8b_4_k_cu_a9be6192_149454cuda3std6ranges3__45__cpo9iter_moveE:
	.zero		1
	.type		_ZN40_INTERNAL_ab7ebc8b_4_k_cu_a9be6192_149454cuda3std3__45__cpo5beginE,@object
	.size		_ZN40_INTERNAL_ab7ebc8b_4_k_cu_a9be6192_149454cuda3std3__45__cpo5beginE,(_ZN40_INTERNAL_ab7ebc8b_4_k_cu_a9be6192_149454cuda3std3__442_GLOBAL__N__ab7ebc8b_4_k_cu_a9be6192_149456ignoreE - _ZN40_INTERNAL_ab7ebc8b_4_k_cu_a9be6192_149454cuda3std3__45__cpo5beginE)
_ZN40_INTERNAL_ab7ebc8b_4_k_cu_a9be6192_149454cuda3std3__45__cpo5beginE:
	.zero		1
	.type		_ZN40_INTERNAL_ab7ebc8b_4_k_cu_a9be6192_149454cuda3std3__442_GLOBAL__N__ab7ebc8b_4_k_cu_a9be6192_149456ignoreE,@object
	.size		_ZN40_INTERNAL_ab7ebc8b_4_k_cu_a9be6192_149454cuda3std3__442_GLOBAL__N__ab7ebc8b_4_k_cu_a9be6192_149456ignoreE,(_ZN40_INTERNAL_ab7ebc8b_4_k_cu_a9be6192_149454cute7productE - _ZN40_INTERNAL_ab7ebc8b_4_k_cu_a9be6192_149454cuda3std3__442_GLOBAL__N__ab7ebc8b_4_k_cu_a9be6192_149456ignoreE)
_ZN40_INTERNAL_ab7ebc8b_4_k_cu_a9be6192_149454cuda3std3__442_GLOBAL__N__ab7ebc8b_4_k_cu_a9be6192_149456ignoreE:
	.zero		1
	.type		_ZN40_INTERNAL_ab7ebc8b_4_k_cu_a9be6192_149454cute7productE,@object
	.size		_ZN40_INTERNAL_ab7ebc8b_4_k_cu_a9be6192_149454cute7productE,(_ZN40_INTERNAL_ab7ebc8b_4_k_cu_a9be6192_149454cuda3std3__45__cpo3endE - _ZN40_INTERNAL_ab7ebc8b_4_k_cu_a9be6192_149454cute7productE)
_ZN40_INTERNAL_ab7ebc8b_4_k_cu_a9be6192_149454cute7productE:
	.zero		1
	.type		_ZN40_INTERNAL_ab7ebc8b_4_k_cu_a9be6192_149454cuda3std3__45__cpo3endE,@object
	.size		_ZN40_INTERNAL_ab7ebc8b_4_k_cu_a9be6192_149454cuda3std3__45__cpo3endE,(_ZN40_INTERNAL_ab7ebc8b_4_k_cu_a9be6192_149454cuda3std3__419piecewise_constructE - _ZN40_INTERNAL_ab7ebc8b_4_k_cu_a9be6192_149454cuda3std3__45__cpo3endE)
_ZN40_INTERNAL_ab7ebc8b_4_k_cu_a9be6192_149454cuda3std3__45__cpo3endE:
	.zero		1
	.type		_ZN40_INTERNAL_ab7ebc8b_4_k_cu_a9be6192_149454cuda3std3__419piecewise_constructE,@object
	.size		_ZN40_INTERNAL_ab7ebc8b_4_k_cu_a9be6192_149454cuda3std3__419piecewise_constructE,(_ZN40_INTERNAL_ab7ebc8b_4_k_cu_a9be6192_149454cuda3std3__45__cpo4cendE - _ZN40_INTERNAL_ab7ebc8b_4_k_cu_a9be6192_149454cuda3std3__419piecewise_constructE)
_ZN40_INTERNAL_ab7ebc8b_4_k_cu_a9be6192_149454cuda3std3__419piecewise_constructE:
	.zero		1
	.type		_ZN40_INTERNAL_ab7ebc8b_4_k_cu_a9be6192_149454cuda3std3__45__cpo4cendE,@object
	.size		_ZN40_INTERNAL_ab7ebc8b_4_k_cu_a9be6192_149454cuda3std3__45__cpo4cendE,(_ZN40_INTERNAL_ab7ebc8b_4_k_cu_a9be6192_149454cuda3std6ranges3__45__cpo4swapE - _ZN40_INTERNAL_ab7ebc8b_4_k_cu_a9be6192_149454cuda3std3__45__cpo4cendE)
_ZN40_INTERNAL_ab7ebc8b_4_k_cu_a9be6192_149454cuda3std3__45__cpo4cendE:
	.zero		1
	.type		_ZN40_INTERNAL_ab7ebc8b_4_k_cu_a9be6192_149454cuda3std6ranges3__45__cpo4swapE,@object
	.size		_ZN40_INTERNAL_ab7ebc8b_4_k_cu_a9be6192_149454cuda3std6ranges3__45__cpo4swapE,(.L_8 - _ZN40_INTERNAL_ab7ebc8b_4_k_cu_a9be6192_149454cuda3std6ranges3__45__cpo4swapE)
_ZN40_INTERNAL_ab7ebc8b_4_k_cu_a9be6192_149454cuda3std6ranges3__45__cpo4swapE:
	.zero		1
.L_8:


//--------------------- .nv.constant0._ZN7cutlass13device_kernelINS_4gemm6kernel13GemmUniversalIN4cute5tupleIJiiiiEEENS1_10collective13CollectiveMmaINS1_34MainloopSm90TmaGmmaWarpSpecializedILi2ENS5_IJNS4_1CILi1EEESB_SB_EEENS1_35KernelTmaWarpSpecializedCooperativeEEENS5_IJNSA_ILi512EEENSA_ILi176EEENSA_ILi128EEEEEEaNS5_IJlSB_lEEEaSJ_NS4_8TiledMMAINS4_8MMA_AtomIJNS4_4SM904GMMA26MMA_64x16x32_S32S8S8_SS_TNEEEENS4_6LayoutINS5_IJNSA_ILi2EEESB_SB_EEENS5_IJSB_NSA_ILi0EEEST_EEEEENS5_IJNS4_10UnderscoreESW_SW_EEEEENS4_13SM90_TMA_LOADENS4_14ComposedLayoutINS4_7SwizzleILi3ELi4ELi3EEENS4_18smem_ptr_flag_bitsILi8EEENSQ_INS5_IJNSA_ILi8EEESH_EEENS5_IJSH_SB_EEEEEEEvNS4_8identityESZ_S19_vS1A_EENS_8epilogue10collective6detail29Sm90TmaWarpSpecializedAdapterINS1D_15DefaultEpilogueIaSJ_SJ_NS1C_6thread17LinearCombinationIaLi1EiiLNS1H_9ScaleType4KindE0ELNS_15FloatRoundStyleE2EaEENS1_15EpilogueDefaultEEEEEvvEEEEvNT_6ParamsE --------------------------
	.section	.nv.constant0._ZN7cutlass13device_kernelINS_4gemm6kernel13GemmUniversalIN4cute5tupleIJiiiiEEENS1_10collective13CollectiveMmaINS1_34MainloopSm90TmaGmmaWarpSpecializedILi2ENS5_IJNS4_1CILi1EEESB_SB_EEENS1_35KernelTmaWarpSpecializedCooperativeEEENS5_IJNSA_ILi512EEENSA_ILi176EEENSA_ILi128EEEEEEaNS5_IJlSB_lEEEaSJ_NS4_8TiledMMAINS4_8MMA_AtomIJNS4_4SM904GMMA26MMA_64x16x32_S32S8S8_SS_TNEEEENS4_6LayoutINS5_IJNSA_ILi2EEESB_SB_EEENS5_IJSB_NSA_ILi0EEEST_EEEEENS5_IJNS4_10UnderscoreESW_SW_EEEEENS4_13SM90_TMA_LOADENS4_14ComposedLayoutINS4_7SwizzleILi3ELi4ELi3EEENS4_18smem_ptr_flag_bitsILi8EEENSQ_INS5_IJNSA_ILi8EEESH_EEENS5_IJSH_SB_EEEEEEEvNS4_8identityESZ_S19_vS1A_EENS_8epilogue10collective6detail29Sm90TmaWarpSpecializedAdapterINS1D_15DefaultEpilogueIaSJ_SJ_NS1C_6thread17LinearCombinationIaLi1EiiLNS1H_9ScaleType4KindE0ELNS_15FloatRoundStyleE2EaEENS1_15EpilogueDefaultEEEEEvvEEEEvNT_6ParamsE,"a",@progbits
	.sectionflags	@""
	.align	4
.nv.constant0._ZN7cutlass13device_kernelINS_4gemm6kernel13GemmUniversalIN4cute5tupleIJiiiiEEENS1_10collective13CollectiveMmaINS1_34MainloopSm90TmaGmmaWarpSpecializedILi2ENS5_IJNS4_1CILi1EEESB_SB_EEENS1_35KernelTmaWarpSpecializedCooperativeEEENS5_IJNSA_ILi512EEENSA_ILi176EEENSA_ILi128EEEEEEaNS5_IJlSB_lEEEaSJ_NS4_8TiledMMAINS4_8MMA_AtomIJNS4_4SM904GMMA26MMA_64x16x32_S32S8S8_SS_TNEEEENS4_6LayoutINS5_IJNSA_ILi2EEESB_SB_EEENS5_IJSB_NSA_ILi0EEEST_EEEEENS5_IJNS4_10UnderscoreESW_SW_EEEEENS4_13SM90_TMA_LOADENS4_14ComposedLayoutINS4_7SwizzleILi3ELi4ELi3EEENS4_18smem_ptr_flag_bitsILi8EEENSQ_INS5_IJNSA_ILi8EEESH_EEENS5_IJSH_SB_EEEEEEEvNS4_8identityESZ_S19_vS1A_EENS_8epilogue10collective6detail29Sm90TmaWarpSpecializedAdapterINS1D_15DefaultEpilogueIaSJ_SJ_NS1C_6thread17LinearCombinationIaLi1EiiLNS1H_9ScaleType4KindE0ELNS_15FloatRoundStyleE2EaEENS1_15EpilogueDefaultEEEEEvvEEEEvNT_6ParamsE:
	.zero		1664


//--------------------- SYMBOLS --------------------------

	.type		.nv.reservedSmem.offset0,@object
	.size		.nv.reservedSmem.offset0,0x4
	.type		__assertfail,@function
